//
// Generated by NVIDIA NVVM Compiler
//
// Compiler Build ID: CL-36424714
// Cuda compilation tools, release 13.0, V13.0.88
// Based on NVVM 20.0.0
//

.version 9.0
.target sm_100
.address_size 64

	// .globl	_Z13setNumInArrayIjEvPT_S1_S1_i
// _ZZN3cub18CUB_300001_SM_10006detail10radix_sort31DeviceRadixSortSingleTileKernelINS1_5radix10policy_hubIjjyE10Policy1000ELNS0_9SortOrderE0EjjyNS1_21identity_decomposer_tEEEvPKT1_PSA_PKT2_PSE_T3_iiT4_E12temp_storage has been demoted
// _ZZN3cub18CUB_300001_SM_10006detail10radix_sort30DeviceRadixSortHistogramKernelINS1_5radix10policy_hubIjjyE10Policy1000ELNS0_9SortOrderE0EjyNS1_21identity_decomposer_tEEEvPT2_PKT1_SA_iiT3_E12temp_storage has been demoted
// _ZZN3cub18CUB_300001_SM_10006detail10radix_sort33DeviceRadixSortExclusiveSumKernelINS1_5radix10policy_hubIjjyE10Policy1000EyEEvPT0_E12temp_storage has been demoted
// _ZZN3cub18CUB_300001_SM_10006detail10radix_sort29DeviceRadixSortOnesweepKernelINS1_5radix10policy_hubIjjyE10Policy1000ELNS0_9SortOrderE0EjjyiiNS1_21identity_decomposer_tEEEvPT5_SB_PT3_PKSC_PT1_PKSG_PT2_PKSK_T4_iiT6_E1s has been demoted
// _ZZN3cub18CUB_300001_SM_10006detail4scan16DeviceScanKernelINS2_10policy_hubIjjjjN4cuda3std3__44plusIvEEE10Policy1000EN6thrust24THRUST_300001_SM_1000_NS6detail15normal_iteratorINSD_10device_ptrIjEEEESI_NS0_13ScanTileStateIjLb1EEES9_NS0_8NullTypeEjjLb0ESL_EEvT0_T1_T2_iT3_T4_T5_E12temp_storage has been demoted
// _ZZN3cub18CUB_300001_SM_10006detail4scan16DeviceScanKernelINS2_10policy_hubIjjjmN4cuda3std3__44plusIvEEE10Policy1000EN6thrust24THRUST_300001_SM_1000_NS6detail15normal_iteratorINSD_10device_ptrIjEEEESI_NS0_13ScanTileStateIjLb1EEES9_NS0_8NullTypeEmjLb0ESL_EEvT0_T1_T2_iT3_T4_T5_E12temp_storage has been demoted
.global .align 1 .b8 _ZN40_INTERNAL_818a673c_4_k_cu_fe473d48_785654cuda3std3__45__cpo5beginE[1];
.global .align 1 .b8 _ZN40_INTERNAL_818a673c_4_k_cu_fe473d48_785654cuda3std3__45__cpo3endE[1];
.global .align 1 .b8 _ZN40_INTERNAL_818a673c_4_k_cu_fe473d48_785654cuda3std3__45__cpo6cbeginE[1];
.global .align 1 .b8 _ZN40_INTERNAL_818a673c_4_k_cu_fe473d48_785654cuda3std3__45__cpo4cendE[1];
.global .align 1 .b8 _ZN40_INTERNAL_818a673c_4_k_cu_fe473d48_785654cuda3std3__45__cpo6rbeginE[1];
.global .align 1 .b8 _ZN40_INTERNAL_818a673c_4_k_cu_fe473d48_785654cuda3std3__45__cpo4rendE[1];
.global .align 1 .b8 _ZN40_INTERNAL_818a673c_4_k_cu_fe473d48_785654cuda3std3__45__cpo7crbeginE[1];
.global .align 1 .b8 _ZN40_INTERNAL_818a673c_4_k_cu_fe473d48_785654cuda3std3__45__cpo5crendE[1];
.global .align 1 .b8 _ZN40_INTERNAL_818a673c_4_k_cu_fe473d48_785654cuda3std3__442_GLOBAL__N__818a673c_4_k_cu_fe473d48_785656ignoreE[1];
.global .align 1 .b8 _ZN40_INTERNAL_818a673c_4_k_cu_fe473d48_785654cuda3std3__419piecewise_constructE[1];
.global .align 1 .b8 _ZN40_INTERNAL_818a673c_4_k_cu_fe473d48_785654cuda3std3__48in_placeE[1];
.global .align 1 .b8 _ZN40_INTERNAL_818a673c_4_k_cu_fe473d48_785654cuda3std3__420unreachable_sentinelE[1];
.global .align 1 .b8 _ZN40_INTERNAL_818a673c_4_k_cu_fe473d48_785654cuda3std3__47nulloptE[1];
.global .align 1 .b8 _ZN40_INTERNAL_818a673c_4_k_cu_fe473d48_785654cuda3std3__48unexpectE[1];
.global .align 1 .b8 _ZN40_INTERNAL_818a673c_4_k_cu_fe473d48_785654cuda3std6ranges3__45__cpo4swapE[1];
.global .align 1 .b8 _ZN40_INTERNAL_818a673c_4_k_cu_fe473d48_785654cuda3std6ranges3__45__cpo9iter_moveE[1];
.global .align 1 .b8 _ZN40_INTERNAL_818a673c_4_k_cu_fe473d48_785654cuda3std6ranges3__45__cpo5beginE[1];
.global .align 1 .b8 _ZN40_INTERNAL_818a673c_4_k_cu_fe473d48_785654cuda3std6ranges3__45__cpo3endE[1];
.global .align 1 .b8 _ZN40_INTERNAL_818a673c_4_k_cu_fe473d48_785654cuda3std6ranges3__45__cpo6cbeginE[1];
.global .align 1 .b8 _ZN40_INTERNAL_818a673c_4_k_cu_fe473d48_785654cuda3std6ranges3__45__cpo4cendE[1];
.global .align 1 .b8 _ZN40_INTERNAL_818a673c_4_k_cu_fe473d48_785654cuda3std6ranges3__45__cpo7advanceE[1];
.global .align 1 .b8 _ZN40_INTERNAL_818a673c_4_k_cu_fe473d48_785654cuda3std6ranges3__45__cpo9iter_swapE[1];
.global .align 1 .b8 _ZN40_INTERNAL_818a673c_4_k_cu_fe473d48_785654cuda3std6ranges3__45__cpo4nextE[1];
.global .align 1 .b8 _ZN40_INTERNAL_818a673c_4_k_cu_fe473d48_785654cuda3std6ranges3__45__cpo4prevE[1];
.global .align 1 .b8 _ZN40_INTERNAL_818a673c_4_k_cu_fe473d48_785654cuda3std6ranges3__45__cpo4dataE[1];
.global .align 1 .b8 _ZN40_INTERNAL_818a673c_4_k_cu_fe473d48_785654cuda3std6ranges3__45__cpo5cdataE[1];
.global .align 1 .b8 _ZN40_INTERNAL_818a673c_4_k_cu_fe473d48_785654cuda3std6ranges3__45__cpo4sizeE[1];
.global .align 1 .b8 _ZN40_INTERNAL_818a673c_4_k_cu_fe473d48_785654cuda3std6ranges3__45__cpo5ssizeE[1];
.global .align 1 .b8 _ZN40_INTERNAL_818a673c_4_k_cu_fe473d48_785654cuda3std6ranges3__45__cpo8distanceE[1];
.global .align 1 .b8 _ZN40_INTERNAL_818a673c_4_k_cu_fe473d48_785656thrust24THRUST_300001_SM_1000_NS8cuda_cub3parE[1];
.global .align 1 .b8 _ZN40_INTERNAL_818a673c_4_k_cu_fe473d48_785656thrust24THRUST_300001_SM_1000_NS8cuda_cub10par_nosyncE[1];
.global .align 1 .b8 _ZN40_INTERNAL_818a673c_4_k_cu_fe473d48_785656thrust24THRUST_300001_SM_1000_NS6system6detail10sequential3seqE[1];
.global .align 1 .b8 _ZN40_INTERNAL_818a673c_4_k_cu_fe473d48_785656thrust24THRUST_300001_SM_1000_NS6system3cpp3parE[1];
.global .align 1 .b8 _ZN40_INTERNAL_818a673c_4_k_cu_fe473d48_785656thrust24THRUST_300001_SM_1000_NS12placeholders2_1E[1];
.global .align 1 .b8 _ZN40_INTERNAL_818a673c_4_k_cu_fe473d48_785656thrust24THRUST_300001_SM_1000_NS12placeholders2_2E[1];
.global .align 1 .b8 _ZN40_INTERNAL_818a673c_4_k_cu_fe473d48_785656thrust24THRUST_300001_SM_1000_NS12placeholders2_3E[1];
.global .align 1 .b8 _ZN40_INTERNAL_818a673c_4_k_cu_fe473d48_785656thrust24THRUST_300001_SM_1000_NS12placeholders2_4E[1];
.global .align 1 .b8 _ZN40_INTERNAL_818a673c_4_k_cu_fe473d48_785656thrust24THRUST_300001_SM_1000_NS12placeholders2_5E[1];
.global .align 1 .b8 _ZN40_INTERNAL_818a673c_4_k_cu_fe473d48_785656thrust24THRUST_300001_SM_1000_NS12placeholders2_6E[1];
.global .align 1 .b8 _ZN40_INTERNAL_818a673c_4_k_cu_fe473d48_785656thrust24THRUST_300001_SM_1000_NS12placeholders2_7E[1];
.global .align 1 .b8 _ZN40_INTERNAL_818a673c_4_k_cu_fe473d48_785656thrust24THRUST_300001_SM_1000_NS12placeholders2_8E[1];
.global .align 1 .b8 _ZN40_INTERNAL_818a673c_4_k_cu_fe473d48_785656thrust24THRUST_300001_SM_1000_NS12placeholders2_9E[1];
.global .align 1 .b8 _ZN40_INTERNAL_818a673c_4_k_cu_fe473d48_785656thrust24THRUST_300001_SM_1000_NS12placeholders3_10E[1];
.global .align 1 .b8 _ZN40_INTERNAL_818a673c_4_k_cu_fe473d48_785656thrust24THRUST_300001_SM_1000_NS3seqE[1];
.global .align 1 .b8 _ZN40_INTERNAL_818a673c_4_k_cu_fe473d48_785656thrust24THRUST_300001_SM_1000_NS6deviceE[1];
.extern .shared .align 16 .b8 _ZN6thrust24THRUST_300001_SM_1000_NS8cuda_cub4core6detail5shmemE[];

.visible .entry _Z13setNumInArrayIjEvPT_S1_S1_i(
	.param .u64 .ptr .align 1 _Z13setNumInArrayIjEvPT_S1_S1_i_param_0,
	.param .u64 .ptr .align 1 _Z13setNumInArrayIjEvPT_S1_S1_i_param_1,
	.param .u64 .ptr .align 1 _Z13setNumInArrayIjEvPT_S1_S1_i_param_2,
	.param .u32 _Z13setNumInArrayIjEvPT_S1_S1_i_param_3
)
{
	.reg .pred 	%p<3>;
	.reg .b32 	%r<8>;
	.reg .b64 	%rd<13>;

	ld.param.u64 	%rd1, [_Z13setNumInArrayIjEvPT_S1_S1_i_param_0];
	ld.param.u64 	%rd2, [_Z13setNumInArrayIjEvPT_S1_S1_i_param_1];
	ld.param.u64 	%rd3, [_Z13setNumInArrayIjEvPT_S1_S1_i_param_2];
	ld.param.u32 	%r3, [_Z13setNumInArrayIjEvPT_S1_S1_i_param_3];
	mov.u32 	%r4, %tid.x;
	mov.u32 	%r5, %ntid.x;
	mov.u32 	%r6, %ctaid.x;
	mad.lo.s32 	%r1, %r5, %r6, %r4;
	setp.ge.s32 	%p1, %r1, %r3;
	@%p1 bra 	$L__BB0_3;
	cvta.to.global.u64 	%rd4, %rd2;
	mul.wide.s32 	%rd5, %r1, 4;
	add.s64 	%rd6, %rd4, %rd5;
	ld.global.u32 	%r2, [%rd6];
	setp.lt.u32 	%p2, %r2, %r1;
	@%p2 bra 	$L__BB0_3;
	cvta.to.global.u64 	%rd7, %rd3;
	add.s64 	%rd9, %rd7, %rd5;
	ld.global.u32 	%r7, [%rd9];
	cvta.to.global.u64 	%rd10, %rd1;
	mul.wide.u32 	%rd11, %r2, 4;
	add.s64 	%rd12, %rd10, %rd11;
	st.global.u32 	[%rd12], %r7;
$L__BB0_3:
	ret;

}
	// .globl	_ZN6thrust24THRUST_300001_SM_1000_NS8cuda_cub4core6detail13_kernel_agentINS1_15__reduce_by_key9InitAgentIN3cub18CUB_300001_SM_100024ReduceByKeyScanTileStateIciLb1EEEiPiEEJSA_iSB_EEEvDpT0_
.visible .entry _ZN6thrust24THRUST_300001_SM_1000_NS8cuda_cub4core6detail13_kernel_agentINS1_15__reduce_by_key9InitAgentIN3cub18CUB_300001_SM_100024ReduceByKeyScanTileStateIciLb1EEEiPiEEJSA_iSB_EEEvDpT0_(
	.param .align 8 .b8 _ZN6thrust24THRUST_300001_SM_1000_NS8cuda_cub4core6detail13_kernel_agentINS1_15__reduce_by_key9InitAgentIN3cub18CUB_300001_SM_100024ReduceByKeyScanTileStateIciLb1EEEiPiEEJSA_iSB_EEEvDpT0__param_0[8],
	.param .u32 _ZN6thrust24THRUST_300001_SM_1000_NS8cuda_cub4core6detail13_kernel_agentINS1_15__reduce_by_key9InitAgentIN3cub18CUB_300001_SM_100024ReduceByKeyScanTileStateIciLb1EEEiPiEEJSA_iSB_EEEvDpT0__param_1,
	.param .u64 .ptr .align 1 _ZN6thrust24THRUST_300001_SM_1000_NS8cuda_cub4core6detail13_kernel_agentINS1_15__reduce_by_key9InitAgentIN3cub18CUB_300001_SM_100024ReduceByKeyScanTileStateIciLb1EEEiPiEEJSA_iSB_EEEvDpT0__param_2
)
.maxntid 128
{
	.reg .pred 	%p<6>;
	.reg .b32 	%r<9>;
	.reg .b64 	%rd<11>;

	ld.param.u64 	%rd3, [_ZN6thrust24THRUST_300001_SM_1000_NS8cuda_cub4core6detail13_kernel_agentINS1_15__reduce_by_key9InitAgentIN3cub18CUB_300001_SM_100024ReduceByKeyScanTileStateIciLb1EEEiPiEEJSA_iSB_EEEvDpT0__param_0];
	ld.param.u32 	%r4, [_ZN6thrust24THRUST_300001_SM_1000_NS8cuda_cub4core6detail13_kernel_agentINS1_15__reduce_by_key9InitAgentIN3cub18CUB_300001_SM_100024ReduceByKeyScanTileStateIciLb1EEEiPiEEJSA_iSB_EEEvDpT0__param_1];
	ld.param.u64 	%rd2, [_ZN6thrust24THRUST_300001_SM_1000_NS8cuda_cub4core6detail13_kernel_agentINS1_15__reduce_by_key9InitAgentIN3cub18CUB_300001_SM_100024ReduceByKeyScanTileStateIciLb1EEEiPiEEJSA_iSB_EEEvDpT0__param_2];
	cvta.to.global.u64 	%rd1, %rd3;
	mov.u32 	%r1, %ctaid.x;
	mov.u32 	%r5, %ntid.x;
	mov.u32 	%r2, %tid.x;
	mad.lo.s32 	%r3, %r1, %r5, %r2;
	setp.ge.s32 	%p1, %r3, %r4;
	@%p1 bra 	$L__BB1_2;
	mul.wide.s32 	%rd4, %r3, 8;
	add.s64 	%rd5, %rd1, %rd4;
	mov.b64 	%rd6, 25344;
	st.global.u64 	[%rd5+256], %rd6;
$L__BB1_2:
	setp.ne.s32 	%p2, %r1, 0;
	setp.gt.u32 	%p3, %r2, 31;
	or.pred  	%p4, %p2, %p3;
	@%p4 bra 	$L__BB1_4;
	mul.wide.u32 	%rd7, %r2, 8;
	add.s64 	%rd8, %rd1, %rd7;
	mov.b64 	%rd9, 0;
	st.global.u64 	[%rd8], %rd9;
$L__BB1_4:
	or.b32  	%r7, %r1, %r2;
	setp.ne.s32 	%p5, %r7, 0;
	@%p5 bra 	$L__BB1_6;
	cvta.to.global.u64 	%rd10, %rd2;
	mov.b32 	%r8, 0;
	st.global.u32 	[%rd10], %r8;
$L__BB1_6:
	ret;

}
	// .globl	_ZN6thrust24THRUST_300001_SM_1000_NS8cuda_cub4core6detail13_kernel_agentINS1_15__reduce_by_key16ReduceByKeyAgentINS0_6detail15normal_iteratorINS0_10device_ptrIjEEEENS8_INS9_IcEEEESB_SB_N4cuda3std3__48equal_toIjEENSG_4plusIjEEPiiEEJSB_SD_SB_SB_SL_N3cub18CUB_300001_SM_100024ReduceByKeyScanTileStateIciLb1EEESI_SK_iiEEEvDpT0_
.visible .entry _ZN6thrust24THRUST_300001_SM_1000_NS8cuda_cub4core6detail13_kernel_agentINS1_15__reduce_by_key16ReduceByKeyAgentINS0_6detail15normal_iteratorINS0_10device_ptrIjEEEENS8_INS9_IcEEEESB_SB_N4cuda3std3__48equal_toIjEENSG_4plusIjEEPiiEEJSB_SD_SB_SB_SL_N3cub18CUB_300001_SM_100024ReduceByKeyScanTileStateIciLb1EEESI_SK_iiEEEvDpT0_(
	.param .align 8 .b8 _ZN6thrust24THRUST_300001_SM_1000_NS8cuda_cub4core6detail13_kernel_agentINS1_15__reduce_by_key16ReduceByKeyAgentINS0_6detail15normal_iteratorINS0_10device_ptrIjEEEENS8_INS9_IcEEEESB_SB_N4cuda3std3__48equal_toIjEENSG_4plusIjEEPiiEEJSB_SD_SB_SB_SL_N3cub18CUB_300001_SM_100024ReduceByKeyScanTileStateIciLb1EEESI_SK_iiEEEvDpT0__param_0[8],
	.param .align 8 .b8 _ZN6thrust24THRUST_300001_SM_1000_NS8cuda_cub4core6detail13_kernel_agentINS1_15__reduce_by_key16ReduceByKeyAgentINS0_6detail15normal_iteratorINS0_10device_ptrIjEEEENS8_INS9_IcEEEESB_SB_N4cuda3std3__48equal_toIjEENSG_4plusIjEEPiiEEJSB_SD_SB_SB_SL_N3cub18CUB_300001_SM_100024ReduceByKeyScanTileStateIciLb1EEESI_SK_iiEEEvDpT0__param_1[8],
	.param .align 8 .b8 _ZN6thrust24THRUST_300001_SM_1000_NS8cuda_cub4core6detail13_kernel_agentINS1_15__reduce_by_key16ReduceByKeyAgentINS0_6detail15normal_iteratorINS0_10device_ptrIjEEEENS8_INS9_IcEEEESB_SB_N4cuda3std3__48equal_toIjEENSG_4plusIjEEPiiEEJSB_SD_SB_SB_SL_N3cub18CUB_300001_SM_100024ReduceByKeyScanTileStateIciLb1EEESI_SK_iiEEEvDpT0__param_2[8],
	.param .align 8 .b8 _ZN6thrust24THRUST_300001_SM_1000_NS8cuda_cub4core6detail13_kernel_agentINS1_15__reduce_by_key16ReduceByKeyAgentINS0_6detail15normal_iteratorINS0_10device_ptrIjEEEENS8_INS9_IcEEEESB_SB_N4cuda3std3__48equal_toIjEENSG_4plusIjEEPiiEEJSB_SD_SB_SB_SL_N3cub18CUB_300001_SM_100024ReduceByKeyScanTileStateIciLb1EEESI_SK_iiEEEvDpT0__param_3[8],
	.param .u64 .ptr .align 1 _ZN6thrust24THRUST_300001_SM_1000_NS8cuda_cub4core6detail13_kernel_agentINS1_15__reduce_by_key16ReduceByKeyAgentINS0_6detail15normal_iteratorINS0_10device_ptrIjEEEENS8_INS9_IcEEEESB_SB_N4cuda3std3__48equal_toIjEENSG_4plusIjEEPiiEEJSB_SD_SB_SB_SL_N3cub18CUB_300001_SM_100024ReduceByKeyScanTileStateIciLb1EEESI_SK_iiEEEvDpT0__param_4,
	.param .align 8 .b8 _ZN6thrust24THRUST_300001_SM_1000_NS8cuda_cub4core6detail13_kernel_agentINS1_15__reduce_by_key16ReduceByKeyAgentINS0_6detail15normal_iteratorINS0_10device_ptrIjEEEENS8_INS9_IcEEEESB_SB_N4cuda3std3__48equal_toIjEENSG_4plusIjEEPiiEEJSB_SD_SB_SB_SL_N3cub18CUB_300001_SM_100024ReduceByKeyScanTileStateIciLb1EEESI_SK_iiEEEvDpT0__param_5[8],
	.param .align 1 .b8 _ZN6thrust24THRUST_300001_SM_1000_NS8cuda_cub4core6detail13_kernel_agentINS1_15__reduce_by_key16ReduceByKeyAgentINS0_6detail15normal_iteratorINS0_10device_ptrIjEEEENS8_INS9_IcEEEESB_SB_N4cuda3std3__48equal_toIjEENSG_4plusIjEEPiiEEJSB_SD_SB_SB_SL_N3cub18CUB_300001_SM_100024ReduceByKeyScanTileStateIciLb1EEESI_SK_iiEEEvDpT0__param_6[1],
	.param .align 1 .b8 _ZN6thrust24THRUST_300001_SM_1000_NS8cuda_cub4core6detail13_kernel_agentINS1_15__reduce_by_key16ReduceByKeyAgentINS0_6detail15normal_iteratorINS0_10device_ptrIjEEEENS8_INS9_IcEEEESB_SB_N4cuda3std3__48equal_toIjEENSG_4plusIjEEPiiEEJSB_SD_SB_SB_SL_N3cub18CUB_300001_SM_100024ReduceByKeyScanTileStateIciLb1EEESI_SK_iiEEEvDpT0__param_7[1],
	.param .u32 _ZN6thrust24THRUST_300001_SM_1000_NS8cuda_cub4core6detail13_kernel_agentINS1_15__reduce_by_key16ReduceByKeyAgentINS0_6detail15normal_iteratorINS0_10device_ptrIjEEEENS8_INS9_IcEEEESB_SB_N4cuda3std3__48equal_toIjEENSG_4plusIjEEPiiEEJSB_SD_SB_SB_SL_N3cub18CUB_300001_SM_100024ReduceByKeyScanTileStateIciLb1EEESI_SK_iiEEEvDpT0__param_8,
	.param .u32 _ZN6thrust24THRUST_300001_SM_1000_NS8cuda_cub4core6detail13_kernel_agentINS1_15__reduce_by_key16ReduceByKeyAgentINS0_6detail15normal_iteratorINS0_10device_ptrIjEEEENS8_INS9_IcEEEESB_SB_N4cuda3std3__48equal_toIjEENSG_4plusIjEEPiiEEJSB_SD_SB_SB_SL_N3cub18CUB_300001_SM_100024ReduceByKeyScanTileStateIciLb1EEESI_SK_iiEEEvDpT0__param_9
)
.maxntid 256
{
	.reg .pred 	%p<485>;
	.reg .b16 	%rs<624>;
	.reg .b32 	%r<1729>;
	.reg .b64 	%rd<416>;

	ld.param.u64 	%rd1, [_ZN6thrust24THRUST_300001_SM_1000_NS8cuda_cub4core6detail13_kernel_agentINS1_15__reduce_by_key16ReduceByKeyAgentINS0_6detail15normal_iteratorINS0_10device_ptrIjEEEENS8_INS9_IcEEEESB_SB_N4cuda3std3__48equal_toIjEENSG_4plusIjEEPiiEEJSB_SD_SB_SB_SL_N3cub18CUB_300001_SM_100024ReduceByKeyScanTileStateIciLb1EEESI_SK_iiEEEvDpT0__param_5];
	ld.param.u64 	%rd2, [_ZN6thrust24THRUST_300001_SM_1000_NS8cuda_cub4core6detail13_kernel_agentINS1_15__reduce_by_key16ReduceByKeyAgentINS0_6detail15normal_iteratorINS0_10device_ptrIjEEEENS8_INS9_IcEEEESB_SB_N4cuda3std3__48equal_toIjEENSG_4plusIjEEPiiEEJSB_SD_SB_SB_SL_N3cub18CUB_300001_SM_100024ReduceByKeyScanTileStateIciLb1EEESI_SK_iiEEEvDpT0__param_0];
	ld.param.u64 	%rd3, [_ZN6thrust24THRUST_300001_SM_1000_NS8cuda_cub4core6detail13_kernel_agentINS1_15__reduce_by_key16ReduceByKeyAgentINS0_6detail15normal_iteratorINS0_10device_ptrIjEEEENS8_INS9_IcEEEESB_SB_N4cuda3std3__48equal_toIjEENSG_4plusIjEEPiiEEJSB_SD_SB_SB_SL_N3cub18CUB_300001_SM_100024ReduceByKeyScanTileStateIciLb1EEESI_SK_iiEEEvDpT0__param_1];
	ld.param.u64 	%rd51, [_ZN6thrust24THRUST_300001_SM_1000_NS8cuda_cub4core6detail13_kernel_agentINS1_15__reduce_by_key16ReduceByKeyAgentINS0_6detail15normal_iteratorINS0_10device_ptrIjEEEENS8_INS9_IcEEEESB_SB_N4cuda3std3__48equal_toIjEENSG_4plusIjEEPiiEEJSB_SD_SB_SB_SL_N3cub18CUB_300001_SM_100024ReduceByKeyScanTileStateIciLb1EEESI_SK_iiEEEvDpT0__param_3];
	ld.param.u64 	%rd52, [_ZN6thrust24THRUST_300001_SM_1000_NS8cuda_cub4core6detail13_kernel_agentINS1_15__reduce_by_key16ReduceByKeyAgentINS0_6detail15normal_iteratorINS0_10device_ptrIjEEEENS8_INS9_IcEEEESB_SB_N4cuda3std3__48equal_toIjEENSG_4plusIjEEPiiEEJSB_SD_SB_SB_SL_N3cub18CUB_300001_SM_100024ReduceByKeyScanTileStateIciLb1EEESI_SK_iiEEEvDpT0__param_2];
	ld.param.u32 	%r336, [_ZN6thrust24THRUST_300001_SM_1000_NS8cuda_cub4core6detail13_kernel_agentINS1_15__reduce_by_key16ReduceByKeyAgentINS0_6detail15normal_iteratorINS0_10device_ptrIjEEEENS8_INS9_IcEEEESB_SB_N4cuda3std3__48equal_toIjEENSG_4plusIjEEPiiEEJSB_SD_SB_SB_SL_N3cub18CUB_300001_SM_100024ReduceByKeyScanTileStateIciLb1EEESI_SK_iiEEEvDpT0__param_8];
	cvta.to.global.u64 	%rd4, %rd52;
	cvta.to.global.u64 	%rd5, %rd51;
	mov.u32 	%r1, %ctaid.x;
	mul.lo.s32 	%r2, %r1, 2304;
	sub.s32 	%r3, %r336, %r2;
	setp.lt.s32 	%p12, %r3, 2305;
	@%p12 bra 	$L__BB2_124;
	setp.ne.s32 	%p298, %r1, 0;
	@%p298 bra 	$L__BB2_54;
	mov.u32 	%r1427, %tid.x;
	and.b32  	%r1428, %r1427, 31;
	and.b32  	%r1429, %r1427, 992;
	add.s32 	%r1430, %r2, %r1428;
	mad.lo.s32 	%r1431, %r1429, 9, %r1430;
	cvt.u64.u32 	%rd351, %r1431;
	mul.wide.u32 	%rd352, %r1431, 4;
	add.s64 	%rd333, %rd2, %rd352;
	// begin inline asm
	ld.global.nc.u32 %r1415, [%rd333];
	// end inline asm
	add.s64 	%rd334, %rd333, 128;
	// begin inline asm
	ld.global.nc.u32 %r1416, [%rd334];
	// end inline asm
	add.s64 	%rd335, %rd333, 256;
	// begin inline asm
	ld.global.nc.u32 %r1417, [%rd335];
	// end inline asm
	add.s64 	%rd336, %rd333, 384;
	// begin inline asm
	ld.global.nc.u32 %r1418, [%rd336];
	// end inline asm
	add.s64 	%rd337, %rd333, 512;
	// begin inline asm
	ld.global.nc.u32 %r1419, [%rd337];
	// end inline asm
	add.s64 	%rd338, %rd333, 640;
	// begin inline asm
	ld.global.nc.u32 %r1420, [%rd338];
	// end inline asm
	add.s64 	%rd339, %rd333, 768;
	// begin inline asm
	ld.global.nc.u32 %r1421, [%rd339];
	// end inline asm
	add.s64 	%rd340, %rd333, 896;
	// begin inline asm
	ld.global.nc.u32 %r1422, [%rd340];
	// end inline asm
	add.s64 	%rd341, %rd333, 1024;
	// begin inline asm
	ld.global.nc.u32 %r1423, [%rd341];
	// end inline asm
	// begin inline asm
	mov.u32 %r1424, %laneid;
	// end inline asm
	shr.u32 	%r5, %r1427, 5;
	mad.lo.s32 	%r1432, %r5, 288, %r1424;
	shl.b32 	%r1433, %r1432, 2;
	mov.u32 	%r1434, _ZN6thrust24THRUST_300001_SM_1000_NS8cuda_cub4core6detail5shmemE;
	add.s32 	%r1435, %r1434, %r1433;
	st.shared.u32 	[%r1435], %r1415;
	st.shared.u32 	[%r1435+128], %r1416;
	st.shared.u32 	[%r1435+256], %r1417;
	st.shared.u32 	[%r1435+384], %r1418;
	st.shared.u32 	[%r1435+512], %r1419;
	st.shared.u32 	[%r1435+640], %r1420;
	st.shared.u32 	[%r1435+768], %r1421;
	st.shared.u32 	[%r1435+896], %r1422;
	st.shared.u32 	[%r1435+1024], %r1423;
	bar.warp.sync 	-1;
	shl.b32 	%r1436, %r1424, 3;
	add.s32 	%r1437, %r1432, %r1436;
	shl.b32 	%r1438, %r1424, 5;
	add.s32 	%r1439, %r1435, %r1438;
	ld.shared.u32 	%r6, [%r1439];
	ld.shared.u32 	%r7, [%r1439+4];
	ld.shared.u32 	%r8, [%r1439+8];
	ld.shared.u32 	%r9, [%r1439+12];
	ld.shared.u32 	%r10, [%r1439+16];
	ld.shared.u32 	%r11, [%r1439+20];
	ld.shared.u32 	%r12, [%r1439+24];
	ld.shared.u32 	%r13, [%r1439+28];
	ld.shared.u32 	%r14, [%r1439+32];
	bar.sync 	0;
	add.s64 	%rd342, %rd3, %rd351;
	// begin inline asm
	{   .reg .u8 datum;    ld.global.nc.u8 datum, [%rd342];    cvt.u16.u8 %rs515, datum;}
	// end inline asm
	add.s64 	%rd343, %rd342, 32;
	// begin inline asm
	{   .reg .u8 datum;    ld.global.nc.u8 datum, [%rd343];    cvt.u16.u8 %rs516, datum;}
	// end inline asm
	add.s64 	%rd344, %rd342, 64;
	// begin inline asm
	{   .reg .u8 datum;    ld.global.nc.u8 datum, [%rd344];    cvt.u16.u8 %rs517, datum;}
	// end inline asm
	add.s64 	%rd345, %rd342, 96;
	// begin inline asm
	{   .reg .u8 datum;    ld.global.nc.u8 datum, [%rd345];    cvt.u16.u8 %rs518, datum;}
	// end inline asm
	add.s64 	%rd346, %rd342, 128;
	// begin inline asm
	{   .reg .u8 datum;    ld.global.nc.u8 datum, [%rd346];    cvt.u16.u8 %rs519, datum;}
	// end inline asm
	add.s64 	%rd347, %rd342, 160;
	// begin inline asm
	{   .reg .u8 datum;    ld.global.nc.u8 datum, [%rd347];    cvt.u16.u8 %rs520, datum;}
	// end inline asm
	add.s64 	%rd348, %rd342, 192;
	// begin inline asm
	{   .reg .u8 datum;    ld.global.nc.u8 datum, [%rd348];    cvt.u16.u8 %rs521, datum;}
	// end inline asm
	add.s64 	%rd349, %rd342, 224;
	// begin inline asm
	{   .reg .u8 datum;    ld.global.nc.u8 datum, [%rd349];    cvt.u16.u8 %rs522, datum;}
	// end inline asm
	add.s64 	%rd350, %rd342, 256;
	// begin inline asm
	{   .reg .u8 datum;    ld.global.nc.u8 datum, [%rd350];    cvt.u16.u8 %rs523, datum;}
	// end inline asm
	mad.lo.s32 	%r1440, %r1432, -3, %r1435;
	st.shared.u8 	[%r1440], %rs515;
	st.shared.u8 	[%r1440+32], %rs516;
	st.shared.u8 	[%r1440+64], %rs517;
	st.shared.u8 	[%r1440+96], %rs518;
	st.shared.u8 	[%r1440+128], %rs519;
	st.shared.u8 	[%r1440+160], %rs520;
	st.shared.u8 	[%r1440+192], %rs521;
	st.shared.u8 	[%r1440+224], %rs522;
	st.shared.u8 	[%r1440+256], %rs523;
	bar.warp.sync 	-1;
	mad.lo.s32 	%r1441, %r1437, -3, %r1439;
	ld.shared.u8 	%rs1, [%r1441];
	ld.shared.u8 	%rs2, [%r1441+1];
	ld.shared.u8 	%rs3, [%r1441+2];
	ld.shared.u8 	%rs4, [%r1441+3];
	ld.shared.u8 	%rs5, [%r1441+4];
	ld.shared.u8 	%rs6, [%r1441+5];
	ld.shared.u8 	%rs7, [%r1441+6];
	ld.shared.u8 	%rs8, [%r1441+7];
	ld.shared.u8 	%rs9, [%r1441+8];
	bar.sync 	0;
	shl.b32 	%r1442, %r1427, 2;
	add.s32 	%r1443, %r1434, %r1442;
	add.s32 	%r15, %r1443, 1148;
	st.shared.u32 	[%r1443+1148], %r14;
	bar.sync 	0;
	setp.eq.s32 	%p408, %r1427, 0;
	mov.b32 	%r1658, 0;
	@%p408 bra 	$L__BB2_4;
	ld.shared.u32 	%r1659, [%r15+-4];
	setp.ne.s32 	%p409, %r1659, %r6;
	selp.u32 	%r1658, 1, 0, %p409;
$L__BB2_4:
	setp.ne.s32 	%p410, %r6, %r7;
	selp.u32 	%r1504, 1, 0, %p410;
	setp.ne.s32 	%p411, %r7, %r8;
	selp.u32 	%r1505, 1, 0, %p411;
	setp.ne.s32 	%p412, %r8, %r9;
	selp.u32 	%r1506, 1, 0, %p412;
	setp.ne.s32 	%p413, %r9, %r10;
	selp.u32 	%r1507, 1, 0, %p413;
	setp.ne.s32 	%p414, %r10, %r11;
	selp.u32 	%r1508, 1, 0, %p414;
	setp.ne.s32 	%p415, %r11, %r12;
	selp.u32 	%r1509, 1, 0, %p415;
	setp.ne.s32 	%p416, %r12, %r13;
	selp.u32 	%r1510, 1, 0, %p416;
	setp.ne.s32 	%p417, %r13, %r14;
	selp.u32 	%r1511, 1, 0, %p417;
	add.s32 	%r1512, %r1658, %r1504;
	selp.b16 	%rs524, 0, %rs1, %p410;
	add.s16 	%rs525, %rs2, %rs524;
	add.s32 	%r1513, %r1512, %r1505;
	selp.b16 	%rs526, 0, %rs525, %p411;
	add.s16 	%rs527, %rs3, %rs526;
	add.s32 	%r1514, %r1513, %r1506;
	selp.b16 	%rs528, 0, %rs527, %p412;
	add.s16 	%rs529, %rs4, %rs528;
	add.s32 	%r1515, %r1514, %r1507;
	selp.b16 	%rs530, 0, %rs529, %p413;
	add.s16 	%rs531, %rs5, %rs530;
	add.s32 	%r1516, %r1515, %r1508;
	selp.b16 	%rs532, 0, %rs531, %p414;
	add.s16 	%rs533, %rs6, %rs532;
	add.s32 	%r1517, %r1516, %r1509;
	selp.b16 	%rs534, 0, %rs533, %p415;
	add.s16 	%rs535, %rs7, %rs534;
	add.s32 	%r1518, %r1517, %r1510;
	selp.b16 	%rs536, 0, %rs535, %p416;
	add.s16 	%rs537, %rs8, %rs536;
	add.s32 	%r1445, %r1518, %r1511;
	selp.b16 	%rs538, 0, %rs537, %p417;
	add.s16 	%rs539, %rs9, %rs538;
	cvt.u32.u16 	%r1519, %rs539;
	and.b32  	%r1450, %r1519, 255;
	mov.b32 	%r1501, 1;
	mov.b32 	%r1502, 0;
	mov.b32 	%r1503, -1;
	// begin inline asm
	shfl.sync.up.b32 %r1444, %r1445, %r1501, %r1502, %r1503;
	// end inline asm
	// begin inline asm
	shfl.sync.up.b32 %r1449, %r1450, %r1501, %r1502, %r1503;
	// end inline asm
	cvt.u16.u32 	%rs540, %r1449;
	setp.eq.s32 	%p418, %r1445, 0;
	selp.b16 	%rs541, %rs540, 0, %p418;
	setp.lt.s32 	%p419, %r1424, 1;
	selp.b16 	%rs542, 0, %rs541, %p419;
	add.s16 	%rs543, %rs542, %rs539;
	selp.b32 	%r1520, 0, %r1444, %p419;
	add.s32 	%r1455, %r1520, %r1445;
	cvt.u32.u16 	%r1521, %rs543;
	and.b32  	%r1460, %r1521, 255;
	mov.b32 	%r1461, 2;
	// begin inline asm
	shfl.sync.up.b32 %r1454, %r1455, %r1461, %r1502, %r1503;
	// end inline asm
	// begin inline asm
	shfl.sync.up.b32 %r1459, %r1460, %r1461, %r1502, %r1503;
	// end inline asm
	cvt.u16.u32 	%rs544, %r1459;
	setp.eq.s32 	%p420, %r1455, 0;
	selp.b16 	%rs545, %rs544, 0, %p420;
	setp.lt.s32 	%p421, %r1424, 2;
	selp.b16 	%rs546, 0, %rs545, %p421;
	add.s16 	%rs547, %rs546, %rs543;
	selp.b32 	%r1522, 0, %r1454, %p421;
	add.s32 	%r1465, %r1522, %r1455;
	cvt.u32.u16 	%r1523, %rs547;
	and.b32  	%r1470, %r1523, 255;
	mov.b32 	%r1471, 4;
	// begin inline asm
	shfl.sync.up.b32 %r1464, %r1465, %r1471, %r1502, %r1503;
	// end inline asm
	// begin inline asm
	shfl.sync.up.b32 %r1469, %r1470, %r1471, %r1502, %r1503;
	// end inline asm
	cvt.u16.u32 	%rs548, %r1469;
	setp.eq.s32 	%p422, %r1465, 0;
	selp.b16 	%rs549, %rs548, 0, %p422;
	setp.lt.s32 	%p423, %r1424, 4;
	selp.b16 	%rs550, 0, %rs549, %p423;
	add.s16 	%rs551, %rs550, %rs547;
	selp.b32 	%r1524, 0, %r1464, %p423;
	add.s32 	%r1475, %r1524, %r1465;
	cvt.u32.u16 	%r1525, %rs551;
	and.b32  	%r1480, %r1525, 255;
	mov.b32 	%r1481, 8;
	// begin inline asm
	shfl.sync.up.b32 %r1474, %r1475, %r1481, %r1502, %r1503;
	// end inline asm
	// begin inline asm
	shfl.sync.up.b32 %r1479, %r1480, %r1481, %r1502, %r1503;
	// end inline asm
	cvt.u16.u32 	%rs552, %r1479;
	setp.eq.s32 	%p424, %r1475, 0;
	selp.b16 	%rs553, %rs552, 0, %p424;
	setp.lt.s32 	%p425, %r1424, 8;
	selp.b16 	%rs554, 0, %rs553, %p425;
	add.s16 	%rs555, %rs554, %rs551;
	selp.b32 	%r1526, 0, %r1474, %p425;
	add.s32 	%r1485, %r1526, %r1475;
	cvt.u32.u16 	%r1527, %rs555;
	and.b32  	%r1490, %r1527, 255;
	mov.b32 	%r1491, 16;
	// begin inline asm
	shfl.sync.up.b32 %r1484, %r1485, %r1491, %r1502, %r1503;
	// end inline asm
	// begin inline asm
	shfl.sync.up.b32 %r1489, %r1490, %r1491, %r1502, %r1503;
	// end inline asm
	cvt.u16.u32 	%rs556, %r1489;
	setp.eq.s32 	%p426, %r1485, 0;
	selp.b16 	%rs557, %rs556, 0, %p426;
	setp.lt.s32 	%p427, %r1424, 16;
	selp.b16 	%rs558, 0, %rs557, %p427;
	add.s16 	%rs10, %rs558, %rs555;
	selp.b32 	%r1528, 0, %r1484, %p427;
	add.s32 	%r1495, %r1528, %r1485;
	cvt.u32.u16 	%r1529, %rs10;
	and.b32  	%r1500, %r1529, 255;
	// begin inline asm
	shfl.sync.up.b32 %r1661, %r1495, %r1501, %r1502, %r1503;
	// end inline asm
	// begin inline asm
	shfl.sync.up.b32 %r1499, %r1500, %r1501, %r1502, %r1503;
	// end inline asm
	cvt.u16.u32 	%rs596, %r1499;
	setp.ne.s32 	%p428, %r1424, 31;
	@%p428 bra 	$L__BB2_6;
	shl.b32 	%r1530, %r5, 3;
	mov.u32 	%r1531, _ZN6thrust24THRUST_300001_SM_1000_NS8cuda_cub4core6detail5shmemE;
	add.s32 	%r1532, %r1531, %r1530;
	st.shared.u32 	[%r1532], %r1495;
	st.shared.u8 	[%r1532+4], %rs10;
$L__BB2_6:
	bar.sync 	0;
	ld.shared.v4.u32 	{%r22, %r1533, %r23, %r1534}, [_ZN6thrust24THRUST_300001_SM_1000_NS8cuda_cub4core6detail5shmemE];
	mov.b64 	%rd353, {%r22, %r1533};
	mov.b64 	%rd354, {%r23, %r1534};
	shr.u64 	%rd355, %rd354, 32;
	shr.u64 	%rd356, %rd353, 32;
	cvt.u16.u64 	%rs559, %rd356;
	mov.u32 	%r24, %tid.x;
	shr.u32 	%r1535, %r24, 5;
	cvt.u16.u64 	%rs560, %rd355;
	setp.eq.s32 	%p429, %r23, 0;
	selp.b16 	%rs561, %rs559, 0, %p429;
	add.s16 	%rs562, %rs561, %rs560;
	setp.eq.s32 	%p430, %r1535, 2;
	selp.b16 	%rs563, %rs562, %rs559, %p430;
	ld.shared.v4.u32 	{%r25, %r1536, %r26, %r1537}, [_ZN6thrust24THRUST_300001_SM_1000_NS8cuda_cub4core6detail5shmemE+16];
	mov.b64 	%rd357, {%r25, %r1536};
	mov.b64 	%rd358, {%r26, %r1537};
	shr.u64 	%rd359, %rd358, 32;
	shr.u64 	%rd360, %rd357, 32;
	cvt.u16.u64 	%rs564, %rd360;
	setp.eq.s32 	%p431, %r25, 0;
	selp.b16 	%rs565, %rs562, 0, %p431;
	add.s16 	%rs566, %rs565, %rs564;
	setp.eq.s32 	%p432, %r1535, 3;
	selp.b16 	%rs567, %rs566, %rs563, %p432;
	cvt.u16.u64 	%rs568, %rd359;
	setp.eq.s32 	%p433, %r26, 0;
	selp.b16 	%rs569, %rs566, 0, %p433;
	add.s16 	%rs570, %rs569, %rs568;
	setp.eq.s32 	%p434, %r1535, 4;
	selp.b16 	%rs571, %rs570, %rs567, %p434;
	ld.shared.v4.u32 	{%r27, %r1538, %r28, %r1539}, [_ZN6thrust24THRUST_300001_SM_1000_NS8cuda_cub4core6detail5shmemE+32];
	mov.b64 	%rd361, {%r27, %r1538};
	mov.b64 	%rd362, {%r28, %r1539};
	shr.u64 	%rd363, %rd362, 32;
	shr.u64 	%rd364, %rd361, 32;
	cvt.u16.u64 	%rs572, %rd364;
	setp.eq.s32 	%p435, %r27, 0;
	selp.b16 	%rs573, %rs570, 0, %p435;
	add.s16 	%rs574, %rs573, %rs572;
	setp.eq.s32 	%p436, %r1535, 5;
	selp.b16 	%rs575, %rs574, %rs571, %p436;
	cvt.u16.u64 	%rs576, %rd363;
	setp.eq.s32 	%p437, %r28, 0;
	selp.b16 	%rs577, %rs574, 0, %p437;
	add.s16 	%rs578, %rs577, %rs576;
	setp.eq.s32 	%p438, %r1535, 6;
	selp.b16 	%rs579, %rs578, %rs575, %p438;
	ld.shared.v4.u32 	{%r29, %r1540, %r30, %r1541}, [_ZN6thrust24THRUST_300001_SM_1000_NS8cuda_cub4core6detail5shmemE+48];
	mov.b64 	%rd365, {%r29, %r1540};
	mov.b64 	%rd366, {%r30, %r1541};
	shr.u64 	%rd367, %rd366, 32;
	shr.u64 	%rd368, %rd365, 32;
	cvt.u16.u64 	%rs580, %rd368;
	setp.eq.s32 	%p439, %r29, 0;
	selp.b16 	%rs581, %rs578, 0, %p439;
	add.s16 	%rs582, %rs581, %rs580;
	setp.eq.s32 	%p440, %r1535, 7;
	selp.b16 	%rs12, %rs582, %rs579, %p440;
	cvt.u16.u64 	%rs583, %rd367;
	setp.eq.s32 	%p441, %r30, 0;
	selp.b16 	%rs584, %rs582, 0, %p441;
	add.s16 	%rs13, %rs584, %rs583;
	setp.lt.u32 	%p442, %r24, 32;
	@%p442 bra 	$L__BB2_8;
	setp.eq.s32 	%p443, %r1661, 0;
	selp.b16 	%rs585, %rs12, 0, %p443;
	add.s16 	%rs586, %rs585, %rs596;
	setp.eq.s32 	%p444, %r1424, 0;
	selp.b16 	%rs596, %rs12, %rs586, %p444;
	selp.b32 	%r1542, 0, %r1661, %p444;
	add.s32 	%r1544, %r23, %r22;
	add.s32 	%r1545, %r25, %r1544;
	add.s32 	%r1546, %r26, %r1545;
	add.s32 	%r1547, %r27, %r1546;
	add.s32 	%r1548, %r28, %r1547;
	add.s32 	%r1549, %r29, %r1548;
	selp.b32 	%r1550, %r1544, %r22, %p430;
	selp.b32 	%r1551, %r1545, %r1550, %p432;
	selp.b32 	%r1552, %r1546, %r1551, %p434;
	selp.b32 	%r1553, %r1547, %r1552, %p436;
	selp.b32 	%r1554, %r1548, %r1553, %p438;
	selp.b32 	%r1555, %r1549, %r1554, %p440;
	add.s32 	%r1661, %r1555, %r1542;
$L__BB2_8:
	setp.ne.s32 	%p451, %r12, %r13;
	setp.ne.s32 	%p452, %r11, %r12;
	setp.ne.s32 	%p453, %r10, %r11;
	setp.ne.s32 	%p454, %r9, %r10;
	setp.ne.s32 	%p455, %r8, %r9;
	setp.ne.s32 	%p456, %r7, %r8;
	setp.ne.s32 	%p457, %r6, %r7;
	setp.ne.s32 	%p458, %r24, 0;
	setp.eq.s32 	%p459, %r24, 0;
	setp.eq.s32 	%p460, %r1658, 0;
	selp.b16 	%rs587, %rs596, 0, %p460;
	selp.b32 	%r1556, 0, %r1661, %p459;
	add.s32 	%r33, %r1658, %r1556;
	selp.b16 	%rs588, 0, %rs587, %p459;
	add.s16 	%rs16, %rs588, %rs1;
	selp.u32 	%r1557, 1, 0, %p457;
	add.s32 	%r34, %r33, %r1557;
	selp.b16 	%rs589, 0, %rs16, %p457;
	add.s16 	%rs17, %rs2, %rs589;
	selp.u32 	%r1558, 1, 0, %p456;
	add.s32 	%r35, %r34, %r1558;
	selp.b16 	%rs590, 0, %rs17, %p456;
	add.s16 	%rs18, %rs3, %rs590;
	selp.u32 	%r1559, 1, 0, %p455;
	add.s32 	%r36, %r35, %r1559;
	selp.b16 	%rs591, 0, %rs18, %p455;
	add.s16 	%rs19, %rs4, %rs591;
	selp.u32 	%r1560, 1, 0, %p454;
	add.s32 	%r37, %r36, %r1560;
	selp.b16 	%rs592, 0, %rs19, %p454;
	add.s16 	%rs20, %rs5, %rs592;
	selp.u32 	%r1561, 1, 0, %p453;
	add.s32 	%r38, %r37, %r1561;
	selp.b16 	%rs593, 0, %rs20, %p453;
	add.s16 	%rs21, %rs6, %rs593;
	selp.u32 	%r1562, 1, 0, %p452;
	add.s32 	%r39, %r38, %r1562;
	selp.b16 	%rs594, 0, %rs21, %p452;
	add.s16 	%rs22, %rs7, %rs594;
	selp.u32 	%r1563, 1, 0, %p451;
	add.s32 	%r40, %r39, %r1563;
	selp.b16 	%rs595, 0, %rs22, %p451;
	add.s16 	%rs23, %rs8, %rs595;
	@%p458 bra 	$L__BB2_10;
	add.s64 	%rd369, %rd1, 256;
	add.s32 	%r1565, %r23, %r22;
	add.s32 	%r1566, %r25, %r1565;
	add.s32 	%r1567, %r26, %r1566;
	add.s32 	%r1568, %r27, %r1567;
	add.s32 	%r1569, %r28, %r1568;
	add.s32 	%r1570, %r29, %r1569;
	add.s32 	%r1571, %r30, %r1570;
	mov.b64 	%rd371, {%r1572, %r1571};
	and.b64  	%rd372, %rd371, -4294967296;
	cvt.u64.u16 	%rd373, %rs13;
	and.b64  	%rd374, %rd373, 255;
	or.b64  	%rd375, %rd372, %rd374;
	or.b64  	%rd370, %rd375, 25856;
	// begin inline asm
	st.relaxed.gpu.u64 [%rd369], %rd370;
	// end inline asm
	mov.b32 	%r1661, 0;
$L__BB2_10:
	add.s32 	%r1573, %r23, %r22;
	add.s32 	%r1574, %r25, %r1573;
	add.s32 	%r1575, %r26, %r1574;
	add.s32 	%r1576, %r27, %r1575;
	add.s32 	%r1577, %r28, %r1576;
	add.s32 	%r1578, %r29, %r1577;
	add.s32 	%r42, %r30, %r1578;
	setp.lt.s32 	%p461, %r42, 257;
	@%p461 bra 	$L__BB2_36;
	bar.sync 	0;
	@%p460 bra 	$L__BB2_13;
	shl.b32 	%r1597, %r1661, 3;
	mov.u32 	%r1598, _ZN6thrust24THRUST_300001_SM_1000_NS8cuda_cub4core6detail5shmemE;
	add.s32 	%r1599, %r1598, %r1597;
	st.shared.u32 	[%r1599], %r1659;
	st.shared.u8 	[%r1599+4], %rs596;
$L__BB2_13:
	setp.eq.s32 	%p472, %r6, %r7;
	@%p472 bra 	$L__BB2_15;
	shl.b32 	%r1600, %r33, 3;
	mov.u32 	%r1601, _ZN6thrust24THRUST_300001_SM_1000_NS8cuda_cub4core6detail5shmemE;
	add.s32 	%r1602, %r1601, %r1600;
	st.shared.u32 	[%r1602], %r6;
	st.shared.u8 	[%r1602+4], %rs16;
$L__BB2_15:
	setp.eq.s32 	%p473, %r7, %r8;
	@%p473 bra 	$L__BB2_17;
	shl.b32 	%r1603, %r34, 3;
	mov.u32 	%r1604, _ZN6thrust24THRUST_300001_SM_1000_NS8cuda_cub4core6detail5shmemE;
	add.s32 	%r1605, %r1604, %r1603;
	st.shared.u32 	[%r1605], %r7;
	st.shared.u8 	[%r1605+4], %rs17;
$L__BB2_17:
	setp.eq.s32 	%p474, %r8, %r9;
	@%p474 bra 	$L__BB2_19;
	shl.b32 	%r1606, %r35, 3;
	mov.u32 	%r1607, _ZN6thrust24THRUST_300001_SM_1000_NS8cuda_cub4core6detail5shmemE;
	add.s32 	%r1608, %r1607, %r1606;
	st.shared.u32 	[%r1608], %r8;
	st.shared.u8 	[%r1608+4], %rs18;
$L__BB2_19:
	setp.eq.s32 	%p475, %r9, %r10;
	@%p475 bra 	$L__BB2_21;
	shl.b32 	%r1609, %r36, 3;
	mov.u32 	%r1610, _ZN6thrust24THRUST_300001_SM_1000_NS8cuda_cub4core6detail5shmemE;
	add.s32 	%r1611, %r1610, %r1609;
	st.shared.u32 	[%r1611], %r9;
	st.shared.u8 	[%r1611+4], %rs19;
$L__BB2_21:
	setp.eq.s32 	%p476, %r10, %r11;
	@%p476 bra 	$L__BB2_23;
	shl.b32 	%r1612, %r37, 3;
	mov.u32 	%r1613, _ZN6thrust24THRUST_300001_SM_1000_NS8cuda_cub4core6detail5shmemE;
	add.s32 	%r1614, %r1613, %r1612;
	st.shared.u32 	[%r1614], %r10;
	st.shared.u8 	[%r1614+4], %rs20;
$L__BB2_23:
	setp.eq.s32 	%p477, %r11, %r12;
	@%p477 bra 	$L__BB2_25;
	shl.b32 	%r1615, %r38, 3;
	mov.u32 	%r1616, _ZN6thrust24THRUST_300001_SM_1000_NS8cuda_cub4core6detail5shmemE;
	add.s32 	%r1617, %r1616, %r1615;
	st.shared.u32 	[%r1617], %r11;
	st.shared.u8 	[%r1617+4], %rs21;
$L__BB2_25:
	setp.eq.s32 	%p478, %r12, %r13;
	@%p478 bra 	$L__BB2_27;
	shl.b32 	%r1618, %r39, 3;
	mov.u32 	%r1619, _ZN6thrust24THRUST_300001_SM_1000_NS8cuda_cub4core6detail5shmemE;
	add.s32 	%r1620, %r1619, %r1618;
	st.shared.u32 	[%r1620], %r12;
	st.shared.u8 	[%r1620+4], %rs22;
$L__BB2_27:
	setp.eq.s32 	%p479, %r13, %r14;
	@%p479 bra 	$L__BB2_29;
	shl.b32 	%r1621, %r40, 3;
	mov.u32 	%r1622, _ZN6thrust24THRUST_300001_SM_1000_NS8cuda_cub4core6detail5shmemE;
	add.s32 	%r1623, %r1622, %r1621;
	st.shared.u32 	[%r1623], %r13;
	st.shared.u8 	[%r1623+4], %rs23;
$L__BB2_29:
	bar.sync 	0;
	mov.u32 	%r1666, %tid.x;
	setp.ge.u32 	%p480, %r1666, %r42;
	@%p480 bra 	$L__BB2_326;
	add.s32 	%r1624, %r23, %r25;
	add.s32 	%r1625, %r1624, %r26;
	add.s32 	%r1626, %r1625, %r27;
	add.s32 	%r1627, %r1626, %r28;
	add.s32 	%r1628, %r1627, %r29;
	add.s32 	%r1629, %r1628, %r30;
	add.s32 	%r1630, %r1629, %r22;
	not.b32 	%r1631, %r1666;
	add.s32 	%r44, %r1630, %r1631;
	and.b32  	%r1632, %r44, 768;
	setp.eq.s32 	%p481, %r1632, 768;
	@%p481 bra 	$L__BB2_33;
	shr.u32 	%r1633, %r44, 8;
	add.s32 	%r1634, %r1633, 1;
	and.b32  	%r1635, %r1634, 3;
	mul.wide.u32 	%rd403, %r1666, 4;
	add.s64 	%rd409, %rd5, %rd403;
	add.s64 	%rd408, %rd4, %rd403;
	shl.b32 	%r1636, %r1666, 3;
	mov.u32 	%r1637, _ZN6thrust24THRUST_300001_SM_1000_NS8cuda_cub4core6detail5shmemE;
	add.s32 	%r1638, %r1636, %r1637;
	add.s32 	%r1663, %r1638, 4;
	neg.s32 	%r1662, %r1635;
	shl.b32 	%r1639, %r1634, 8;
	and.b32  	%r1640, %r1639, 768;
	add.s32 	%r1666, %r1666, %r1640;
$L__BB2_32:
	.pragma "nounroll";
	ld.shared.u32 	%r1641, [%r1663+-4];
	ld.shared.s8 	%r1642, [%r1663];
	st.global.u32 	[%rd408], %r1641;
	st.global.u32 	[%rd409], %r1642;
	add.s64 	%rd409, %rd409, 1024;
	add.s64 	%rd408, %rd408, 1024;
	add.s32 	%r1663, %r1663, 2048;
	add.s32 	%r1662, %r1662, 1;
	setp.ne.s32 	%p482, %r1662, 0;
	@%p482 bra 	$L__BB2_32;
$L__BB2_33:
	setp.lt.u32 	%p483, %r44, 768;
	@%p483 bra 	$L__BB2_326;
	shl.b32 	%r1643, %r1666, 3;
	mov.u32 	%r1644, _ZN6thrust24THRUST_300001_SM_1000_NS8cuda_cub4core6detail5shmemE;
	add.s32 	%r1645, %r1643, %r1644;
	add.s32 	%r1665, %r1645, 4096;
	mul.wide.u32 	%rd404, %r1666, 4;
	add.s64 	%rd405, %rd404, 2048;
	add.s64 	%rd411, %rd4, %rd405;
	add.s64 	%rd410, %rd5, %rd405;
$L__BB2_35:
	ld.shared.u32 	%r1646, [%r1665+-4096];
	ld.shared.s8 	%r1647, [%r1665+-4092];
	st.global.u32 	[%rd411+-2048], %r1646;
	st.global.u32 	[%rd410+-2048], %r1647;
	ld.shared.u32 	%r1648, [%r1665+-2048];
	ld.shared.s8 	%r1649, [%r1665+-2044];
	st.global.u32 	[%rd411+-1024], %r1648;
	st.global.u32 	[%rd410+-1024], %r1649;
	ld.shared.u32 	%r1650, [%r1665];
	ld.shared.s8 	%r1651, [%r1665+4];
	st.global.u32 	[%rd411], %r1650;
	st.global.u32 	[%rd410], %r1651;
	ld.shared.u32 	%r1652, [%r1665+2048];
	ld.shared.s8 	%r1653, [%r1665+2052];
	st.global.u32 	[%rd411+1024], %r1652;
	st.global.u32 	[%rd410+1024], %r1653;
	add.s32 	%r1666, %r1666, 1024;
	add.s32 	%r1665, %r1665, 8192;
	add.s64 	%rd411, %rd411, 4096;
	add.s64 	%rd410, %rd410, 4096;
	setp.lt.s32 	%p484, %r1666, %r42;
	@%p484 bra 	$L__BB2_35;
	bra.uni 	$L__BB2_326;
$L__BB2_36:
	setp.eq.s32 	%p462, %r1658, 0;
	@%p462 bra 	$L__BB2_38;
	mul.wide.s32 	%rd376, %r1661, 4;
	add.s64 	%rd377, %rd4, %rd376;
	st.global.u32 	[%rd377], %r1659;
	cvt.u32.u16 	%r1579, %rs596;
	cvt.s32.s8 	%r1580, %r1579;
	add.s64 	%rd378, %rd5, %rd376;
	st.global.u32 	[%rd378], %r1580;
$L__BB2_38:
	setp.eq.s32 	%p463, %r6, %r7;
	@%p463 bra 	$L__BB2_40;
	mul.wide.s32 	%rd379, %r33, 4;
	add.s64 	%rd380, %rd4, %rd379;
	st.global.u32 	[%rd380], %r6;
	cvt.u32.u16 	%r1581, %rs16;
	cvt.s32.s8 	%r1582, %r1581;
	add.s64 	%rd381, %rd5, %rd379;
	st.global.u32 	[%rd381], %r1582;
$L__BB2_40:
	setp.eq.s32 	%p464, %r7, %r8;
	@%p464 bra 	$L__BB2_42;
	mul.wide.s32 	%rd382, %r34, 4;
	add.s64 	%rd383, %rd4, %rd382;
	st.global.u32 	[%rd383], %r7;
	cvt.u32.u16 	%r1583, %rs17;
	cvt.s32.s8 	%r1584, %r1583;
	add.s64 	%rd384, %rd5, %rd382;
	st.global.u32 	[%rd384], %r1584;
$L__BB2_42:
	setp.eq.s32 	%p465, %r8, %r9;
	@%p465 bra 	$L__BB2_44;
	mul.wide.s32 	%rd385, %r35, 4;
	add.s64 	%rd386, %rd4, %rd385;
	st.global.u32 	[%rd386], %r8;
	cvt.u32.u16 	%r1585, %rs18;
	cvt.s32.s8 	%r1586, %r1585;
	add.s64 	%rd387, %rd5, %rd385;
	st.global.u32 	[%rd387], %r1586;
$L__BB2_44:
	setp.eq.s32 	%p466, %r9, %r10;
	@%p466 bra 	$L__BB2_46;
	mul.wide.s32 	%rd388, %r36, 4;
	add.s64 	%rd389, %rd4, %rd388;
	st.global.u32 	[%rd389], %r9;
	cvt.u32.u16 	%r1587, %rs19;
	cvt.s32.s8 	%r1588, %r1587;
	add.s64 	%rd390, %rd5, %rd388;
	st.global.u32 	[%rd390], %r1588;
$L__BB2_46:
	setp.eq.s32 	%p467, %r10, %r11;
	@%p467 bra 	$L__BB2_48;
	mul.wide.s32 	%rd391, %r37, 4;
	add.s64 	%rd392, %rd4, %rd391;
	st.global.u32 	[%rd392], %r10;
	cvt.u32.u16 	%r1589, %rs20;
	cvt.s32.s8 	%r1590, %r1589;
	add.s64 	%rd393, %rd5, %rd391;
	st.global.u32 	[%rd393], %r1590;
$L__BB2_48:
	setp.eq.s32 	%p468, %r11, %r12;
	@%p468 bra 	$L__BB2_50;
	mul.wide.s32 	%rd394, %r38, 4;
	add.s64 	%rd395, %rd4, %rd394;
	st.global.u32 	[%rd395], %r11;
	cvt.u32.u16 	%r1591, %rs21;
	cvt.s32.s8 	%r1592, %r1591;
	add.s64 	%rd396, %rd5, %rd394;
	st.global.u32 	[%rd396], %r1592;
$L__BB2_50:
	setp.eq.s32 	%p469, %r12, %r13;
	@%p469 bra 	$L__BB2_52;
	mul.wide.s32 	%rd397, %r39, 4;
	add.s64 	%rd398, %rd4, %rd397;
	st.global.u32 	[%rd398], %r12;
	cvt.u32.u16 	%r1593, %rs22;
	cvt.s32.s8 	%r1594, %r1593;
	add.s64 	%rd399, %rd5, %rd397;
	st.global.u32 	[%rd399], %r1594;
$L__BB2_52:
	setp.eq.s32 	%p470, %r13, %r14;
	@%p470 bra 	$L__BB2_326;
	mul.wide.s32 	%rd400, %r40, 4;
	add.s64 	%rd401, %rd4, %rd400;
	st.global.u32 	[%rd401], %r13;
	cvt.u32.u16 	%r1595, %rs23;
	cvt.s32.s8 	%r1596, %r1595;
	add.s64 	%rd402, %rd5, %rd400;
	st.global.u32 	[%rd402], %r1596;
	bra.uni 	$L__BB2_326;
$L__BB2_54:
	mov.u32 	%r58, %tid.x;
	and.b32  	%r1030, %r58, 31;
	and.b32  	%r1031, %r58, 992;
	add.s32 	%r1032, %r2, %r1030;
	mad.lo.s32 	%r59, %r1031, 9, %r1032;
	mul.wide.u32 	%rd244, %r59, 4;
	add.s64 	%rd235, %rd2, %rd244;
	// begin inline asm
	ld.global.nc.u32 %r1019, [%rd235];
	// end inline asm
	add.s64 	%rd236, %rd235, 128;
	// begin inline asm
	ld.global.nc.u32 %r1020, [%rd236];
	// end inline asm
	add.s64 	%rd237, %rd235, 256;
	// begin inline asm
	ld.global.nc.u32 %r1021, [%rd237];
	// end inline asm
	add.s64 	%rd238, %rd235, 384;
	// begin inline asm
	ld.global.nc.u32 %r1022, [%rd238];
	// end inline asm
	add.s64 	%rd239, %rd235, 512;
	// begin inline asm
	ld.global.nc.u32 %r1023, [%rd239];
	// end inline asm
	add.s64 	%rd240, %rd235, 640;
	// begin inline asm
	ld.global.nc.u32 %r1024, [%rd240];
	// end inline asm
	add.s64 	%rd241, %rd235, 768;
	// begin inline asm
	ld.global.nc.u32 %r1025, [%rd241];
	// end inline asm
	add.s64 	%rd242, %rd235, 896;
	// begin inline asm
	ld.global.nc.u32 %r1026, [%rd242];
	// end inline asm
	add.s64 	%rd243, %rd235, 1024;
	// begin inline asm
	ld.global.nc.u32 %r1027, [%rd243];
	// end inline asm
	// begin inline asm
	mov.u32 %r1028, %laneid;
	// end inline asm
	shr.u32 	%r61, %r58, 5;
	mad.lo.s32 	%r62, %r61, 288, %r1028;
	shl.b32 	%r1033, %r62, 2;
	mov.u32 	%r1034, _ZN6thrust24THRUST_300001_SM_1000_NS8cuda_cub4core6detail5shmemE;
	add.s32 	%r63, %r1034, %r1033;
	st.shared.u32 	[%r63], %r1019;
	st.shared.u32 	[%r63+128], %r1020;
	st.shared.u32 	[%r63+256], %r1021;
	st.shared.u32 	[%r63+384], %r1022;
	st.shared.u32 	[%r63+512], %r1023;
	st.shared.u32 	[%r63+640], %r1024;
	st.shared.u32 	[%r63+768], %r1025;
	st.shared.u32 	[%r63+896], %r1026;
	st.shared.u32 	[%r63+1024], %r1027;
	bar.warp.sync 	-1;
	shl.b32 	%r64, %r1028, 3;
	shl.b32 	%r1035, %r1028, 5;
	add.s32 	%r65, %r63, %r1035;
	ld.shared.u32 	%r66, [%r65];
	ld.shared.u32 	%r67, [%r65+4];
	ld.shared.u32 	%r68, [%r65+8];
	ld.shared.u32 	%r69, [%r65+12];
	ld.shared.u32 	%r70, [%r65+16];
	ld.shared.u32 	%r71, [%r65+20];
	ld.shared.u32 	%r72, [%r65+24];
	ld.shared.u32 	%r73, [%r65+28];
	ld.shared.u32 	%r74, [%r65+32];
	setp.ne.s32 	%p299, %r58, 0;
	mov.b32 	%r1668, 0;
	@%p299 bra 	$L__BB2_56;
	mul.wide.u32 	%rd246, %r2, 4;
	add.s64 	%rd247, %rd2, %rd246;
	add.s64 	%rd245, %rd247, -4;
	// begin inline asm
	ld.global.nc.u32 %r1668, [%rd245];
	// end inline asm
$L__BB2_56:
	setp.eq.s32 	%p300, %r58, 0;
	cvt.u64.u32 	%rd257, %r59;
	bar.sync 	0;
	add.s64 	%rd248, %rd3, %rd257;
	// begin inline asm
	{   .reg .u8 datum;    ld.global.nc.u8 datum, [%rd248];    cvt.u16.u8 %rs382, datum;}
	// end inline asm
	add.s64 	%rd249, %rd248, 32;
	// begin inline asm
	{   .reg .u8 datum;    ld.global.nc.u8 datum, [%rd249];    cvt.u16.u8 %rs383, datum;}
	// end inline asm
	add.s64 	%rd250, %rd248, 64;
	// begin inline asm
	{   .reg .u8 datum;    ld.global.nc.u8 datum, [%rd250];    cvt.u16.u8 %rs384, datum;}
	// end inline asm
	add.s64 	%rd251, %rd248, 96;
	// begin inline asm
	{   .reg .u8 datum;    ld.global.nc.u8 datum, [%rd251];    cvt.u16.u8 %rs385, datum;}
	// end inline asm
	add.s64 	%rd252, %rd248, 128;
	// begin inline asm
	{   .reg .u8 datum;    ld.global.nc.u8 datum, [%rd252];    cvt.u16.u8 %rs386, datum;}
	// end inline asm
	add.s64 	%rd253, %rd248, 160;
	// begin inline asm
	{   .reg .u8 datum;    ld.global.nc.u8 datum, [%rd253];    cvt.u16.u8 %rs387, datum;}
	// end inline asm
	add.s64 	%rd254, %rd248, 192;
	// begin inline asm
	{   .reg .u8 datum;    ld.global.nc.u8 datum, [%rd254];    cvt.u16.u8 %rs388, datum;}
	// end inline asm
	add.s64 	%rd255, %rd248, 224;
	// begin inline asm
	{   .reg .u8 datum;    ld.global.nc.u8 datum, [%rd255];    cvt.u16.u8 %rs389, datum;}
	// end inline asm
	add.s64 	%rd256, %rd248, 256;
	// begin inline asm
	{   .reg .u8 datum;    ld.global.nc.u8 datum, [%rd256];    cvt.u16.u8 %rs390, datum;}
	// end inline asm
	mad.lo.s32 	%r1037, %r62, -3, %r63;
	st.shared.u8 	[%r1037], %rs382;
	st.shared.u8 	[%r1037+32], %rs383;
	st.shared.u8 	[%r1037+64], %rs384;
	st.shared.u8 	[%r1037+96], %rs385;
	st.shared.u8 	[%r1037+128], %rs386;
	st.shared.u8 	[%r1037+160], %rs387;
	st.shared.u8 	[%r1037+192], %rs388;
	st.shared.u8 	[%r1037+224], %rs389;
	st.shared.u8 	[%r1037+256], %rs390;
	bar.warp.sync 	-1;
	add.s32 	%r1038, %r62, %r64;
	mad.lo.s32 	%r1039, %r1038, -3, %r65;
	ld.shared.u8 	%rs24, [%r1039];
	ld.shared.u8 	%rs25, [%r1039+1];
	ld.shared.u8 	%rs26, [%r1039+2];
	ld.shared.u8 	%rs27, [%r1039+3];
	ld.shared.u8 	%rs28, [%r1039+4];
	ld.shared.u8 	%rs29, [%r1039+5];
	ld.shared.u8 	%rs30, [%r1039+6];
	ld.shared.u8 	%rs31, [%r1039+7];
	ld.shared.u8 	%rs32, [%r1039+8];
	bar.sync 	0;
	shl.b32 	%r1040, %r58, 2;
	add.s32 	%r1042, %r1034, %r1040;
	add.s32 	%r77, %r1042, 1148;
	st.shared.u32 	[%r1042+1148], %r74;
	bar.sync 	0;
	@%p300 bra 	$L__BB2_58;
	ld.shared.u32 	%r1668, [%r77+-4];
$L__BB2_58:
	setp.ne.s32 	%p301, %r1668, %r66;
	selp.u32 	%r1103, 1, 0, %p301;
	setp.ne.s32 	%p302, %r66, %r67;
	selp.u32 	%r1104, 1, 0, %p302;
	setp.ne.s32 	%p303, %r67, %r68;
	selp.u32 	%r1105, 1, 0, %p303;
	setp.ne.s32 	%p304, %r68, %r69;
	selp.u32 	%r1106, 1, 0, %p304;
	setp.ne.s32 	%p305, %r69, %r70;
	selp.u32 	%r1107, 1, 0, %p305;
	setp.ne.s32 	%p306, %r70, %r71;
	selp.u32 	%r1108, 1, 0, %p306;
	setp.ne.s32 	%p307, %r71, %r72;
	selp.u32 	%r1109, 1, 0, %p307;
	setp.ne.s32 	%p308, %r72, %r73;
	selp.u32 	%r1110, 1, 0, %p308;
	setp.ne.s32 	%p309, %r73, %r74;
	selp.u32 	%r1111, 1, 0, %p309;
	add.s32 	%r1112, %r1104, %r1103;
	selp.b16 	%rs391, 0, %rs24, %p302;
	add.s16 	%rs392, %rs25, %rs391;
	add.s32 	%r1113, %r1112, %r1105;
	selp.b16 	%rs393, 0, %rs392, %p303;
	add.s16 	%rs394, %rs26, %rs393;
	add.s32 	%r1114, %r1113, %r1106;
	selp.b16 	%rs395, 0, %rs394, %p304;
	add.s16 	%rs396, %rs27, %rs395;
	add.s32 	%r1115, %r1114, %r1107;
	selp.b16 	%rs397, 0, %rs396, %p305;
	add.s16 	%rs398, %rs28, %rs397;
	add.s32 	%r1116, %r1115, %r1108;
	selp.b16 	%rs399, 0, %rs398, %p306;
	add.s16 	%rs400, %rs29, %rs399;
	add.s32 	%r1117, %r1116, %r1109;
	selp.b16 	%rs401, 0, %rs400, %p307;
	add.s16 	%rs402, %rs30, %rs401;
	add.s32 	%r1118, %r1117, %r1110;
	selp.b16 	%rs403, 0, %rs402, %p308;
	add.s16 	%rs404, %rs31, %rs403;
	add.s32 	%r1044, %r1118, %r1111;
	selp.b16 	%rs405, 0, %rs404, %p309;
	add.s16 	%rs406, %rs32, %rs405;
	cvt.u32.u16 	%r1119, %rs406;
	and.b32  	%r1049, %r1119, 255;
	mov.b32 	%r1100, 1;
	mov.b32 	%r1101, 0;
	mov.b32 	%r1102, -1;
	// begin inline asm
	shfl.sync.up.b32 %r1043, %r1044, %r1100, %r1101, %r1102;
	// end inline asm
	// begin inline asm
	shfl.sync.up.b32 %r1048, %r1049, %r1100, %r1101, %r1102;
	// end inline asm
	cvt.u16.u32 	%rs407, %r1048;
	setp.eq.s32 	%p310, %r1044, 0;
	selp.b16 	%rs408, %rs407, 0, %p310;
	setp.lt.s32 	%p311, %r1028, 1;
	selp.b32 	%r1120, 0, %r1043, %p311;
	add.s32 	%r1054, %r1120, %r1044;
	selp.b16 	%rs409, 0, %rs408, %p311;
	add.s16 	%rs410, %rs409, %rs406;
	cvt.u32.u16 	%r1121, %rs410;
	and.b32  	%r1059, %r1121, 255;
	mov.b32 	%r1060, 2;
	// begin inline asm
	shfl.sync.up.b32 %r1053, %r1054, %r1060, %r1101, %r1102;
	// end inline asm
	// begin inline asm
	shfl.sync.up.b32 %r1058, %r1059, %r1060, %r1101, %r1102;
	// end inline asm
	cvt.u16.u32 	%rs411, %r1058;
	setp.eq.s32 	%p312, %r1054, 0;
	selp.b16 	%rs412, %rs411, 0, %p312;
	setp.lt.s32 	%p313, %r1028, 2;
	selp.b32 	%r1122, 0, %r1053, %p313;
	add.s32 	%r1064, %r1122, %r1054;
	selp.b16 	%rs413, 0, %rs412, %p313;
	add.s16 	%rs414, %rs413, %rs410;
	cvt.u32.u16 	%r1123, %rs414;
	and.b32  	%r1069, %r1123, 255;
	mov.b32 	%r1070, 4;
	// begin inline asm
	shfl.sync.up.b32 %r1063, %r1064, %r1070, %r1101, %r1102;
	// end inline asm
	// begin inline asm
	shfl.sync.up.b32 %r1068, %r1069, %r1070, %r1101, %r1102;
	// end inline asm
	cvt.u16.u32 	%rs415, %r1068;
	setp.eq.s32 	%p314, %r1064, 0;
	selp.b16 	%rs416, %rs415, 0, %p314;
	setp.lt.s32 	%p315, %r1028, 4;
	selp.b32 	%r1124, 0, %r1063, %p315;
	add.s32 	%r1074, %r1124, %r1064;
	selp.b16 	%rs417, 0, %rs416, %p315;
	add.s16 	%rs418, %rs417, %rs414;
	cvt.u32.u16 	%r1125, %rs418;
	and.b32  	%r1079, %r1125, 255;
	mov.b32 	%r1080, 8;
	// begin inline asm
	shfl.sync.up.b32 %r1073, %r1074, %r1080, %r1101, %r1102;
	// end inline asm
	// begin inline asm
	shfl.sync.up.b32 %r1078, %r1079, %r1080, %r1101, %r1102;
	// end inline asm
	cvt.u16.u32 	%rs419, %r1078;
	setp.eq.s32 	%p316, %r1074, 0;
	selp.b16 	%rs420, %rs419, 0, %p316;
	setp.lt.s32 	%p317, %r1028, 8;
	selp.b32 	%r1126, 0, %r1073, %p317;
	add.s32 	%r1084, %r1126, %r1074;
	selp.b16 	%rs421, 0, %rs420, %p317;
	add.s16 	%rs422, %rs421, %rs418;
	cvt.u32.u16 	%r1127, %rs422;
	and.b32  	%r1089, %r1127, 255;
	mov.b32 	%r1090, 16;
	// begin inline asm
	shfl.sync.up.b32 %r1083, %r1084, %r1090, %r1101, %r1102;
	// end inline asm
	// begin inline asm
	shfl.sync.up.b32 %r1088, %r1089, %r1090, %r1101, %r1102;
	// end inline asm
	cvt.u16.u32 	%rs423, %r1088;
	setp.eq.s32 	%p318, %r1084, 0;
	selp.b16 	%rs424, %rs423, 0, %p318;
	setp.lt.s32 	%p319, %r1028, 16;
	selp.b32 	%r1128, 0, %r1083, %p319;
	add.s32 	%r1094, %r1128, %r1084;
	selp.b16 	%rs425, 0, %rs424, %p319;
	add.s16 	%rs33, %rs425, %rs422;
	cvt.u32.u16 	%r1129, %rs33;
	and.b32  	%r1099, %r1129, 255;
	// begin inline asm
	shfl.sync.up.b32 %r1675, %r1094, %r1100, %r1101, %r1102;
	// end inline asm
	// begin inline asm
	shfl.sync.up.b32 %r1098, %r1099, %r1100, %r1101, %r1102;
	// end inline asm
	cvt.u16.u32 	%rs599, %r1098;
	setp.ne.s32 	%p320, %r1028, 31;
	@%p320 bra 	$L__BB2_60;
	shl.b32 	%r1130, %r61, 3;
	mov.u32 	%r1131, _ZN6thrust24THRUST_300001_SM_1000_NS8cuda_cub4core6detail5shmemE;
	add.s32 	%r1132, %r1131, %r1130;
	st.shared.u32 	[%r1132], %r1094;
	st.shared.u8 	[%r1132+4], %rs33;
$L__BB2_60:
	bar.sync 	0;
	ld.shared.v4.u32 	{%r1133, %r1134, %r1135, %r1136}, [_ZN6thrust24THRUST_300001_SM_1000_NS8cuda_cub4core6detail5shmemE];
	mov.b64 	%rd258, {%r1133, %r1134};
	mov.b64 	%rd259, {%r1135, %r1136};
	shr.u64 	%rd260, %rd259, 32;
	shr.u64 	%rd261, %rd258, 32;
	cvt.u16.u64 	%rs426, %rd261;
	shr.u32 	%r1137, %r58, 5;
	cvt.u16.u64 	%rs427, %rd260;
	add.s32 	%r1138, %r1135, %r1133;
	setp.eq.s32 	%p321, %r1135, 0;
	selp.b16 	%rs428, %rs426, 0, %p321;
	add.s16 	%rs429, %rs428, %rs427;
	setp.eq.s32 	%p322, %r1137, 2;
	selp.b32 	%r1139, %r1138, %r1133, %p322;
	selp.b16 	%rs430, %rs429, %rs426, %p322;
	ld.shared.v4.u32 	{%r1140, %r1141, %r1142, %r1143}, [_ZN6thrust24THRUST_300001_SM_1000_NS8cuda_cub4core6detail5shmemE+16];
	mov.b64 	%rd262, {%r1140, %r1141};
	mov.b64 	%rd263, {%r1142, %r1143};
	shr.u64 	%rd264, %rd263, 32;
	shr.u64 	%rd265, %rd262, 32;
	cvt.u16.u64 	%rs431, %rd265;
	add.s32 	%r1144, %r1140, %r1138;
	setp.eq.s32 	%p323, %r1140, 0;
	selp.b16 	%rs432, %rs429, 0, %p323;
	add.s16 	%rs433, %rs432, %rs431;
	setp.eq.s32 	%p324, %r1137, 3;
	selp.b32 	%r1145, %r1144, %r1139, %p324;
	selp.b16 	%rs434, %rs433, %rs430, %p324;
	cvt.u16.u64 	%rs435, %rd264;
	add.s32 	%r1146, %r1142, %r1144;
	setp.eq.s32 	%p325, %r1142, 0;
	selp.b16 	%rs436, %rs433, 0, %p325;
	add.s16 	%rs437, %rs436, %rs435;
	setp.eq.s32 	%p326, %r1137, 4;
	selp.b32 	%r1147, %r1146, %r1145, %p326;
	selp.b16 	%rs438, %rs437, %rs434, %p326;
	ld.shared.v4.u32 	{%r1148, %r1149, %r1150, %r1151}, [_ZN6thrust24THRUST_300001_SM_1000_NS8cuda_cub4core6detail5shmemE+32];
	mov.b64 	%rd266, {%r1148, %r1149};
	mov.b64 	%rd267, {%r1150, %r1151};
	shr.u64 	%rd268, %rd267, 32;
	shr.u64 	%rd269, %rd266, 32;
	cvt.u16.u64 	%rs439, %rd269;
	add.s32 	%r1152, %r1148, %r1146;
	setp.eq.s32 	%p327, %r1148, 0;
	selp.b16 	%rs440, %rs437, 0, %p327;
	add.s16 	%rs441, %rs440, %rs439;
	setp.eq.s32 	%p328, %r1137, 5;
	selp.b32 	%r1153, %r1152, %r1147, %p328;
	selp.b16 	%rs442, %rs441, %rs438, %p328;
	cvt.u16.u64 	%rs443, %rd268;
	add.s32 	%r1154, %r1150, %r1152;
	setp.eq.s32 	%p329, %r1150, 0;
	selp.b16 	%rs444, %rs441, 0, %p329;
	add.s16 	%rs445, %rs444, %rs443;
	setp.eq.s32 	%p330, %r1137, 6;
	selp.b32 	%r1155, %r1154, %r1153, %p330;
	selp.b16 	%rs446, %rs445, %rs442, %p330;
	ld.shared.v4.u32 	{%r1156, %r1157, %r1158, %r1159}, [_ZN6thrust24THRUST_300001_SM_1000_NS8cuda_cub4core6detail5shmemE+48];
	mov.b64 	%rd270, {%r1156, %r1157};
	mov.b64 	%rd271, {%r1158, %r1159};
	shr.u64 	%rd272, %rd271, 32;
	shr.u64 	%rd273, %rd270, 32;
	cvt.u16.u64 	%rs447, %rd273;
	add.s32 	%r1160, %r1156, %r1154;
	setp.eq.s32 	%p331, %r1156, 0;
	selp.b16 	%rs448, %rs445, 0, %p331;
	add.s16 	%rs449, %rs448, %rs447;
	setp.eq.s32 	%p332, %r1137, 7;
	selp.b32 	%r82, %r1160, %r1155, %p332;
	selp.b16 	%rs35, %rs449, %rs446, %p332;
	cvt.u16.u64 	%rs450, %rd272;
	add.s32 	%r83, %r1158, %r1160;
	setp.eq.s32 	%p333, %r1158, 0;
	selp.b16 	%rs451, %rs449, 0, %p333;
	add.s16 	%rs36, %rs451, %rs450;
	setp.lt.u32 	%p334, %r58, 32;
	@%p334 bra 	$L__BB2_62;
	setp.eq.s32 	%p335, %r1675, 0;
	selp.b16 	%rs452, %rs35, 0, %p335;
	add.s16 	%rs453, %rs452, %rs599;
	setp.eq.s32 	%p336, %r1028, 0;
	selp.b32 	%r1161, 0, %r1675, %p336;
	add.s32 	%r1675, %r82, %r1161;
	selp.b16 	%rs599, %rs35, %rs453, %p336;
	bra.uni 	$L__BB2_78;
$L__BB2_62:
	setp.ne.s32 	%p337, %r58, 0;
	mov.u32 	%r85, %ctaid.x;
	mul.wide.u32 	%rd274, %r85, 8;
	add.s64 	%rd18, %rd1, %rd274;
	@%p337 bra 	$L__BB2_64;
	st.shared.u32 	[_ZN6thrust24THRUST_300001_SM_1000_NS8cuda_cub4core6detail5shmemE+116], %r83;
	st.shared.u8 	[_ZN6thrust24THRUST_300001_SM_1000_NS8cuda_cub4core6detail5shmemE+120], %rs36;
	add.s64 	%rd275, %rd18, 256;
	mov.b64 	%rd277, {%r1162, %r83};
	and.b64  	%rd278, %rd277, -4294967296;
	cvt.u64.u16 	%rd279, %rs36;
	and.b64  	%rd280, %rd279, 255;
	or.b64  	%rd281, %rd278, %rd280;
	or.b64  	%rd276, %rd281, 25600;
	// begin inline asm
	st.relaxed.gpu.u64 [%rd275], %rd276;
	// end inline asm
$L__BB2_64:
	mov.u32 	%r1163, %nctaid.x;
	setp.gt.u32 	%p338, %r1163, 499;
	@%p338 bra 	$L__BB2_66;
	membar.cta;
	bra.uni 	$L__BB2_67;
$L__BB2_66:
	mov.b32 	%r1164, 450;
	// begin inline asm
	nanosleep.u32 %r1164;
	// end inline asm
$L__BB2_67:
	mul.wide.u32 	%rd284, %r58, 8;
	xor.b64  	%rd285, %rd284, -8;
	add.s64 	%rd286, %rd18, %rd285;
	add.s64 	%rd283, %rd286, 256;
$L__BB2_68:
	// begin inline asm
	ld.relaxed.gpu.u64 %rd282, [%rd283];
	// end inline asm
	cvt.u16.u64 	%rs454, %rd282;
	shr.u16 	%rs455, %rs454, 8;
	setp.eq.s16 	%p339, %rs455, 99;
	mov.b32 	%r1165, -1;
	vote.sync.any.pred 	%p340, %p339, %r1165;
	@%p340 bra 	$L__BB2_68;
	mov.b64 	{%r1219, %r1169}, %rd282;
	shr.u64 	%rd287, %rd282, 8;
	cvt.u16.u64 	%rs598, %rd287;
	and.b16  	%rs457, %rs598, 255;
	setp.eq.s16 	%p341, %rs457, 101;
	mov.b32 	%r1217, -1;
	vote.sync.ballot.b32 	%r1220, %p341, %r1217;
	// begin inline asm
	mov.u32 %r1167, %lanemask_ge;
	// end inline asm
	and.b32  	%r1221, %r1220, %r1167;
	or.b32  	%r1222, %r1221, -2147483648;
	add.s32 	%r1223, %r1222, -1;
	not.b32 	%r1224, %r1222;
	and.b32  	%r1225, %r1224, %r1223;
	popc.b32 	%r1171, %r1225;
	cvt.u32.u64 	%r1226, %rd282;
	and.b32  	%r1174, %r1226, 255;
	mov.b32 	%r1175, 1;
	// begin inline asm
	shfl.sync.down.b32 %r1168, %r1169, %r1175, %r1171, %r1217;
	// end inline asm
	// begin inline asm
	shfl.sync.down.b32 %r1173, %r1174, %r1175, %r1171, %r1217;
	// end inline asm
	cvt.u16.u32 	%rs458, %r1173;
	setp.lt.s32 	%p343, %r1028, %r1171;
	setp.eq.s32 	%p344, %r1169, 0;
	selp.b32 	%r1227, %r1168, 0, %p343;
	add.s32 	%r1179, %r1227, %r1169;
	selp.b16 	%rs459, %rs458, 0, %p344;
	selp.b16 	%rs460, %rs459, 0, %p343;
	add.s16 	%rs461, %rs460, %rs454;
	cvt.u32.u16 	%r1228, %rs461;
	and.b32  	%r1184, %r1228, 255;
	mov.b32 	%r1185, 2;
	// begin inline asm
	shfl.sync.down.b32 %r1178, %r1179, %r1185, %r1171, %r1217;
	// end inline asm
	// begin inline asm
	shfl.sync.down.b32 %r1183, %r1184, %r1185, %r1171, %r1217;
	// end inline asm
	cvt.u16.u32 	%rs462, %r1183;
	add.s32 	%r1229, %r1028, 2;
	setp.gt.s32 	%p345, %r1229, %r1171;
	setp.eq.s32 	%p346, %r1179, 0;
	selp.b16 	%rs463, %rs462, 0, %p346;
	selp.b32 	%r1230, 0, %r1178, %p345;
	add.s32 	%r1189, %r1179, %r1230;
	selp.b16 	%rs464, 0, %rs463, %p345;
	add.s16 	%rs465, %rs464, %rs461;
	cvt.u32.u16 	%r1231, %rs465;
	and.b32  	%r1194, %r1231, 255;
	mov.b32 	%r1195, 4;
	// begin inline asm
	shfl.sync.down.b32 %r1188, %r1189, %r1195, %r1171, %r1217;
	// end inline asm
	// begin inline asm
	shfl.sync.down.b32 %r1193, %r1194, %r1195, %r1171, %r1217;
	// end inline asm
	cvt.u16.u32 	%rs466, %r1193;
	add.s32 	%r1232, %r1028, 4;
	setp.gt.s32 	%p347, %r1232, %r1171;
	setp.eq.s32 	%p348, %r1189, 0;
	selp.b16 	%rs467, %rs466, 0, %p348;
	selp.b32 	%r1233, 0, %r1188, %p347;
	add.s32 	%r1199, %r1189, %r1233;
	selp.b16 	%rs468, 0, %rs467, %p347;
	add.s16 	%rs469, %rs465, %rs468;
	cvt.u32.u16 	%r1234, %rs469;
	and.b32  	%r1204, %r1234, 255;
	mov.b32 	%r1205, 8;
	// begin inline asm
	shfl.sync.down.b32 %r1198, %r1199, %r1205, %r1171, %r1217;
	// end inline asm
	// begin inline asm
	shfl.sync.down.b32 %r1203, %r1204, %r1205, %r1171, %r1217;
	// end inline asm
	cvt.u16.u32 	%rs470, %r1203;
	add.s32 	%r1235, %r1028, 8;
	setp.gt.s32 	%p349, %r1235, %r1171;
	setp.eq.s32 	%p350, %r1199, 0;
	selp.b16 	%rs471, %rs470, 0, %p350;
	selp.b32 	%r1236, 0, %r1198, %p349;
	add.s32 	%r1209, %r1199, %r1236;
	selp.b16 	%rs472, 0, %rs471, %p349;
	add.s16 	%rs473, %rs469, %rs472;
	cvt.u32.u16 	%r1237, %rs473;
	and.b32  	%r1214, %r1237, 255;
	mov.b32 	%r1215, 16;
	// begin inline asm
	shfl.sync.down.b32 %r1208, %r1209, %r1215, %r1171, %r1217;
	// end inline asm
	// begin inline asm
	shfl.sync.down.b32 %r1213, %r1214, %r1215, %r1171, %r1217;
	// end inline asm
	cvt.u16.u32 	%rs474, %r1213;
	add.s32 	%r1238, %r1028, 16;
	setp.gt.s32 	%p351, %r1238, %r1171;
	setp.eq.s32 	%p352, %r1209, 0;
	selp.b16 	%rs475, %rs474, 0, %p352;
	selp.b32 	%r1239, 0, %r1208, %p351;
	add.s32 	%r1673, %r1239, %r1209;
	selp.b16 	%rs476, 0, %rs475, %p351;
	add.s16 	%rs597, %rs476, %rs473;
	not.b32 	%r1240, %r58;
	add.s32 	%r1674, %r85, %r1240;
	add.s64 	%rd20, %rd1, 256;
$L__BB2_70:
	and.b16  	%rs477, %rs598, 255;
	setp.ne.s16 	%p353, %rs477, 101;
	mov.b32 	%r1241, -1;
	vote.sync.all.pred 	%p354, %p353, %r1241;
	not.pred 	%p355, %p354;
	@%p355 bra 	$L__BB2_74;
	mul.wide.s32 	%rd330, %r1674, 8;
	add.s64 	%rd331, %rd20, %rd330;
	add.s64 	%rd329, %rd331, -256;
$L__BB2_72:
	// begin inline asm
	ld.relaxed.gpu.u64 %rd328, [%rd329];
	// end inline asm
	cvt.u16.u64 	%rs490, %rd328;
	shr.u16 	%rs491, %rs490, 8;
	setp.eq.s16 	%p393, %rs491, 99;
	mov.b32 	%r1333, -1;
	vote.sync.any.pred 	%p394, %p393, %r1333;
	@%p394 bra 	$L__BB2_72;
	mov.b64 	{%r1385, %r1336}, %rd328;
	cvt.u16.u64 	%rs492, %rd328;
	shr.u64 	%rd332, %rd328, 8;
	cvt.u16.u64 	%rs598, %rd332;
	and.b16  	%rs493, %rs598, 255;
	setp.eq.s16 	%p395, %rs493, 101;
	mov.b32 	%r1384, -1;
	vote.sync.ballot.b32 	%r1386, %p395, %r1384;
	and.b32  	%r1387, %r1386, %r1167;
	or.b32  	%r1388, %r1387, -2147483648;
	add.s32 	%r1389, %r1388, -1;
	not.b32 	%r1390, %r1388;
	and.b32  	%r1391, %r1390, %r1389;
	popc.b32 	%r1338, %r1391;
	cvt.u32.u64 	%r1392, %rd328;
	and.b32  	%r1341, %r1392, 255;
	mov.b32 	%r1342, 1;
	// begin inline asm
	shfl.sync.down.b32 %r1335, %r1336, %r1342, %r1338, %r1384;
	// end inline asm
	// begin inline asm
	shfl.sync.down.b32 %r1340, %r1341, %r1342, %r1338, %r1384;
	// end inline asm
	cvt.u16.u32 	%rs494, %r1340;
	setp.lt.s32 	%p397, %r1028, %r1338;
	setp.eq.s32 	%p398, %r1336, 0;
	selp.b32 	%r1393, %r1335, 0, %p397;
	add.s32 	%r1346, %r1393, %r1336;
	selp.b16 	%rs495, %rs494, 0, %p398;
	selp.b16 	%rs496, %rs495, 0, %p397;
	add.s16 	%rs497, %rs496, %rs492;
	cvt.u32.u16 	%r1394, %rs497;
	and.b32  	%r1395, %r1394, 255;
	and.b32  	%r1396, %r1669, -256;
	or.b32  	%r1669, %r1396, %r1395;
	mov.b32 	%r1352, 2;
	// begin inline asm
	shfl.sync.down.b32 %r1345, %r1346, %r1352, %r1338, %r1384;
	// end inline asm
	// begin inline asm
	shfl.sync.down.b32 %r1350, %r1669, %r1352, %r1338, %r1384;
	// end inline asm
	cvt.u16.u32 	%rs498, %r1350;
	add.s32 	%r1397, %r1028, 2;
	setp.gt.s32 	%p399, %r1397, %r1338;
	setp.eq.s32 	%p400, %r1346, 0;
	selp.b16 	%rs499, %rs498, 0, %p400;
	selp.b32 	%r1398, 0, %r1345, %p399;
	add.s32 	%r1356, %r1346, %r1398;
	selp.b16 	%rs500, 0, %rs499, %p399;
	add.s16 	%rs501, %rs500, %rs497;
	cvt.u32.u16 	%r1399, %rs501;
	and.b32  	%r1400, %r1399, 255;
	and.b32  	%r1401, %r1670, -256;
	or.b32  	%r1670, %r1401, %r1400;
	mov.b32 	%r1362, 4;
	// begin inline asm
	shfl.sync.down.b32 %r1355, %r1356, %r1362, %r1338, %r1384;
	// end inline asm
	// begin inline asm
	shfl.sync.down.b32 %r1360, %r1670, %r1362, %r1338, %r1384;
	// end inline asm
	cvt.u16.u32 	%rs502, %r1360;
	add.s32 	%r1402, %r1028, 4;
	setp.gt.s32 	%p401, %r1402, %r1338;
	setp.eq.s32 	%p402, %r1356, 0;
	selp.b16 	%rs503, %rs502, 0, %p402;
	selp.b32 	%r1403, 0, %r1355, %p401;
	add.s32 	%r1366, %r1356, %r1403;
	selp.b16 	%rs504, 0, %rs503, %p401;
	add.s16 	%rs505, %rs501, %rs504;
	cvt.u32.u16 	%r1404, %rs505;
	and.b32  	%r1405, %r1404, 255;
	and.b32  	%r1406, %r1671, -256;
	or.b32  	%r1671, %r1406, %r1405;
	mov.b32 	%r1372, 8;
	// begin inline asm
	shfl.sync.down.b32 %r1365, %r1366, %r1372, %r1338, %r1384;
	// end inline asm
	// begin inline asm
	shfl.sync.down.b32 %r1370, %r1671, %r1372, %r1338, %r1384;
	// end inline asm
	cvt.u16.u32 	%rs506, %r1370;
	add.s32 	%r1407, %r1028, 8;
	setp.gt.s32 	%p403, %r1407, %r1338;
	setp.eq.s32 	%p404, %r1366, 0;
	selp.b16 	%rs507, %rs506, 0, %p404;
	selp.b32 	%r1408, 0, %r1365, %p403;
	add.s32 	%r1376, %r1366, %r1408;
	selp.b16 	%rs508, 0, %rs507, %p403;
	add.s16 	%rs509, %rs505, %rs508;
	cvt.u32.u16 	%r1409, %rs509;
	and.b32  	%r1410, %r1409, 255;
	and.b32  	%r1411, %r1672, -256;
	or.b32  	%r1672, %r1411, %r1410;
	mov.b32 	%r1382, 16;
	// begin inline asm
	shfl.sync.down.b32 %r1375, %r1376, %r1382, %r1338, %r1384;
	// end inline asm
	// begin inline asm
	shfl.sync.down.b32 %r1380, %r1672, %r1382, %r1338, %r1384;
	// end inline asm
	cvt.u16.u32 	%rs510, %r1380;
	add.s32 	%r1412, %r1028, 16;
	setp.gt.s32 	%p405, %r1412, %r1338;
	setp.eq.s32 	%p406, %r1376, 0;
	selp.b16 	%rs511, %rs510, 0, %p406;
	selp.b32 	%r1413, 0, %r1375, %p405;
	selp.b16 	%rs512, 0, %rs511, %p405;
	add.s16 	%rs513, %rs509, %rs512;
	add.s32 	%r1414, %r1413, %r1673;
	add.s32 	%r99, %r1414, %r1376;
	setp.eq.s32 	%p407, %r1673, 0;
	selp.b16 	%rs514, %rs513, 0, %p407;
	add.s16 	%rs597, %rs514, %rs597;
	add.s32 	%r1674, %r1674, -32;
	mov.u32 	%r1673, %r99;
	bra.uni 	$L__BB2_70;
$L__BB2_74:
	mov.u32 	%r1243, %tid.x;
	setp.ne.s32 	%p356, %r1243, 0;
	@%p356 bra 	$L__BB2_76;
	add.s32 	%r1244, %r1673, %r83;
	setp.eq.s32 	%p357, %r83, 0;
	selp.b16 	%rs478, %rs597, 0, %p357;
	add.s16 	%rs479, %rs478, %rs36;
	add.s64 	%rd288, %rd18, 256;
	mov.b64 	%rd290, {%r1245, %r1244};
	and.b64  	%rd291, %rd290, -4294967296;
	cvt.u64.u16 	%rd292, %rs479;
	and.b64  	%rd293, %rd292, 255;
	or.b64  	%rd294, %rd291, %rd293;
	or.b64  	%rd289, %rd294, 25856;
	// begin inline asm
	st.relaxed.gpu.u64 [%rd288], %rd289;
	// end inline asm
	st.shared.u32 	[_ZN6thrust24THRUST_300001_SM_1000_NS8cuda_cub4core6detail5shmemE+100], %r1673;
	st.shared.u8 	[_ZN6thrust24THRUST_300001_SM_1000_NS8cuda_cub4core6detail5shmemE+104], %rs597;
	st.shared.u32 	[_ZN6thrust24THRUST_300001_SM_1000_NS8cuda_cub4core6detail5shmemE+108], %r1244;
	st.shared.u8 	[_ZN6thrust24THRUST_300001_SM_1000_NS8cuda_cub4core6detail5shmemE+112], %rs479;
$L__BB2_76:
	setp.ne.s32 	%p358, %r1028, 0;
	@%p358 bra 	$L__BB2_78;
	st.shared.u32 	[_ZN6thrust24THRUST_300001_SM_1000_NS8cuda_cub4core6detail5shmemE+72], %r1673;
	st.shared.u8 	[_ZN6thrust24THRUST_300001_SM_1000_NS8cuda_cub4core6detail5shmemE+76], %rs597;
	mov.u32 	%r1675, %r1673;
	mov.u16 	%rs599, %rs597;
$L__BB2_78:
	mov.u32 	%r1683, %tid.x;
	setp.eq.s32 	%p359, %r1683, 0;
	bar.sync 	0;
	@%p359 bra 	$L__BB2_80;
	ld.shared.u8 	%rs480, [_ZN6thrust24THRUST_300001_SM_1000_NS8cuda_cub4core6detail5shmemE+76];
	ld.shared.u32 	%r1246, [_ZN6thrust24THRUST_300001_SM_1000_NS8cuda_cub4core6detail5shmemE+72];
	add.s32 	%r103, %r1246, %r1675;
	setp.eq.s32 	%p360, %r1675, 0;
	selp.b16 	%rs481, %rs480, 0, %p360;
	add.s16 	%rs599, %rs481, %rs599;
	mov.u32 	%r1675, %r103;
$L__BB2_80:
	setp.ne.s32 	%p361, %r72, %r73;
	setp.ne.s32 	%p362, %r71, %r72;
	setp.ne.s32 	%p363, %r70, %r71;
	setp.ne.s32 	%p364, %r69, %r70;
	setp.ne.s32 	%p365, %r68, %r69;
	setp.ne.s32 	%p366, %r67, %r68;
	setp.ne.s32 	%p367, %r66, %r67;
	setp.ne.s32 	%p368, %r1668, %r66;
	selp.u32 	%r1247, 1, 0, %p368;
	add.s32 	%r105, %r1675, %r1247;
	selp.b16 	%rs482, 0, %rs599, %p368;
	add.s16 	%rs47, %rs482, %rs24;
	selp.u32 	%r1248, 1, 0, %p367;
	add.s32 	%r1249, %r1248, %r1247;
	add.s32 	%r106, %r1249, %r1675;
	selp.b16 	%rs483, 0, %rs47, %p367;
	add.s16 	%rs48, %rs25, %rs483;
	selp.u32 	%r1250, 1, 0, %p366;
	add.s32 	%r107, %r106, %r1250;
	selp.b16 	%rs484, 0, %rs48, %p366;
	add.s16 	%rs49, %rs26, %rs484;
	selp.u32 	%r1251, 1, 0, %p365;
	add.s32 	%r108, %r107, %r1251;
	selp.b16 	%rs485, 0, %rs49, %p365;
	add.s16 	%rs50, %rs27, %rs485;
	selp.u32 	%r1252, 1, 0, %p364;
	add.s32 	%r109, %r108, %r1252;
	selp.b16 	%rs486, 0, %rs50, %p364;
	add.s16 	%rs51, %rs28, %rs486;
	selp.u32 	%r1253, 1, 0, %p363;
	add.s32 	%r110, %r109, %r1253;
	selp.b16 	%rs487, 0, %rs51, %p363;
	add.s16 	%rs52, %rs29, %rs487;
	selp.u32 	%r1254, 1, 0, %p362;
	add.s32 	%r111, %r110, %r1254;
	selp.b16 	%rs488, 0, %rs52, %p362;
	add.s16 	%rs53, %rs30, %rs488;
	selp.u32 	%r1255, 1, 0, %p361;
	add.s32 	%r112, %r111, %r1255;
	selp.b16 	%rs489, 0, %rs53, %p361;
	add.s16 	%rs54, %rs31, %rs489;
	ld.shared.u32 	%r113, [_ZN6thrust24THRUST_300001_SM_1000_NS8cuda_cub4core6detail5shmemE+116];
	ld.shared.u32 	%r114, [_ZN6thrust24THRUST_300001_SM_1000_NS8cuda_cub4core6detail5shmemE+100];
	setp.lt.s32 	%p369, %r113, 257;
	@%p369 bra 	$L__BB2_106;
	setp.eq.s32 	%p379, %r1668, %r66;
	bar.sync 	0;
	@%p379 bra 	$L__BB2_83;
	sub.s32 	%r1274, %r1675, %r114;
	shl.b32 	%r1275, %r1274, 3;
	mov.u32 	%r1276, _ZN6thrust24THRUST_300001_SM_1000_NS8cuda_cub4core6detail5shmemE;
	add.s32 	%r1277, %r1276, %r1275;
	st.shared.u32 	[%r1277], %r1668;
	st.shared.u8 	[%r1277+4], %rs599;
$L__BB2_83:
	setp.eq.s32 	%p380, %r66, %r67;
	@%p380 bra 	$L__BB2_85;
	sub.s32 	%r1278, %r105, %r114;
	shl.b32 	%r1279, %r1278, 3;
	mov.u32 	%r1280, _ZN6thrust24THRUST_300001_SM_1000_NS8cuda_cub4core6detail5shmemE;
	add.s32 	%r1281, %r1280, %r1279;
	st.shared.u32 	[%r1281], %r66;
	st.shared.u8 	[%r1281+4], %rs47;
$L__BB2_85:
	setp.eq.s32 	%p381, %r67, %r68;
	@%p381 bra 	$L__BB2_87;
	sub.s32 	%r1282, %r106, %r114;
	shl.b32 	%r1283, %r1282, 3;
	mov.u32 	%r1284, _ZN6thrust24THRUST_300001_SM_1000_NS8cuda_cub4core6detail5shmemE;
	add.s32 	%r1285, %r1284, %r1283;
	st.shared.u32 	[%r1285], %r67;
	st.shared.u8 	[%r1285+4], %rs48;
$L__BB2_87:
	setp.eq.s32 	%p382, %r68, %r69;
	@%p382 bra 	$L__BB2_89;
	sub.s32 	%r1286, %r107, %r114;
	shl.b32 	%r1287, %r1286, 3;
	mov.u32 	%r1288, _ZN6thrust24THRUST_300001_SM_1000_NS8cuda_cub4core6detail5shmemE;
	add.s32 	%r1289, %r1288, %r1287;
	st.shared.u32 	[%r1289], %r68;
	st.shared.u8 	[%r1289+4], %rs49;
$L__BB2_89:
	setp.eq.s32 	%p383, %r69, %r70;
	@%p383 bra 	$L__BB2_91;
	sub.s32 	%r1290, %r108, %r114;
	shl.b32 	%r1291, %r1290, 3;
	mov.u32 	%r1292, _ZN6thrust24THRUST_300001_SM_1000_NS8cuda_cub4core6detail5shmemE;
	add.s32 	%r1293, %r1292, %r1291;
	st.shared.u32 	[%r1293], %r69;
	st.shared.u8 	[%r1293+4], %rs50;
$L__BB2_91:
	setp.eq.s32 	%p384, %r70, %r71;
	@%p384 bra 	$L__BB2_93;
	sub.s32 	%r1294, %r109, %r114;
	shl.b32 	%r1295, %r1294, 3;
	mov.u32 	%r1296, _ZN6thrust24THRUST_300001_SM_1000_NS8cuda_cub4core6detail5shmemE;
	add.s32 	%r1297, %r1296, %r1295;
	st.shared.u32 	[%r1297], %r70;
	st.shared.u8 	[%r1297+4], %rs51;
$L__BB2_93:
	setp.eq.s32 	%p385, %r71, %r72;
	@%p385 bra 	$L__BB2_95;
	sub.s32 	%r1298, %r110, %r114;
	shl.b32 	%r1299, %r1298, 3;
	mov.u32 	%r1300, _ZN6thrust24THRUST_300001_SM_1000_NS8cuda_cub4core6detail5shmemE;
	add.s32 	%r1301, %r1300, %r1299;
	st.shared.u32 	[%r1301], %r71;
	st.shared.u8 	[%r1301+4], %rs52;
$L__BB2_95:
	setp.eq.s32 	%p386, %r72, %r73;
	@%p386 bra 	$L__BB2_97;
	sub.s32 	%r1302, %r111, %r114;
	shl.b32 	%r1303, %r1302, 3;
	mov.u32 	%r1304, _ZN6thrust24THRUST_300001_SM_1000_NS8cuda_cub4core6detail5shmemE;
	add.s32 	%r1305, %r1304, %r1303;
	st.shared.u32 	[%r1305], %r72;
	st.shared.u8 	[%r1305+4], %rs53;
$L__BB2_97:
	setp.eq.s32 	%p387, %r73, %r74;
	@%p387 bra 	$L__BB2_99;
	sub.s32 	%r1306, %r112, %r114;
	shl.b32 	%r1307, %r1306, 3;
	mov.u32 	%r1308, _ZN6thrust24THRUST_300001_SM_1000_NS8cuda_cub4core6detail5shmemE;
	add.s32 	%r1309, %r1308, %r1307;
	st.shared.u32 	[%r1309], %r73;
	st.shared.u8 	[%r1309+4], %rs54;
$L__BB2_99:
	bar.sync 	0;
	setp.ge.s32 	%p388, %r1683, %r113;
	@%p388 bra 	$L__BB2_326;
	not.b32 	%r1310, %r1683;
	add.s32 	%r115, %r113, %r1310;
	and.b32  	%r1311, %r115, 768;
	setp.eq.s32 	%p389, %r1311, 768;
	@%p389 bra 	$L__BB2_103;
	shr.u32 	%r1312, %r115, 8;
	add.s32 	%r1313, %r1312, 1;
	and.b32  	%r1314, %r1313, 3;
	shl.b32 	%r1315, %r1683, 3;
	mov.u32 	%r1316, _ZN6thrust24THRUST_300001_SM_1000_NS8cuda_cub4core6detail5shmemE;
	add.s32 	%r1317, %r1315, %r1316;
	add.s32 	%r1679, %r1317, 4;
	add.s32 	%r1678, %r1683, %r114;
	neg.s32 	%r1677, %r1314;
	shl.b32 	%r1318, %r1313, 8;
	and.b32  	%r1319, %r1318, 768;
	add.s32 	%r1683, %r1683, %r1319;
$L__BB2_102:
	.pragma "nounroll";
	mul.wide.s32 	%rd322, %r1678, 4;
	add.s64 	%rd323, %rd5, %rd322;
	add.s64 	%rd324, %rd4, %rd322;
	ld.shared.u32 	%r1320, [%r1679+-4];
	ld.shared.s8 	%r1321, [%r1679];
	st.global.u32 	[%rd324], %r1320;
	st.global.u32 	[%rd323], %r1321;
	add.s32 	%r1679, %r1679, 2048;
	add.s32 	%r1678, %r1678, 256;
	add.s32 	%r1677, %r1677, 1;
	setp.ne.s32 	%p390, %r1677, 0;
	@%p390 bra 	$L__BB2_102;
$L__BB2_103:
	setp.lt.u32 	%p391, %r115, 768;
	@%p391 bra 	$L__BB2_326;
	shl.b32 	%r1322, %r1683, 3;
	mov.u32 	%r1323, _ZN6thrust24THRUST_300001_SM_1000_NS8cuda_cub4core6detail5shmemE;
	add.s32 	%r1324, %r1322, %r1323;
	add.s32 	%r1682, %r1324, 4096;
	add.s64 	%rd22, %rd4, 2048;
	add.s32 	%r1681, %r1683, %r114;
	add.s64 	%rd23, %rd5, 2048;
$L__BB2_105:
	mul.wide.s32 	%rd325, %r1681, 4;
	add.s64 	%rd326, %rd22, %rd325;
	add.s64 	%rd327, %rd23, %rd325;
	ld.shared.u32 	%r1325, [%r1682+-4096];
	ld.shared.s8 	%r1326, [%r1682+-4092];
	st.global.u32 	[%rd326+-2048], %r1325;
	st.global.u32 	[%rd327+-2048], %r1326;
	ld.shared.u32 	%r1327, [%r1682+-2048];
	ld.shared.s8 	%r1328, [%r1682+-2044];
	st.global.u32 	[%rd326+-1024], %r1327;
	st.global.u32 	[%rd327+-1024], %r1328;
	ld.shared.u32 	%r1329, [%r1682];
	ld.shared.s8 	%r1330, [%r1682+4];
	st.global.u32 	[%rd326], %r1329;
	st.global.u32 	[%rd327], %r1330;
	ld.shared.u32 	%r1331, [%r1682+2048];
	ld.shared.s8 	%r1332, [%r1682+2052];
	st.global.u32 	[%rd326+1024], %r1331;
	st.global.u32 	[%rd327+1024], %r1332;
	add.s32 	%r1683, %r1683, 1024;
	add.s32 	%r1682, %r1682, 8192;
	add.s32 	%r1681, %r1681, 1024;
	setp.lt.s32 	%p392, %r1683, %r113;
	@%p392 bra 	$L__BB2_105;
	bra.uni 	$L__BB2_326;
$L__BB2_106:
	setp.eq.s32 	%p370, %r1668, %r66;
	@%p370 bra 	$L__BB2_108;
	mul.wide.s32 	%rd295, %r1675, 4;
	add.s64 	%rd296, %rd4, %rd295;
	st.global.u32 	[%rd296], %r1668;
	cvt.u32.u16 	%r1256, %rs599;
	cvt.s32.s8 	%r1257, %r1256;
	add.s64 	%rd297, %rd5, %rd295;
	st.global.u32 	[%rd297], %r1257;
$L__BB2_108:
	setp.eq.s32 	%p371, %r66, %r67;
	@%p371 bra 	$L__BB2_110;
	mul.wide.s32 	%rd298, %r105, 4;
	add.s64 	%rd299, %rd4, %rd298;
	st.global.u32 	[%rd299], %r66;
	cvt.u32.u16 	%r1258, %rs47;
	cvt.s32.s8 	%r1259, %r1258;
	add.s64 	%rd300, %rd5, %rd298;
	st.global.u32 	[%rd300], %r1259;
$L__BB2_110:
	setp.eq.s32 	%p372, %r67, %r68;
	@%p372 bra 	$L__BB2_112;
	mul.wide.s32 	%rd301, %r106, 4;
	add.s64 	%rd302, %rd4, %rd301;
	st.global.u32 	[%rd302], %r67;
	cvt.u32.u16 	%r1260, %rs48;
	cvt.s32.s8 	%r1261, %r1260;
	add.s64 	%rd303, %rd5, %rd301;
	st.global.u32 	[%rd303], %r1261;
$L__BB2_112:
	setp.eq.s32 	%p373, %r68, %r69;
	@%p373 bra 	$L__BB2_114;
	mul.wide.s32 	%rd304, %r107, 4;
	add.s64 	%rd305, %rd4, %rd304;
	st.global.u32 	[%rd305], %r68;
	cvt.u32.u16 	%r1262, %rs49;
	cvt.s32.s8 	%r1263, %r1262;
	add.s64 	%rd306, %rd5, %rd304;
	st.global.u32 	[%rd306], %r1263;
$L__BB2_114:
	setp.eq.s32 	%p374, %r69, %r70;
	@%p374 bra 	$L__BB2_116;
	mul.wide.s32 	%rd307, %r108, 4;
	add.s64 	%rd308, %rd4, %rd307;
	st.global.u32 	[%rd308], %r69;
	cvt.u32.u16 	%r1264, %rs50;
	cvt.s32.s8 	%r1265, %r1264;
	add.s64 	%rd309, %rd5, %rd307;
	st.global.u32 	[%rd309], %r1265;
$L__BB2_116:
	setp.eq.s32 	%p375, %r70, %r71;
	@%p375 bra 	$L__BB2_118;
	mul.wide.s32 	%rd310, %r109, 4;
	add.s64 	%rd311, %rd4, %rd310;
	st.global.u32 	[%rd311], %r70;
	cvt.u32.u16 	%r1266, %rs51;
	cvt.s32.s8 	%r1267, %r1266;
	add.s64 	%rd312, %rd5, %rd310;
	st.global.u32 	[%rd312], %r1267;
$L__BB2_118:
	setp.eq.s32 	%p376, %r71, %r72;
	@%p376 bra 	$L__BB2_120;
	mul.wide.s32 	%rd313, %r110, 4;
	add.s64 	%rd314, %rd4, %rd313;
	st.global.u32 	[%rd314], %r71;
	cvt.u32.u16 	%r1268, %rs52;
	cvt.s32.s8 	%r1269, %r1268;
	add.s64 	%rd315, %rd5, %rd313;
	st.global.u32 	[%rd315], %r1269;
$L__BB2_120:
	setp.eq.s32 	%p377, %r72, %r73;
	@%p377 bra 	$L__BB2_122;
	mul.wide.s32 	%rd316, %r111, 4;
	add.s64 	%rd317, %rd4, %rd316;
	st.global.u32 	[%rd317], %r72;
	cvt.u32.u16 	%r1270, %rs53;
	cvt.s32.s8 	%r1271, %r1270;
	add.s64 	%rd318, %rd5, %rd316;
	st.global.u32 	[%rd318], %r1271;
$L__BB2_122:
	setp.eq.s32 	%p378, %r73, %r74;
	@%p378 bra 	$L__BB2_326;
	mul.wide.s32 	%rd319, %r112, 4;
	add.s64 	%rd320, %rd4, %rd319;
	st.global.u32 	[%rd320], %r73;
	cvt.u32.u16 	%r1272, %rs54;
	cvt.s32.s8 	%r1273, %r1272;
	add.s64 	%rd321, %rd5, %rd319;
	st.global.u32 	[%rd321], %r1273;
	bra.uni 	$L__BB2_326;
$L__BB2_124:
	setp.lt.s32 	%p13, %r3, 1;
	@%p13 bra 	$L__BB2_326;
	setp.ne.s32 	%p14, %r1, 0;
	@%p14 bra 	$L__BB2_216;
	mul.wide.u32 	%rd160, %r2, 4;
	add.s64 	%rd159, %rd2, %rd160;
	// begin inline asm
	ld.global.nc.u32 %r1692, [%rd159];
	// end inline asm
	mov.u32 	%r136, %tid.x;
	and.b32  	%r763, %r136, 31;
	and.b32  	%r764, %r136, 992;
	mul.lo.s32 	%r765, %r764, 9;
	or.b32  	%r137, %r765, %r763;
	setp.ge.u32 	%p175, %r137, %r3;
	mov.u32 	%r1684, %r1692;
	@%p175 bra 	$L__BB2_128;
	mul.wide.u32 	%rd162, %r137, 4;
	add.s64 	%rd161, %rd159, %rd162;
	// begin inline asm
	ld.global.nc.u32 %r1684, [%rd161];
	// end inline asm
$L__BB2_128:
	add.s32 	%r140, %r137, 32;
	setp.ge.u32 	%p176, %r140, %r3;
	shl.b32 	%r767, %r137, 2;
	cvt.u64.u32 	%rd163, %r767;
	add.s64 	%rd25, %rd159, %rd163;
	mov.u32 	%r1685, %r1692;
	@%p176 bra 	$L__BB2_130;
	add.s64 	%rd164, %rd25, 128;
	// begin inline asm
	ld.global.nc.u32 %r1685, [%rd164];
	// end inline asm
$L__BB2_130:
	add.s32 	%r143, %r137, 64;
	setp.ge.u32 	%p177, %r143, %r3;
	mov.u32 	%r1686, %r1692;
	@%p177 bra 	$L__BB2_132;
	add.s64 	%rd165, %rd25, 256;
	// begin inline asm
	ld.global.nc.u32 %r1686, [%rd165];
	// end inline asm
$L__BB2_132:
	add.s32 	%r146, %r137, 96;
	setp.ge.u32 	%p178, %r146, %r3;
	mov.u32 	%r1687, %r1692;
	@%p178 bra 	$L__BB2_134;
	add.s64 	%rd166, %rd25, 384;
	// begin inline asm
	ld.global.nc.u32 %r1687, [%rd166];
	// end inline asm
$L__BB2_134:
	add.s32 	%r149, %r137, 128;
	setp.ge.u32 	%p179, %r149, %r3;
	mov.u32 	%r1688, %r1692;
	@%p179 bra 	$L__BB2_136;
	add.s64 	%rd167, %rd25, 512;
	// begin inline asm
	ld.global.nc.u32 %r1688, [%rd167];
	// end inline asm
$L__BB2_136:
	add.s32 	%r152, %r137, 160;
	setp.ge.u32 	%p180, %r152, %r3;
	mov.u32 	%r1689, %r1692;
	@%p180 bra 	$L__BB2_138;
	add.s64 	%rd168, %rd25, 640;
	// begin inline asm
	ld.global.nc.u32 %r1689, [%rd168];
	// end inline asm
$L__BB2_138:
	add.s32 	%r155, %r137, 192;
	setp.ge.u32 	%p181, %r155, %r3;
	mov.u32 	%r1690, %r1692;
	@%p181 bra 	$L__BB2_140;
	add.s64 	%rd169, %rd25, 768;
	// begin inline asm
	ld.global.nc.u32 %r1690, [%rd169];
	// end inline asm
$L__BB2_140:
	add.s32 	%r158, %r137, 224;
	setp.ge.u32 	%p182, %r158, %r3;
	mov.u32 	%r1691, %r1692;
	@%p182 bra 	$L__BB2_142;
	add.s64 	%rd170, %rd25, 896;
	// begin inline asm
	ld.global.nc.u32 %r1691, [%rd170];
	// end inline asm
$L__BB2_142:
	add.s32 	%r161, %r137, 256;
	setp.ge.u32 	%p183, %r161, %r3;
	@%p183 bra 	$L__BB2_144;
	add.s64 	%rd171, %rd25, 1024;
	// begin inline asm
	ld.global.nc.u32 %r1692, [%rd171];
	// end inline asm
$L__BB2_144:
	setp.ge.u32 	%p184, %r137, %r3;
	cvt.u64.u32 	%rd173, %r2;
	// begin inline asm
	mov.u32 %r776, %laneid;
	// end inline asm
	shr.u32 	%r165, %r136, 5;
	mad.lo.s32 	%r166, %r165, 288, %r776;
	shl.b32 	%r777, %r166, 2;
	mov.u32 	%r778, _ZN6thrust24THRUST_300001_SM_1000_NS8cuda_cub4core6detail5shmemE;
	add.s32 	%r167, %r778, %r777;
	st.shared.u32 	[%r167], %r1684;
	st.shared.u32 	[%r167+128], %r1685;
	st.shared.u32 	[%r167+256], %r1686;
	st.shared.u32 	[%r167+384], %r1687;
	st.shared.u32 	[%r167+512], %r1688;
	st.shared.u32 	[%r167+640], %r1689;
	st.shared.u32 	[%r167+768], %r1690;
	st.shared.u32 	[%r167+896], %r1691;
	st.shared.u32 	[%r167+1024], %r1692;
	bar.warp.sync 	-1;
	shl.b32 	%r168, %r776, 3;
	shl.b32 	%r779, %r776, 5;
	add.s32 	%r169, %r167, %r779;
	ld.shared.u32 	%r170, [%r169];
	ld.shared.u32 	%r171, [%r169+4];
	ld.shared.u32 	%r172, [%r169+8];
	ld.shared.u32 	%r173, [%r169+12];
	ld.shared.u32 	%r174, [%r169+16];
	ld.shared.u32 	%r175, [%r169+20];
	ld.shared.u32 	%r176, [%r169+24];
	ld.shared.u32 	%r177, [%r169+28];
	ld.shared.u32 	%r178, [%r169+32];
	bar.sync 	0;
	add.s64 	%rd172, %rd3, %rd173;
	// begin inline asm
	{   .reg .u8 datum;    ld.global.nc.u8 datum, [%rd172];    cvt.u16.u8 %rs609, datum;}
	// end inline asm
	mov.u16 	%rs601, %rs609;
	@%p184 bra 	$L__BB2_146;
	cvt.u64.u32 	%rd175, %r137;
	add.s64 	%rd174, %rd172, %rd175;
	// begin inline asm
	{   .reg .u8 datum;    ld.global.nc.u8 datum, [%rd174];    cvt.u16.u8 %rs601, datum;}
	// end inline asm
$L__BB2_146:
	setp.ge.u32 	%p185, %r140, %r3;
	cvt.u64.u32 	%rd176, %r137;
	add.s64 	%rd27, %rd172, %rd176;
	mov.u16 	%rs602, %rs609;
	@%p185 bra 	$L__BB2_148;
	add.s64 	%rd177, %rd27, 32;
	// begin inline asm
	{   .reg .u8 datum;    ld.global.nc.u8 datum, [%rd177];    cvt.u16.u8 %rs602, datum;}
	// end inline asm
$L__BB2_148:
	setp.ge.u32 	%p186, %r143, %r3;
	mov.u16 	%rs603, %rs609;
	@%p186 bra 	$L__BB2_150;
	add.s64 	%rd178, %rd27, 64;
	// begin inline asm
	{   .reg .u8 datum;    ld.global.nc.u8 datum, [%rd178];    cvt.u16.u8 %rs603, datum;}
	// end inline asm
$L__BB2_150:
	setp.ge.u32 	%p187, %r146, %r3;
	mov.u16 	%rs604, %rs609;
	@%p187 bra 	$L__BB2_152;
	add.s64 	%rd179, %rd27, 96;
	// begin inline asm
	{   .reg .u8 datum;    ld.global.nc.u8 datum, [%rd179];    cvt.u16.u8 %rs604, datum;}
	// end inline asm
$L__BB2_152:
	setp.ge.u32 	%p188, %r149, %r3;
	mov.u16 	%rs605, %rs609;
	@%p188 bra 	$L__BB2_154;
	add.s64 	%rd180, %rd27, 128;
	// begin inline asm
	{   .reg .u8 datum;    ld.global.nc.u8 datum, [%rd180];    cvt.u16.u8 %rs605, datum;}
	// end inline asm
$L__BB2_154:
	setp.ge.u32 	%p189, %r152, %r3;
	mov.u16 	%rs606, %rs609;
	@%p189 bra 	$L__BB2_156;
	add.s64 	%rd181, %rd27, 160;
	// begin inline asm
	{   .reg .u8 datum;    ld.global.nc.u8 datum, [%rd181];    cvt.u16.u8 %rs606, datum;}
	// end inline asm
$L__BB2_156:
	setp.ge.u32 	%p190, %r155, %r3;
	mov.u16 	%rs607, %rs609;
	@%p190 bra 	$L__BB2_158;
	add.s64 	%rd182, %rd27, 192;
	// begin inline asm
	{   .reg .u8 datum;    ld.global.nc.u8 datum, [%rd182];    cvt.u16.u8 %rs607, datum;}
	// end inline asm
$L__BB2_158:
	setp.ge.u32 	%p191, %r158, %r3;
	mov.u16 	%rs608, %rs609;
	@%p191 bra 	$L__BB2_160;
	add.s64 	%rd183, %rd27, 224;
	// begin inline asm
	{   .reg .u8 datum;    ld.global.nc.u8 datum, [%rd183];    cvt.u16.u8 %rs608, datum;}
	// end inline asm
$L__BB2_160:
	setp.ge.u32 	%p192, %r161, %r3;
	@%p192 bra 	$L__BB2_162;
	add.s64 	%rd184, %rd27, 256;
	// begin inline asm
	{   .reg .u8 datum;    ld.global.nc.u8 datum, [%rd184];    cvt.u16.u8 %rs609, datum;}
	// end inline asm
$L__BB2_162:
	mad.lo.s32 	%r782, %r166, -3, %r167;
	st.shared.u8 	[%r782], %rs601;
	st.shared.u8 	[%r782+32], %rs602;
	st.shared.u8 	[%r782+64], %rs603;
	st.shared.u8 	[%r782+96], %rs604;
	st.shared.u8 	[%r782+128], %rs605;
	st.shared.u8 	[%r782+160], %rs606;
	st.shared.u8 	[%r782+192], %rs607;
	st.shared.u8 	[%r782+224], %rs608;
	st.shared.u8 	[%r782+256], %rs609;
	bar.warp.sync 	-1;
	add.s32 	%r783, %r166, %r168;
	mad.lo.s32 	%r784, %r783, -3, %r169;
	ld.shared.u8 	%rs83, [%r784];
	ld.shared.u8 	%rs84, [%r784+1];
	ld.shared.u8 	%rs85, [%r784+2];
	ld.shared.u8 	%rs86, [%r784+3];
	ld.shared.u8 	%rs87, [%r784+4];
	ld.shared.u8 	%rs88, [%r784+5];
	ld.shared.u8 	%rs89, [%r784+6];
	ld.shared.u8 	%rs90, [%r784+7];
	ld.shared.u8 	%rs91, [%r784+8];
	bar.sync 	0;
	shl.b32 	%r785, %r136, 2;
	add.s32 	%r787, %r778, %r785;
	add.s32 	%r179, %r787, 1148;
	st.shared.u32 	[%r787+1148], %r178;
	bar.sync 	0;
	setp.eq.s32 	%p193, %r136, 0;
	mov.b32 	%r1694, 1;
	@%p193 bra 	$L__BB2_164;
	ld.shared.u32 	%r1693, [%r179+-4];
	setp.ne.s32 	%p194, %r1693, %r170;
	selp.u32 	%r1694, 1, 0, %p194;
$L__BB2_164:
	setp.eq.s32 	%p195, %r136, 0;
	setp.ne.s32 	%p196, %r170, %r171;
	setp.ne.s32 	%p197, %r171, %r172;
	setp.ne.s32 	%p198, %r172, %r173;
	setp.ne.s32 	%p199, %r173, %r174;
	setp.ne.s32 	%p200, %r174, %r175;
	setp.ne.s32 	%p201, %r175, %r176;
	setp.ne.s32 	%p202, %r176, %r177;
	setp.ne.s32 	%p203, %r177, %r178;
	mul.lo.s32 	%r848, %r136, 9;
	setp.eq.s32 	%p204, %r848, %r3;
	selp.u32 	%r849, 1, 0, %p204;
	selp.b32 	%r850, %r849, %r1694, %p204;
	selp.b32 	%r184, %r849, %r850, %p195;
	add.s32 	%r851, %r848, 1;
	setp.eq.s32 	%p205, %r851, %r3;
	or.pred  	%p1, %p205, %p196;
	selp.u32 	%r852, 1, 0, %p1;
	add.s32 	%r853, %r848, 2;
	setp.eq.s32 	%p206, %r853, %r3;
	or.pred  	%p207, %p206, %p197;
	selp.u32 	%r854, 1, 0, %p207;
	add.s32 	%r855, %r848, 3;
	setp.eq.s32 	%p208, %r855, %r3;
	or.pred  	%p2, %p208, %p198;
	selp.u32 	%r856, 1, 0, %p2;
	add.s32 	%r857, %r848, 4;
	setp.eq.s32 	%p209, %r857, %r3;
	or.pred  	%p3, %p209, %p199;
	selp.u32 	%r858, 1, 0, %p3;
	add.s32 	%r859, %r848, 5;
	setp.eq.s32 	%p210, %r859, %r3;
	or.pred  	%p4, %p210, %p200;
	selp.u32 	%r860, 1, 0, %p4;
	add.s32 	%r861, %r848, 6;
	setp.eq.s32 	%p211, %r861, %r3;
	or.pred  	%p212, %p211, %p201;
	selp.u32 	%r862, 1, 0, %p212;
	add.s32 	%r863, %r848, 7;
	setp.eq.s32 	%p213, %r863, %r3;
	or.pred  	%p214, %p213, %p202;
	selp.u32 	%r864, 1, 0, %p214;
	add.s32 	%r865, %r848, 8;
	setp.eq.s32 	%p215, %r865, %r3;
	or.pred  	%p216, %p215, %p203;
	selp.u32 	%r866, 1, 0, %p216;
	add.s32 	%r867, %r184, %r852;
	selp.b16 	%rs310, 0, %rs83, %p1;
	add.s16 	%rs311, %rs84, %rs310;
	add.s32 	%r868, %r867, %r854;
	selp.b16 	%rs312, 0, %rs311, %p207;
	add.s16 	%rs313, %rs85, %rs312;
	add.s32 	%r869, %r868, %r856;
	selp.b16 	%rs314, 0, %rs313, %p2;
	add.s16 	%rs315, %rs86, %rs314;
	add.s32 	%r870, %r869, %r858;
	selp.b16 	%rs316, 0, %rs315, %p3;
	add.s16 	%rs317, %rs87, %rs316;
	add.s32 	%r871, %r870, %r860;
	selp.b16 	%rs318, 0, %rs317, %p4;
	add.s16 	%rs319, %rs88, %rs318;
	add.s32 	%r872, %r871, %r862;
	selp.b16 	%rs320, 0, %rs319, %p212;
	add.s16 	%rs321, %rs89, %rs320;
	add.s32 	%r873, %r872, %r864;
	selp.b16 	%rs322, 0, %rs321, %p214;
	add.s16 	%rs323, %rs90, %rs322;
	add.s32 	%r789, %r873, %r866;
	selp.b16 	%rs324, 0, %rs323, %p216;
	add.s16 	%rs325, %rs91, %rs324;
	cvt.u32.u16 	%r874, %rs325;
	and.b32  	%r794, %r874, 255;
	mov.b32 	%r845, 1;
	mov.b32 	%r846, 0;
	mov.b32 	%r847, -1;
	// begin inline asm
	shfl.sync.up.b32 %r788, %r789, %r845, %r846, %r847;
	// end inline asm
	// begin inline asm
	shfl.sync.up.b32 %r793, %r794, %r845, %r846, %r847;
	// end inline asm
	cvt.u16.u32 	%rs326, %r793;
	setp.eq.s32 	%p217, %r789, 0;
	selp.b16 	%rs327, %rs326, 0, %p217;
	setp.lt.s32 	%p218, %r776, 1;
	selp.b32 	%r875, 0, %r788, %p218;
	add.s32 	%r799, %r875, %r789;
	selp.b16 	%rs328, 0, %rs327, %p218;
	add.s16 	%rs329, %rs328, %rs325;
	cvt.u32.u16 	%r876, %rs329;
	and.b32  	%r804, %r876, 255;
	mov.b32 	%r805, 2;
	// begin inline asm
	shfl.sync.up.b32 %r798, %r799, %r805, %r846, %r847;
	// end inline asm
	// begin inline asm
	shfl.sync.up.b32 %r803, %r804, %r805, %r846, %r847;
	// end inline asm
	cvt.u16.u32 	%rs330, %r803;
	setp.eq.s32 	%p219, %r799, 0;
	selp.b16 	%rs331, %rs330, 0, %p219;
	setp.lt.s32 	%p220, %r776, 2;
	selp.b32 	%r877, 0, %r798, %p220;
	add.s32 	%r809, %r877, %r799;
	selp.b16 	%rs332, 0, %rs331, %p220;
	add.s16 	%rs333, %rs332, %rs329;
	cvt.u32.u16 	%r878, %rs333;
	and.b32  	%r814, %r878, 255;
	mov.b32 	%r815, 4;
	// begin inline asm
	shfl.sync.up.b32 %r808, %r809, %r815, %r846, %r847;
	// end inline asm
	// begin inline asm
	shfl.sync.up.b32 %r813, %r814, %r815, %r846, %r847;
	// end inline asm
	cvt.u16.u32 	%rs334, %r813;
	setp.eq.s32 	%p221, %r809, 0;
	selp.b16 	%rs335, %rs334, 0, %p221;
	setp.lt.s32 	%p222, %r776, 4;
	selp.b32 	%r879, 0, %r808, %p222;
	add.s32 	%r819, %r879, %r809;
	selp.b16 	%rs336, 0, %rs335, %p222;
	add.s16 	%rs337, %rs336, %rs333;
	cvt.u32.u16 	%r880, %rs337;
	and.b32  	%r824, %r880, 255;
	mov.b32 	%r825, 8;
	// begin inline asm
	shfl.sync.up.b32 %r818, %r819, %r825, %r846, %r847;
	// end inline asm
	// begin inline asm
	shfl.sync.up.b32 %r823, %r824, %r825, %r846, %r847;
	// end inline asm
	cvt.u16.u32 	%rs338, %r823;
	setp.eq.s32 	%p223, %r819, 0;
	selp.b16 	%rs339, %rs338, 0, %p223;
	setp.lt.s32 	%p224, %r776, 8;
	selp.b32 	%r881, 0, %r818, %p224;
	add.s32 	%r829, %r881, %r819;
	selp.b16 	%rs340, 0, %rs339, %p224;
	add.s16 	%rs341, %rs340, %rs337;
	cvt.u32.u16 	%r882, %rs341;
	and.b32  	%r834, %r882, 255;
	mov.b32 	%r835, 16;
	// begin inline asm
	shfl.sync.up.b32 %r828, %r829, %r835, %r846, %r847;
	// end inline asm
	// begin inline asm
	shfl.sync.up.b32 %r833, %r834, %r835, %r846, %r847;
	// end inline asm
	cvt.u16.u32 	%rs342, %r833;
	setp.eq.s32 	%p225, %r829, 0;
	selp.b16 	%rs343, %rs342, 0, %p225;
	setp.lt.s32 	%p226, %r776, 16;
	selp.b32 	%r883, 0, %r828, %p226;
	add.s32 	%r839, %r883, %r829;
	selp.b16 	%rs344, 0, %rs343, %p226;
	add.s16 	%rs92, %rs344, %rs341;
	cvt.u32.u16 	%r884, %rs92;
	and.b32  	%r844, %r884, 255;
	// begin inline asm
	shfl.sync.up.b32 %r1695, %r839, %r845, %r846, %r847;
	// end inline asm
	// begin inline asm
	shfl.sync.up.b32 %r843, %r844, %r845, %r846, %r847;
	// end inline asm
	cvt.u16.u32 	%rs610, %r843;
	setp.ne.s32 	%p227, %r776, 31;
	@%p227 bra 	$L__BB2_166;
	shl.b32 	%r885, %r165, 3;
	mov.u32 	%r886, _ZN6thrust24THRUST_300001_SM_1000_NS8cuda_cub4core6detail5shmemE;
	add.s32 	%r887, %r886, %r885;
	st.shared.u32 	[%r887], %r839;
	st.shared.u8 	[%r887+4], %rs92;
$L__BB2_166:
	bar.sync 	0;
	ld.shared.v4.u32 	{%r187, %r888, %r188, %r889}, [_ZN6thrust24THRUST_300001_SM_1000_NS8cuda_cub4core6detail5shmemE];
	mov.b64 	%rd185, {%r187, %r888};
	mov.b64 	%rd186, {%r188, %r889};
	shr.u64 	%rd187, %rd186, 32;
	shr.u64 	%rd188, %rd185, 32;
	cvt.u16.u64 	%rs345, %rd188;
	mov.u32 	%r189, %tid.x;
	shr.u32 	%r890, %r189, 5;
	cvt.u16.u64 	%rs346, %rd187;
	add.s32 	%r891, %r188, %r187;
	setp.eq.s32 	%p228, %r188, 0;
	selp.b16 	%rs347, %rs345, 0, %p228;
	add.s16 	%rs348, %rs347, %rs346;
	setp.eq.s32 	%p229, %r890, 2;
	selp.b16 	%rs349, %rs348, %rs345, %p229;
	ld.shared.v4.u32 	{%r190, %r892, %r191, %r893}, [_ZN6thrust24THRUST_300001_SM_1000_NS8cuda_cub4core6detail5shmemE+16];
	mov.b64 	%rd189, {%r190, %r892};
	mov.b64 	%rd190, {%r191, %r893};
	shr.u64 	%rd191, %rd190, 32;
	shr.u64 	%rd192, %rd189, 32;
	cvt.u16.u64 	%rs350, %rd192;
	add.s32 	%r894, %r190, %r891;
	setp.eq.s32 	%p230, %r190, 0;
	selp.b16 	%rs351, %rs348, 0, %p230;
	add.s16 	%rs352, %rs351, %rs350;
	setp.eq.s32 	%p231, %r890, 3;
	selp.b16 	%rs353, %rs352, %rs349, %p231;
	cvt.u16.u64 	%rs354, %rd191;
	add.s32 	%r895, %r191, %r894;
	setp.eq.s32 	%p232, %r191, 0;
	selp.b16 	%rs355, %rs352, 0, %p232;
	add.s16 	%rs356, %rs355, %rs354;
	setp.eq.s32 	%p233, %r890, 4;
	selp.b16 	%rs357, %rs356, %rs353, %p233;
	ld.shared.v4.u32 	{%r192, %r896, %r193, %r897}, [_ZN6thrust24THRUST_300001_SM_1000_NS8cuda_cub4core6detail5shmemE+32];
	mov.b64 	%rd193, {%r192, %r896};
	mov.b64 	%rd194, {%r193, %r897};
	shr.u64 	%rd195, %rd194, 32;
	shr.u64 	%rd196, %rd193, 32;
	cvt.u16.u64 	%rs358, %rd196;
	add.s32 	%r898, %r192, %r895;
	setp.eq.s32 	%p234, %r192, 0;
	selp.b16 	%rs359, %rs356, 0, %p234;
	add.s16 	%rs360, %rs359, %rs358;
	setp.eq.s32 	%p235, %r890, 5;
	selp.b16 	%rs361, %rs360, %rs357, %p235;
	cvt.u16.u64 	%rs362, %rd195;
	add.s32 	%r899, %r193, %r898;
	setp.eq.s32 	%p236, %r193, 0;
	selp.b16 	%rs363, %rs360, 0, %p236;
	add.s16 	%rs364, %rs363, %rs362;
	setp.eq.s32 	%p237, %r890, 6;
	selp.b16 	%rs365, %rs364, %rs361, %p237;
	ld.shared.v4.u32 	{%r194, %r900, %r195, %r901}, [_ZN6thrust24THRUST_300001_SM_1000_NS8cuda_cub4core6detail5shmemE+48];
	mov.b64 	%rd197, {%r194, %r900};
	mov.b64 	%rd198, {%r195, %r901};
	shr.u64 	%rd199, %rd198, 32;
	shr.u64 	%rd200, %rd197, 32;
	cvt.u16.u64 	%rs366, %rd200;
	add.s32 	%r902, %r194, %r899;
	setp.eq.s32 	%p238, %r194, 0;
	selp.b16 	%rs367, %rs364, 0, %p238;
	add.s16 	%rs368, %rs367, %rs366;
	setp.eq.s32 	%p239, %r890, 7;
	selp.b16 	%rs94, %rs368, %rs365, %p239;
	cvt.u16.u64 	%rs369, %rd199;
	add.s32 	%r1701, %r195, %r902;
	setp.eq.s32 	%p240, %r195, 0;
	selp.b16 	%rs370, %rs368, 0, %p240;
	add.s16 	%rs95, %rs370, %rs369;
	setp.lt.u32 	%p241, %r189, 32;
	@%p241 bra 	$L__BB2_168;
	setp.eq.s32 	%p242, %r1695, 0;
	selp.b16 	%rs371, %rs94, 0, %p242;
	add.s16 	%rs372, %rs371, %rs610;
	setp.eq.s32 	%p243, %r776, 0;
	selp.b32 	%r903, 0, %r1695, %p243;
	shr.u32 	%r904, %r189, 5;
	setp.eq.s32 	%p244, %r904, 7;
	add.s32 	%r905, %r188, %r187;
	add.s32 	%r906, %r190, %r905;
	add.s32 	%r907, %r191, %r906;
	add.s32 	%r908, %r192, %r907;
	add.s32 	%r909, %r193, %r908;
	add.s32 	%r910, %r194, %r909;
	setp.eq.s32 	%p245, %r904, 6;
	setp.eq.s32 	%p246, %r904, 5;
	setp.eq.s32 	%p247, %r904, 4;
	setp.eq.s32 	%p248, %r904, 3;
	setp.eq.s32 	%p249, %r904, 2;
	selp.b32 	%r911, %r905, %r187, %p249;
	selp.b32 	%r912, %r906, %r911, %p248;
	selp.b32 	%r913, %r907, %r912, %p247;
	selp.b32 	%r914, %r908, %r913, %p246;
	selp.b32 	%r915, %r909, %r914, %p245;
	selp.b32 	%r916, %r910, %r915, %p244;
	add.s32 	%r1695, %r916, %r903;
	selp.b16 	%rs610, %rs94, %rs372, %p243;
$L__BB2_168:
	ld.param.u32 	%r1655, [_ZN6thrust24THRUST_300001_SM_1000_NS8cuda_cub4core6detail13_kernel_agentINS1_15__reduce_by_key16ReduceByKeyAgentINS0_6detail15normal_iteratorINS0_10device_ptrIjEEEENS8_INS9_IcEEEESB_SB_N4cuda3std3__48equal_toIjEENSG_4plusIjEEPiiEEJSB_SD_SB_SB_SL_N3cub18CUB_300001_SM_100024ReduceByKeyScanTileStateIciLb1EEESI_SK_iiEEEvDpT0__param_8];
	setp.eq.s32 	%p250, %r189, 0;
	setp.eq.s32 	%p251, %r184, 0;
	selp.b16 	%rs373, %rs610, 0, %p251;
	selp.b32 	%r199, 0, %r1695, %p250;
	add.s32 	%r200, %r184, %r199;
	selp.b16 	%rs374, 0, %rs373, %p250;
	add.s16 	%rs98, %rs374, %rs83;
	selp.u32 	%r917, 1, 0, %p1;
	add.s32 	%r201, %r200, %r917;
	selp.b16 	%rs375, 0, %rs98, %p1;
	add.s16 	%rs99, %rs84, %rs375;
	mul.lo.s32 	%r918, %r189, 9;
	add.s32 	%r919, %r918, 2;
	mov.u32 	%r920, %ctaid.x;
	mul.lo.s32 	%r921, %r920, 2304;
	sub.s32 	%r202, %r1655, %r921;
	setp.eq.s32 	%p252, %r919, %r202;
	setp.ne.s32 	%p253, %r171, %r172;
	or.pred  	%p5, %p252, %p253;
	selp.u32 	%r922, 1, 0, %p5;
	add.s32 	%r203, %r201, %r922;
	selp.b16 	%rs376, 0, %rs99, %p5;
	add.s16 	%rs100, %rs85, %rs376;
	selp.u32 	%r923, 1, 0, %p2;
	add.s32 	%r204, %r203, %r923;
	selp.b16 	%rs377, 0, %rs100, %p2;
	add.s16 	%rs101, %rs86, %rs377;
	selp.u32 	%r924, 1, 0, %p3;
	add.s32 	%r205, %r204, %r924;
	selp.b16 	%rs378, 0, %rs101, %p3;
	add.s16 	%rs102, %rs87, %rs378;
	selp.u32 	%r925, 1, 0, %p4;
	add.s32 	%r206, %r205, %r925;
	selp.b16 	%rs379, 0, %rs102, %p4;
	add.s16 	%rs103, %rs88, %rs379;
	add.s32 	%r926, %r918, 6;
	setp.eq.s32 	%p254, %r926, %r202;
	setp.ne.s32 	%p255, %r175, %r176;
	or.pred  	%p256, %p254, %p255;
	selp.u32 	%r927, 1, 0, %p256;
	add.s32 	%r207, %r206, %r927;
	selp.b16 	%rs380, 0, %rs103, %p256;
	add.s16 	%rs104, %rs89, %rs380;
	add.s32 	%r928, %r918, 7;
	setp.eq.s32 	%p257, %r928, %r202;
	setp.ne.s32 	%p258, %r176, %r177;
	or.pred  	%p259, %p257, %p258;
	selp.u32 	%r929, 1, 0, %p259;
	add.s32 	%r208, %r207, %r929;
	selp.b16 	%rs381, 0, %rs104, %p259;
	add.s16 	%rs105, %rs90, %rs381;
	setp.lt.s32 	%p260, %r1701, 257;
	@%p260 bra 	$L__BB2_194;
	bar.sync 	0;
	@%p251 bra 	$L__BB2_171;
	shl.b32 	%r951, %r199, 3;
	mov.u32 	%r952, _ZN6thrust24THRUST_300001_SM_1000_NS8cuda_cub4core6detail5shmemE;
	add.s32 	%r953, %r952, %r951;
	st.shared.u32 	[%r953], %r1693;
	st.shared.u8 	[%r953+4], %rs610;
$L__BB2_171:
	not.pred 	%p277, %p1;
	@%p277 bra 	$L__BB2_173;
	shl.b32 	%r954, %r200, 3;
	mov.u32 	%r955, _ZN6thrust24THRUST_300001_SM_1000_NS8cuda_cub4core6detail5shmemE;
	add.s32 	%r956, %r955, %r954;
	st.shared.u32 	[%r956], %r170;
	st.shared.u8 	[%r956+4], %rs98;
$L__BB2_173:
	not.pred 	%p278, %p5;
	@%p278 bra 	$L__BB2_175;
	shl.b32 	%r957, %r201, 3;
	mov.u32 	%r958, _ZN6thrust24THRUST_300001_SM_1000_NS8cuda_cub4core6detail5shmemE;
	add.s32 	%r959, %r958, %r957;
	st.shared.u32 	[%r959], %r171;
	st.shared.u8 	[%r959+4], %rs99;
$L__BB2_175:
	not.pred 	%p279, %p2;
	@%p279 bra 	$L__BB2_177;
	shl.b32 	%r960, %r203, 3;
	mov.u32 	%r961, _ZN6thrust24THRUST_300001_SM_1000_NS8cuda_cub4core6detail5shmemE;
	add.s32 	%r962, %r961, %r960;
	st.shared.u32 	[%r962], %r172;
	st.shared.u8 	[%r962+4], %rs100;
$L__BB2_177:
	not.pred 	%p280, %p3;
	@%p280 bra 	$L__BB2_179;
	shl.b32 	%r963, %r204, 3;
	mov.u32 	%r964, _ZN6thrust24THRUST_300001_SM_1000_NS8cuda_cub4core6detail5shmemE;
	add.s32 	%r965, %r964, %r963;
	st.shared.u32 	[%r965], %r173;
	st.shared.u8 	[%r965+4], %rs101;
$L__BB2_179:
	not.pred 	%p281, %p4;
	@%p281 bra 	$L__BB2_181;
	shl.b32 	%r966, %r205, 3;
	mov.u32 	%r967, _ZN6thrust24THRUST_300001_SM_1000_NS8cuda_cub4core6detail5shmemE;
	add.s32 	%r968, %r967, %r966;
	st.shared.u32 	[%r968], %r174;
	st.shared.u8 	[%r968+4], %rs102;
$L__BB2_181:
	ld.param.u32 	%r1656, [_ZN6thrust24THRUST_300001_SM_1000_NS8cuda_cub4core6detail13_kernel_agentINS1_15__reduce_by_key16ReduceByKeyAgentINS0_6detail15normal_iteratorINS0_10device_ptrIjEEEENS8_INS9_IcEEEESB_SB_N4cuda3std3__48equal_toIjEENSG_4plusIjEEPiiEEJSB_SD_SB_SB_SL_N3cub18CUB_300001_SM_100024ReduceByKeyScanTileStateIciLb1EEESI_SK_iiEEEvDpT0__param_8];
	mov.u32 	%r1700, %tid.x;
	mad.lo.s32 	%r969, %r1700, 9, 6;
	sub.s32 	%r210, %r1656, %r921;
	setp.ne.s32 	%p282, %r969, %r210;
	setp.eq.s32 	%p283, %r175, %r176;
	and.pred  	%p284, %p282, %p283;
	@%p284 bra 	$L__BB2_183;
	shl.b32 	%r972, %r206, 3;
	mov.u32 	%r973, _ZN6thrust24THRUST_300001_SM_1000_NS8cuda_cub4core6detail5shmemE;
	add.s32 	%r974, %r973, %r972;
	st.shared.u32 	[%r974], %r175;
	st.shared.u8 	[%r974+4], %rs103;
$L__BB2_183:
	mad.lo.s32 	%r975, %r1700, 9, 7;
	setp.ne.s32 	%p285, %r975, %r210;
	setp.eq.s32 	%p286, %r176, %r177;
	and.pred  	%p287, %p285, %p286;
	@%p287 bra 	$L__BB2_185;
	shl.b32 	%r976, %r207, 3;
	mov.u32 	%r977, _ZN6thrust24THRUST_300001_SM_1000_NS8cuda_cub4core6detail5shmemE;
	add.s32 	%r978, %r977, %r976;
	st.shared.u32 	[%r978], %r176;
	st.shared.u8 	[%r978+4], %rs104;
$L__BB2_185:
	mad.lo.s32 	%r979, %r1700, 9, 8;
	setp.ne.s32 	%p288, %r979, %r210;
	setp.eq.s32 	%p289, %r177, %r178;
	and.pred  	%p290, %p288, %p289;
	@%p290 bra 	$L__BB2_187;
	shl.b32 	%r980, %r208, 3;
	mov.u32 	%r981, _ZN6thrust24THRUST_300001_SM_1000_NS8cuda_cub4core6detail5shmemE;
	add.s32 	%r982, %r981, %r980;
	st.shared.u32 	[%r982], %r177;
	st.shared.u8 	[%r982+4], %rs105;
$L__BB2_187:
	bar.sync 	0;
	setp.ge.u32 	%p291, %r1700, %r1701;
	@%p291 bra 	$L__BB2_212;
	add.s32 	%r983, %r188, %r190;
	add.s32 	%r984, %r983, %r191;
	add.s32 	%r985, %r984, %r192;
	add.s32 	%r986, %r985, %r193;
	add.s32 	%r987, %r986, %r194;
	add.s32 	%r988, %r987, %r195;
	add.s32 	%r989, %r988, %r187;
	not.b32 	%r990, %r1700;
	add.s32 	%r211, %r989, %r990;
	and.b32  	%r991, %r211, 768;
	setp.eq.s32 	%p292, %r991, 768;
	@%p292 bra 	$L__BB2_191;
	shr.u32 	%r992, %r211, 8;
	add.s32 	%r993, %r992, 1;
	and.b32  	%r994, %r993, 3;
	mul.wide.u32 	%rd228, %r1700, 4;
	add.s64 	%rd413, %rd5, %rd228;
	add.s64 	%rd412, %rd4, %rd228;
	shl.b32 	%r995, %r1700, 3;
	mov.u32 	%r996, _ZN6thrust24THRUST_300001_SM_1000_NS8cuda_cub4core6detail5shmemE;
	add.s32 	%r997, %r995, %r996;
	add.s32 	%r1697, %r997, 4;
	neg.s32 	%r1696, %r994;
	shl.b32 	%r998, %r993, 8;
	and.b32  	%r999, %r998, 768;
	add.s32 	%r1700, %r1700, %r999;
$L__BB2_190:
	.pragma "nounroll";
	ld.shared.u32 	%r1000, [%r1697+-4];
	ld.shared.s8 	%r1001, [%r1697];
	st.global.u32 	[%rd412], %r1000;
	st.global.u32 	[%rd413], %r1001;
	add.s64 	%rd413, %rd413, 1024;
	add.s64 	%rd412, %rd412, 1024;
	add.s32 	%r1697, %r1697, 2048;
	add.s32 	%r1696, %r1696, 1;
	setp.ne.s32 	%p293, %r1696, 0;
	@%p293 bra 	$L__BB2_190;
$L__BB2_191:
	setp.lt.u32 	%p294, %r211, 768;
	@%p294 bra 	$L__BB2_212;
	shl.b32 	%r1002, %r1700, 3;
	mov.u32 	%r1003, _ZN6thrust24THRUST_300001_SM_1000_NS8cuda_cub4core6detail5shmemE;
	add.s32 	%r1004, %r1002, %r1003;
	add.s32 	%r1699, %r1004, 4096;
	mul.wide.u32 	%rd229, %r1700, 4;
	add.s64 	%rd230, %rd229, 2048;
	add.s64 	%rd415, %rd4, %rd230;
	add.s64 	%rd414, %rd5, %rd230;
$L__BB2_193:
	ld.shared.u32 	%r1005, [%r1699+-4096];
	ld.shared.s8 	%r1006, [%r1699+-4092];
	st.global.u32 	[%rd415+-2048], %r1005;
	st.global.u32 	[%rd414+-2048], %r1006;
	ld.shared.u32 	%r1007, [%r1699+-2048];
	ld.shared.s8 	%r1008, [%r1699+-2044];
	st.global.u32 	[%rd415+-1024], %r1007;
	st.global.u32 	[%rd414+-1024], %r1008;
	ld.shared.u32 	%r1009, [%r1699];
	ld.shared.s8 	%r1010, [%r1699+4];
	st.global.u32 	[%rd415], %r1009;
	st.global.u32 	[%rd414], %r1010;
	ld.shared.u32 	%r1011, [%r1699+2048];
	ld.shared.s8 	%r1012, [%r1699+2052];
	st.global.u32 	[%rd415+1024], %r1011;
	st.global.u32 	[%rd414+1024], %r1012;
	add.s32 	%r1700, %r1700, 1024;
	add.s32 	%r1699, %r1699, 8192;
	add.s64 	%rd415, %rd415, 4096;
	add.s64 	%rd414, %rd414, 4096;
	setp.lt.s32 	%p295, %r1700, %r1701;
	@%p295 bra 	$L__BB2_193;
	bra.uni 	$L__BB2_212;
$L__BB2_194:
	setp.eq.s32 	%p261, %r184, 0;
	@%p261 bra 	$L__BB2_196;
	mul.wide.s32 	%rd201, %r199, 4;
	add.s64 	%rd202, %rd4, %rd201;
	st.global.u32 	[%rd202], %r1693;
	cvt.u32.u16 	%r930, %rs610;
	cvt.s32.s8 	%r931, %r930;
	add.s64 	%rd203, %rd5, %rd201;
	st.global.u32 	[%rd203], %r931;
$L__BB2_196:
	not.pred 	%p262, %p1;
	@%p262 bra 	$L__BB2_198;
	mul.wide.s32 	%rd204, %r200, 4;
	add.s64 	%rd205, %rd4, %rd204;
	st.global.u32 	[%rd205], %r170;
	cvt.u32.u16 	%r932, %rs98;
	cvt.s32.s8 	%r933, %r932;
	add.s64 	%rd206, %rd5, %rd204;
	st.global.u32 	[%rd206], %r933;
$L__BB2_198:
	not.pred 	%p263, %p5;
	@%p263 bra 	$L__BB2_200;
	mul.wide.s32 	%rd207, %r201, 4;
	add.s64 	%rd208, %rd4, %rd207;
	st.global.u32 	[%rd208], %r171;
	cvt.u32.u16 	%r934, %rs99;
	cvt.s32.s8 	%r935, %r934;
	add.s64 	%rd209, %rd5, %rd207;
	st.global.u32 	[%rd209], %r935;
$L__BB2_200:
	not.pred 	%p264, %p2;
	@%p264 bra 	$L__BB2_202;
	mul.wide.s32 	%rd210, %r203, 4;
	add.s64 	%rd211, %rd4, %rd210;
	st.global.u32 	[%rd211], %r172;
	cvt.u32.u16 	%r936, %rs100;
	cvt.s32.s8 	%r937, %r936;
	add.s64 	%rd212, %rd5, %rd210;
	st.global.u32 	[%rd212], %r937;
$L__BB2_202:
	not.pred 	%p265, %p3;
	@%p265 bra 	$L__BB2_204;
	mul.wide.s32 	%rd213, %r204, 4;
	add.s64 	%rd214, %rd4, %rd213;
	st.global.u32 	[%rd214], %r173;
	cvt.u32.u16 	%r938, %rs101;
	cvt.s32.s8 	%r939, %r938;
	add.s64 	%rd215, %rd5, %rd213;
	st.global.u32 	[%rd215], %r939;
$L__BB2_204:
	not.pred 	%p266, %p4;
	@%p266 bra 	$L__BB2_206;
	mul.wide.s32 	%rd216, %r205, 4;
	add.s64 	%rd217, %rd4, %rd216;
	st.global.u32 	[%rd217], %r174;
	cvt.u32.u16 	%r940, %rs102;
	cvt.s32.s8 	%r941, %r940;
	add.s64 	%rd218, %rd5, %rd216;
	st.global.u32 	[%rd218], %r941;
$L__BB2_206:
	mad.lo.s32 	%r942, %r189, 9, 6;
	setp.ne.s32 	%p267, %r942, %r202;
	setp.eq.s32 	%p268, %r175, %r176;
	and.pred  	%p269, %p267, %p268;
	@%p269 bra 	$L__BB2_208;
	mul.wide.s32 	%rd219, %r206, 4;
	add.s64 	%rd220, %rd4, %rd219;
	st.global.u32 	[%rd220], %r175;
	cvt.u32.u16 	%r943, %rs103;
	cvt.s32.s8 	%r944, %r943;
	add.s64 	%rd221, %rd5, %rd219;
	st.global.u32 	[%rd221], %r944;
$L__BB2_208:
	mad.lo.s32 	%r945, %r189, 9, 7;
	setp.ne.s32 	%p270, %r945, %r202;
	setp.eq.s32 	%p271, %r176, %r177;
	and.pred  	%p272, %p270, %p271;
	@%p272 bra 	$L__BB2_210;
	mul.wide.s32 	%rd222, %r207, 4;
	add.s64 	%rd223, %rd4, %rd222;
	st.global.u32 	[%rd223], %r176;
	cvt.u32.u16 	%r946, %rs104;
	cvt.s32.s8 	%r947, %r946;
	add.s64 	%rd224, %rd5, %rd222;
	st.global.u32 	[%rd224], %r947;
$L__BB2_210:
	mad.lo.s32 	%r948, %r189, 9, 8;
	setp.ne.s32 	%p273, %r948, %r202;
	setp.eq.s32 	%p274, %r177, %r178;
	and.pred  	%p275, %p273, %p274;
	@%p275 bra 	$L__BB2_212;
	mul.wide.s32 	%rd225, %r208, 4;
	add.s64 	%rd226, %rd4, %rd225;
	st.global.u32 	[%rd226], %r177;
	cvt.u32.u16 	%r949, %rs105;
	cvt.s32.s8 	%r950, %r949;
	add.s64 	%rd227, %rd5, %rd225;
	st.global.u32 	[%rd227], %r950;
$L__BB2_212:
	mov.u32 	%r1013, %tid.x;
	setp.ne.s32 	%p296, %r1013, 255;
	@%p296 bra 	$L__BB2_326;
	ld.param.u32 	%r1657, [_ZN6thrust24THRUST_300001_SM_1000_NS8cuda_cub4core6detail13_kernel_agentINS1_15__reduce_by_key16ReduceByKeyAgentINS0_6detail15normal_iteratorINS0_10device_ptrIjEEEENS8_INS9_IcEEEESB_SB_N4cuda3std3__48equal_toIjEENSG_4plusIjEEPiiEEJSB_SD_SB_SB_SL_N3cub18CUB_300001_SM_100024ReduceByKeyScanTileStateIciLb1EEESI_SK_iiEEEvDpT0__param_8];
	sub.s32 	%r1016, %r1657, %r921;
	setp.ne.s32 	%p297, %r1016, 2304;
	@%p297 bra 	$L__BB2_215;
	mul.wide.s32 	%rd231, %r1701, 4;
	add.s64 	%rd232, %rd4, %rd231;
	st.global.u32 	[%rd232], %r178;
	cvt.u32.u16 	%r1017, %rs95;
	cvt.s32.s8 	%r1018, %r1017;
	add.s64 	%rd233, %rd5, %rd231;
	st.global.u32 	[%rd233], %r1018;
	add.s32 	%r1701, %r1701, 1;
$L__BB2_215:
	ld.param.u64 	%rd407, [_ZN6thrust24THRUST_300001_SM_1000_NS8cuda_cub4core6detail13_kernel_agentINS1_15__reduce_by_key16ReduceByKeyAgentINS0_6detail15normal_iteratorINS0_10device_ptrIjEEEENS8_INS9_IcEEEESB_SB_N4cuda3std3__48equal_toIjEENSG_4plusIjEEPiiEEJSB_SD_SB_SB_SL_N3cub18CUB_300001_SM_100024ReduceByKeyScanTileStateIciLb1EEESI_SK_iiEEEvDpT0__param_4];
	cvta.to.global.u64 	%rd234, %rd407;
	st.global.u32 	[%rd234], %r1701;
	bra.uni 	$L__BB2_326;
$L__BB2_216:
	mul.wide.u32 	%rd54, %r2, 4;
	add.s64 	%rd53, %rd2, %rd54;
	// begin inline asm
	ld.global.nc.u32 %r1710, [%rd53];
	// end inline asm
	mov.u32 	%r228, %tid.x;
	and.b32  	%r338, %r228, 31;
	and.b32  	%r339, %r228, 992;
	mul.lo.s32 	%r340, %r339, 9;
	or.b32  	%r229, %r340, %r338;
	setp.ge.u32 	%p15, %r229, %r3;
	mov.u32 	%r1702, %r1710;
	@%p15 bra 	$L__BB2_218;
	add.s32 	%r342, %r229, %r2;
	mul.wide.u32 	%rd56, %r342, 4;
	add.s64 	%rd55, %rd2, %rd56;
	// begin inline asm
	ld.global.nc.u32 %r1702, [%rd55];
	// end inline asm
$L__BB2_218:
	add.s32 	%r232, %r229, 32;
	setp.ge.u32 	%p16, %r232, %r3;
	shl.b32 	%r343, %r229, 2;
	cvt.u64.u32 	%rd57, %r343;
	add.s64 	%rd41, %rd53, %rd57;
	mov.u32 	%r1703, %r1710;
	@%p16 bra 	$L__BB2_220;
	add.s64 	%rd58, %rd41, 128;
	// begin inline asm
	ld.global.nc.u32 %r1703, [%rd58];
	// end inline asm
$L__BB2_220:
	add.s32 	%r235, %r229, 64;
	setp.ge.u32 	%p17, %r235, %r3;
	mov.u32 	%r1704, %r1710;
	@%p17 bra 	$L__BB2_222;
	add.s64 	%rd59, %rd41, 256;
	// begin inline asm
	ld.global.nc.u32 %r1704, [%rd59];
	// end inline asm
$L__BB2_222:
	add.s32 	%r238, %r229, 96;
	setp.ge.u32 	%p18, %r238, %r3;
	mov.u32 	%r1705, %r1710;
	@%p18 bra 	$L__BB2_224;
	add.s64 	%rd60, %rd41, 384;
	// begin inline asm
	ld.global.nc.u32 %r1705, [%rd60];
	// end inline asm
$L__BB2_224:
	add.s32 	%r241, %r229, 128;
	setp.ge.u32 	%p19, %r241, %r3;
	mov.u32 	%r1706, %r1710;
	@%p19 bra 	$L__BB2_226;
	add.s64 	%rd61, %rd41, 512;
	// begin inline asm
	ld.global.nc.u32 %r1706, [%rd61];
	// end inline asm
$L__BB2_226:
	add.s32 	%r244, %r229, 160;
	setp.ge.u32 	%p20, %r244, %r3;
	mov.u32 	%r1707, %r1710;
	@%p20 bra 	$L__BB2_228;
	add.s64 	%rd62, %rd41, 640;
	// begin inline asm
	ld.global.nc.u32 %r1707, [%rd62];
	// end inline asm
$L__BB2_228:
	add.s32 	%r247, %r229, 192;
	setp.ge.u32 	%p21, %r247, %r3;
	mov.u32 	%r1708, %r1710;
	@%p21 bra 	$L__BB2_230;
	add.s64 	%rd63, %rd41, 768;
	// begin inline asm
	ld.global.nc.u32 %r1708, [%rd63];
	// end inline asm
$L__BB2_230:
	add.s32 	%r250, %r229, 224;
	setp.ge.u32 	%p22, %r250, %r3;
	mov.u32 	%r1709, %r1710;
	@%p22 bra 	$L__BB2_232;
	add.s64 	%rd64, %rd41, 896;
	// begin inline asm
	ld.global.nc.u32 %r1709, [%rd64];
	// end inline asm
$L__BB2_232:
	add.s32 	%r253, %r229, 256;
	setp.ge.u32 	%p23, %r253, %r3;
	@%p23 bra 	$L__BB2_234;
	add.s64 	%rd65, %rd41, 1024;
	// begin inline asm
	ld.global.nc.u32 %r1710, [%rd65];
	// end inline asm
$L__BB2_234:
	// begin inline asm
	mov.u32 %r352, %laneid;
	// end inline asm
	shr.u32 	%r257, %r228, 5;
	mad.lo.s32 	%r258, %r257, 288, %r352;
	shl.b32 	%r354, %r258, 2;
	mov.u32 	%r355, _ZN6thrust24THRUST_300001_SM_1000_NS8cuda_cub4core6detail5shmemE;
	add.s32 	%r259, %r355, %r354;
	st.shared.u32 	[%r259], %r1702;
	st.shared.u32 	[%r259+128], %r1703;
	st.shared.u32 	[%r259+256], %r1704;
	st.shared.u32 	[%r259+384], %r1705;
	st.shared.u32 	[%r259+512], %r1706;
	st.shared.u32 	[%r259+640], %r1707;
	st.shared.u32 	[%r259+768], %r1708;
	st.shared.u32 	[%r259+896], %r1709;
	st.shared.u32 	[%r259+1024], %r1710;
	bar.warp.sync 	-1;
	shl.b32 	%r260, %r352, 3;
	shl.b32 	%r356, %r352, 5;
	add.s32 	%r261, %r259, %r356;
	ld.shared.u32 	%r262, [%r261];
	ld.shared.u32 	%r263, [%r261+4];
	ld.shared.u32 	%r264, [%r261+8];
	ld.shared.u32 	%r265, [%r261+12];
	ld.shared.u32 	%r266, [%r261+16];
	ld.shared.u32 	%r267, [%r261+20];
	ld.shared.u32 	%r268, [%r261+24];
	ld.shared.u32 	%r269, [%r261+28];
	ld.shared.u32 	%r270, [%r261+32];
	setp.ne.s32 	%p24, %r228, 0;
	mov.b32 	%r1712, 0;
	@%p24 bra 	$L__BB2_236;
	add.s64 	%rd66, %rd53, -4;
	// begin inline asm
	ld.global.nc.u32 %r1712, [%rd66];
	// end inline asm
$L__BB2_236:
	setp.ge.u32 	%p25, %r229, %r3;
	cvt.u64.u32 	%rd68, %r2;
	bar.sync 	0;
	add.s64 	%rd67, %rd3, %rd68;
	// begin inline asm
	{   .reg .u8 datum;    ld.global.nc.u8 datum, [%rd67];    cvt.u16.u8 %rs619, datum;}
	// end inline asm
	mov.u16 	%rs611, %rs619;
	@%p25 bra 	$L__BB2_238;
	add.s32 	%r358, %r229, %r2;
	cvt.u64.u32 	%rd70, %r358;
	add.s64 	%rd69, %rd3, %rd70;
	// begin inline asm
	{   .reg .u8 datum;    ld.global.nc.u8 datum, [%rd69];    cvt.u16.u8 %rs611, datum;}
	// end inline asm
$L__BB2_238:
	setp.ge.u32 	%p26, %r232, %r3;
	cvt.u64.u32 	%rd71, %r229;
	add.s64 	%rd43, %rd67, %rd71;
	mov.u16 	%rs612, %rs619;
	@%p26 bra 	$L__BB2_240;
	add.s64 	%rd72, %rd43, 32;
	// begin inline asm
	{   .reg .u8 datum;    ld.global.nc.u8 datum, [%rd72];    cvt.u16.u8 %rs612, datum;}
	// end inline asm
$L__BB2_240:
	setp.ge.u32 	%p27, %r235, %r3;
	mov.u16 	%rs613, %rs619;
	@%p27 bra 	$L__BB2_242;
	add.s64 	%rd73, %rd43, 64;
	// begin inline asm
	{   .reg .u8 datum;    ld.global.nc.u8 datum, [%rd73];    cvt.u16.u8 %rs613, datum;}
	// end inline asm
$L__BB2_242:
	setp.ge.u32 	%p28, %r238, %r3;
	mov.u16 	%rs614, %rs619;
	@%p28 bra 	$L__BB2_244;
	add.s64 	%rd74, %rd43, 96;
	// begin inline asm
	{   .reg .u8 datum;    ld.global.nc.u8 datum, [%rd74];    cvt.u16.u8 %rs614, datum;}
	// end inline asm
$L__BB2_244:
	setp.ge.u32 	%p29, %r241, %r3;
	mov.u16 	%rs615, %rs619;
	@%p29 bra 	$L__BB2_246;
	add.s64 	%rd75, %rd43, 128;
	// begin inline asm
	{   .reg .u8 datum;    ld.global.nc.u8 datum, [%rd75];    cvt.u16.u8 %rs615, datum;}
	// end inline asm
$L__BB2_246:
	setp.ge.u32 	%p30, %r244, %r3;
	mov.u16 	%rs616, %rs619;
	@%p30 bra 	$L__BB2_248;
	add.s64 	%rd76, %rd43, 160;
	// begin inline asm
	{   .reg .u8 datum;    ld.global.nc.u8 datum, [%rd76];    cvt.u16.u8 %rs616, datum;}
	// end inline asm
$L__BB2_248:
	setp.ge.u32 	%p31, %r247, %r3;
	mov.u16 	%rs617, %rs619;
	@%p31 bra 	$L__BB2_250;
	add.s64 	%rd77, %rd43, 192;
	// begin inline asm
	{   .reg .u8 datum;    ld.global.nc.u8 datum, [%rd77];    cvt.u16.u8 %rs617, datum;}
	// end inline asm
$L__BB2_250:
	setp.ge.u32 	%p32, %r250, %r3;
	mov.u16 	%rs618, %rs619;
	@%p32 bra 	$L__BB2_252;
	add.s64 	%rd78, %rd43, 224;
	// begin inline asm
	{   .reg .u8 datum;    ld.global.nc.u8 datum, [%rd78];    cvt.u16.u8 %rs618, datum;}
	// end inline asm
$L__BB2_252:
	setp.ge.u32 	%p33, %r253, %r3;
	@%p33 bra 	$L__BB2_254;
	add.s64 	%rd79, %rd43, 256;
	// begin inline asm
	{   .reg .u8 datum;    ld.global.nc.u8 datum, [%rd79];    cvt.u16.u8 %rs619, datum;}
	// end inline asm
$L__BB2_254:
	setp.eq.s32 	%p34, %r228, 0;
	mad.lo.s32 	%r359, %r258, -3, %r259;
	st.shared.u8 	[%r359], %rs611;
	st.shared.u8 	[%r359+32], %rs612;
	st.shared.u8 	[%r359+64], %rs613;
	st.shared.u8 	[%r359+96], %rs614;
	st.shared.u8 	[%r359+128], %rs615;
	st.shared.u8 	[%r359+160], %rs616;
	st.shared.u8 	[%r359+192], %rs617;
	st.shared.u8 	[%r359+224], %rs618;
	st.shared.u8 	[%r359+256], %rs619;
	bar.warp.sync 	-1;
	add.s32 	%r360, %r258, %r260;
	mad.lo.s32 	%r361, %r360, -3, %r261;
	ld.shared.u8 	%rs134, [%r361];
	ld.shared.u8 	%rs135, [%r361+1];
	ld.shared.u8 	%rs136, [%r361+2];
	ld.shared.u8 	%rs137, [%r361+3];
	ld.shared.u8 	%rs138, [%r361+4];
	ld.shared.u8 	%rs139, [%r361+5];
	ld.shared.u8 	%rs140, [%r361+6];
	ld.shared.u8 	%rs141, [%r361+7];
	ld.shared.u8 	%rs142, [%r361+8];
	bar.sync 	0;
	shl.b32 	%r362, %r228, 2;
	add.s32 	%r364, %r355, %r362;
	add.s32 	%r273, %r364, 1148;
	st.shared.u32 	[%r364+1148], %r270;
	bar.sync 	0;
	@%p34 bra 	$L__BB2_256;
	ld.shared.u32 	%r1712, [%r273+-4];
$L__BB2_256:
	setp.ne.s32 	%p35, %r1712, %r262;
	setp.ne.s32 	%p36, %r262, %r263;
	setp.ne.s32 	%p37, %r263, %r264;
	setp.ne.s32 	%p38, %r264, %r265;
	setp.ne.s32 	%p39, %r265, %r266;
	setp.ne.s32 	%p40, %r266, %r267;
	setp.ne.s32 	%p41, %r267, %r268;
	setp.ne.s32 	%p42, %r268, %r269;
	setp.ne.s32 	%p43, %r269, %r270;
	mul.lo.s32 	%r425, %r228, 9;
	setp.eq.s32 	%p44, %r425, %r3;
	or.pred  	%p45, %p44, %p35;
	selp.u32 	%r426, 1, 0, %p45;
	add.s32 	%r427, %r425, 1;
	setp.eq.s32 	%p46, %r427, %r3;
	or.pred  	%p6, %p46, %p36;
	selp.u32 	%r428, 1, 0, %p6;
	add.s32 	%r429, %r425, 2;
	setp.eq.s32 	%p47, %r429, %r3;
	or.pred  	%p7, %p47, %p37;
	selp.u32 	%r430, 1, 0, %p7;
	add.s32 	%r431, %r425, 3;
	setp.eq.s32 	%p48, %r431, %r3;
	or.pred  	%p8, %p48, %p38;
	selp.u32 	%r432, 1, 0, %p8;
	add.s32 	%r433, %r425, 4;
	setp.eq.s32 	%p49, %r433, %r3;
	or.pred  	%p50, %p49, %p39;
	selp.u32 	%r434, 1, 0, %p50;
	add.s32 	%r435, %r425, 5;
	setp.eq.s32 	%p51, %r435, %r3;
	or.pred  	%p52, %p51, %p40;
	selp.u32 	%r436, 1, 0, %p52;
	add.s32 	%r437, %r425, 6;
	setp.eq.s32 	%p53, %r437, %r3;
	or.pred  	%p54, %p53, %p41;
	selp.u32 	%r438, 1, 0, %p54;
	add.s32 	%r439, %r425, 7;
	setp.eq.s32 	%p55, %r439, %r3;
	or.pred  	%p56, %p55, %p42;
	selp.u32 	%r440, 1, 0, %p56;
	add.s32 	%r441, %r425, 8;
	setp.eq.s32 	%p57, %r441, %r3;
	or.pred  	%p58, %p57, %p43;
	selp.u32 	%r442, 1, 0, %p58;
	add.s32 	%r443, %r428, %r426;
	selp.b16 	%rs176, 0, %rs134, %p6;
	add.s16 	%rs177, %rs135, %rs176;
	add.s32 	%r444, %r443, %r430;
	selp.b16 	%rs178, 0, %rs177, %p7;
	add.s16 	%rs179, %rs136, %rs178;
	add.s32 	%r445, %r444, %r432;
	selp.b16 	%rs180, 0, %rs179, %p8;
	add.s16 	%rs181, %rs137, %rs180;
	add.s32 	%r446, %r445, %r434;
	selp.b16 	%rs182, 0, %rs181, %p50;
	add.s16 	%rs183, %rs138, %rs182;
	add.s32 	%r447, %r446, %r436;
	selp.b16 	%rs184, 0, %rs183, %p52;
	add.s16 	%rs185, %rs139, %rs184;
	add.s32 	%r448, %r447, %r438;
	selp.b16 	%rs186, 0, %rs185, %p54;
	add.s16 	%rs187, %rs140, %rs186;
	add.s32 	%r276, %r448, %r440;
	selp.b16 	%rs188, 0, %rs187, %p56;
	add.s16 	%rs189, %rs141, %rs188;
	add.s32 	%r366, %r276, %r442;
	selp.b16 	%rs190, 0, %rs189, %p58;
	add.s16 	%rs191, %rs142, %rs190;
	cvt.u32.u16 	%r449, %rs191;
	and.b32  	%r371, %r449, 255;
	mov.b32 	%r422, 1;
	mov.b32 	%r423, 0;
	mov.b32 	%r424, -1;
	// begin inline asm
	shfl.sync.up.b32 %r365, %r366, %r422, %r423, %r424;
	// end inline asm
	// begin inline asm
	shfl.sync.up.b32 %r370, %r371, %r422, %r423, %r424;
	// end inline asm
	cvt.u16.u32 	%rs192, %r370;
	setp.eq.s32 	%p59, %r366, 0;
	selp.b16 	%rs193, %rs192, 0, %p59;
	setp.lt.s32 	%p60, %r352, 1;
	selp.b32 	%r450, 0, %r365, %p60;
	add.s32 	%r376, %r450, %r366;
	selp.b16 	%rs194, 0, %rs193, %p60;
	add.s16 	%rs195, %rs194, %rs191;
	cvt.u32.u16 	%r451, %rs195;
	and.b32  	%r381, %r451, 255;
	mov.b32 	%r382, 2;
	// begin inline asm
	shfl.sync.up.b32 %r375, %r376, %r382, %r423, %r424;
	// end inline asm
	// begin inline asm
	shfl.sync.up.b32 %r380, %r381, %r382, %r423, %r424;
	// end inline asm
	cvt.u16.u32 	%rs196, %r380;
	setp.eq.s32 	%p61, %r376, 0;
	selp.b16 	%rs197, %rs196, 0, %p61;
	setp.lt.s32 	%p62, %r352, 2;
	selp.b32 	%r452, 0, %r375, %p62;
	add.s32 	%r386, %r452, %r376;
	selp.b16 	%rs198, 0, %rs197, %p62;
	add.s16 	%rs199, %rs198, %rs195;
	cvt.u32.u16 	%r453, %rs199;
	and.b32  	%r391, %r453, 255;
	mov.b32 	%r392, 4;
	// begin inline asm
	shfl.sync.up.b32 %r385, %r386, %r392, %r423, %r424;
	// end inline asm
	// begin inline asm
	shfl.sync.up.b32 %r390, %r391, %r392, %r423, %r424;
	// end inline asm
	cvt.u16.u32 	%rs200, %r390;
	setp.eq.s32 	%p63, %r386, 0;
	selp.b16 	%rs201, %rs200, 0, %p63;
	setp.lt.s32 	%p64, %r352, 4;
	selp.b32 	%r454, 0, %r385, %p64;
	add.s32 	%r396, %r454, %r386;
	selp.b16 	%rs202, 0, %rs201, %p64;
	add.s16 	%rs203, %rs202, %rs199;
	cvt.u32.u16 	%r455, %rs203;
	and.b32  	%r401, %r455, 255;
	mov.b32 	%r402, 8;
	// begin inline asm
	shfl.sync.up.b32 %r395, %r396, %r402, %r423, %r424;
	// end inline asm
	// begin inline asm
	shfl.sync.up.b32 %r400, %r401, %r402, %r423, %r424;
	// end inline asm
	cvt.u16.u32 	%rs204, %r400;
	setp.eq.s32 	%p65, %r396, 0;
	selp.b16 	%rs205, %rs204, 0, %p65;
	setp.lt.s32 	%p66, %r352, 8;
	selp.b32 	%r456, 0, %r395, %p66;
	add.s32 	%r406, %r456, %r396;
	selp.b16 	%rs206, 0, %rs205, %p66;
	add.s16 	%rs207, %rs206, %rs203;
	cvt.u32.u16 	%r457, %rs207;
	and.b32  	%r411, %r457, 255;
	mov.b32 	%r412, 16;
	// begin inline asm
	shfl.sync.up.b32 %r405, %r406, %r412, %r423, %r424;
	// end inline asm
	// begin inline asm
	shfl.sync.up.b32 %r410, %r411, %r412, %r423, %r424;
	// end inline asm
	cvt.u16.u32 	%rs208, %r410;
	setp.eq.s32 	%p67, %r406, 0;
	selp.b16 	%rs209, %rs208, 0, %p67;
	setp.lt.s32 	%p68, %r352, 16;
	selp.b32 	%r458, 0, %r405, %p68;
	add.s32 	%r416, %r458, %r406;
	selp.b16 	%rs210, 0, %rs209, %p68;
	add.s16 	%rs143, %rs210, %rs207;
	cvt.u32.u16 	%r459, %rs143;
	and.b32  	%r421, %r459, 255;
	// begin inline asm
	shfl.sync.up.b32 %r1719, %r416, %r422, %r423, %r424;
	// end inline asm
	// begin inline asm
	shfl.sync.up.b32 %r420, %r421, %r422, %r423, %r424;
	// end inline asm
	cvt.u16.u32 	%rs622, %r420;
	setp.ne.s32 	%p69, %r352, 31;
	@%p69 bra 	$L__BB2_258;
	shl.b32 	%r460, %r257, 3;
	mov.u32 	%r461, _ZN6thrust24THRUST_300001_SM_1000_NS8cuda_cub4core6detail5shmemE;
	add.s32 	%r462, %r461, %r460;
	st.shared.u32 	[%r462], %r416;
	st.shared.u8 	[%r462+4], %rs143;
$L__BB2_258:
	bar.sync 	0;
	ld.shared.v4.u32 	{%r463, %r464, %r465, %r466}, [_ZN6thrust24THRUST_300001_SM_1000_NS8cuda_cub4core6detail5shmemE];
	mov.b64 	%rd80, {%r463, %r464};
	mov.b64 	%rd81, {%r465, %r466};
	shr.u64 	%rd82, %rd81, 32;
	shr.u64 	%rd83, %rd80, 32;
	cvt.u16.u64 	%rs211, %rd83;
	mov.u32 	%r279, %tid.x;
	shr.u32 	%r467, %r279, 5;
	cvt.u16.u64 	%rs212, %rd82;
	add.s32 	%r468, %r465, %r463;
	setp.eq.s32 	%p70, %r465, 0;
	selp.b16 	%rs213, %rs211, 0, %p70;
	add.s16 	%rs214, %rs213, %rs212;
	setp.eq.s32 	%p71, %r467, 2;
	selp.b32 	%r469, %r468, %r463, %p71;
	selp.b16 	%rs215, %rs214, %rs211, %p71;
	ld.shared.v4.u32 	{%r470, %r471, %r472, %r473}, [_ZN6thrust24THRUST_300001_SM_1000_NS8cuda_cub4core6detail5shmemE+16];
	mov.b64 	%rd84, {%r470, %r471};
	mov.b64 	%rd85, {%r472, %r473};
	shr.u64 	%rd86, %rd85, 32;
	shr.u64 	%rd87, %rd84, 32;
	cvt.u16.u64 	%rs216, %rd87;
	add.s32 	%r474, %r470, %r468;
	setp.eq.s32 	%p72, %r470, 0;
	selp.b16 	%rs217, %rs214, 0, %p72;
	add.s16 	%rs218, %rs217, %rs216;
	setp.eq.s32 	%p73, %r467, 3;
	selp.b32 	%r475, %r474, %r469, %p73;
	selp.b16 	%rs219, %rs218, %rs215, %p73;
	cvt.u16.u64 	%rs220, %rd86;
	add.s32 	%r476, %r472, %r474;
	setp.eq.s32 	%p74, %r472, 0;
	selp.b16 	%rs221, %rs218, 0, %p74;
	add.s16 	%rs222, %rs221, %rs220;
	setp.eq.s32 	%p75, %r467, 4;
	selp.b32 	%r477, %r476, %r475, %p75;
	selp.b16 	%rs223, %rs222, %rs219, %p75;
	ld.shared.v4.u32 	{%r478, %r479, %r480, %r481}, [_ZN6thrust24THRUST_300001_SM_1000_NS8cuda_cub4core6detail5shmemE+32];
	mov.b64 	%rd88, {%r478, %r479};
	mov.b64 	%rd89, {%r480, %r481};
	shr.u64 	%rd90, %rd89, 32;
	shr.u64 	%rd91, %rd88, 32;
	cvt.u16.u64 	%rs224, %rd91;
	add.s32 	%r482, %r478, %r476;
	setp.eq.s32 	%p76, %r478, 0;
	selp.b16 	%rs225, %rs222, 0, %p76;
	add.s16 	%rs226, %rs225, %rs224;
	setp.eq.s32 	%p77, %r467, 5;
	selp.b32 	%r483, %r482, %r477, %p77;
	selp.b16 	%rs227, %rs226, %rs223, %p77;
	cvt.u16.u64 	%rs228, %rd90;
	add.s32 	%r484, %r480, %r482;
	setp.eq.s32 	%p78, %r480, 0;
	selp.b16 	%rs229, %rs226, 0, %p78;
	add.s16 	%rs230, %rs229, %rs228;
	setp.eq.s32 	%p79, %r467, 6;
	selp.b32 	%r485, %r484, %r483, %p79;
	selp.b16 	%rs231, %rs230, %rs227, %p79;
	ld.shared.v4.u32 	{%r486, %r487, %r488, %r489}, [_ZN6thrust24THRUST_300001_SM_1000_NS8cuda_cub4core6detail5shmemE+48];
	mov.b64 	%rd92, {%r486, %r487};
	mov.b64 	%rd93, {%r488, %r489};
	shr.u64 	%rd94, %rd93, 32;
	shr.u64 	%rd95, %rd92, 32;
	cvt.u16.u64 	%rs232, %rd95;
	add.s32 	%r490, %r486, %r484;
	setp.eq.s32 	%p80, %r486, 0;
	selp.b16 	%rs233, %rs230, 0, %p80;
	add.s16 	%rs234, %rs233, %rs232;
	setp.eq.s32 	%p81, %r467, 7;
	selp.b32 	%r280, %r490, %r485, %p81;
	selp.b16 	%rs145, %rs234, %rs231, %p81;
	cvt.u16.u64 	%rs235, %rd94;
	add.s32 	%r281, %r488, %r490;
	setp.eq.s32 	%p82, %r488, 0;
	selp.b16 	%rs236, %rs234, 0, %p82;
	add.s16 	%rs146, %rs236, %rs235;
	setp.lt.u32 	%p83, %r279, 32;
	@%p83 bra 	$L__BB2_260;
	setp.eq.s32 	%p84, %r1719, 0;
	selp.b16 	%rs237, %rs145, 0, %p84;
	add.s16 	%rs238, %rs237, %rs622;
	setp.eq.s32 	%p85, %r352, 0;
	selp.b32 	%r491, 0, %r1719, %p85;
	add.s32 	%r1719, %r280, %r491;
	selp.b16 	%rs622, %rs145, %rs238, %p85;
	bra.uni 	$L__BB2_276;
$L__BB2_260:
	setp.ne.s32 	%p86, %r279, 0;
	mov.u32 	%r492, %ctaid.x;
	mul.wide.u32 	%rd96, %r492, 8;
	add.s64 	%rd44, %rd1, %rd96;
	@%p86 bra 	$L__BB2_262;
	st.shared.u32 	[_ZN6thrust24THRUST_300001_SM_1000_NS8cuda_cub4core6detail5shmemE+116], %r281;
	st.shared.u8 	[_ZN6thrust24THRUST_300001_SM_1000_NS8cuda_cub4core6detail5shmemE+120], %rs146;
	add.s64 	%rd97, %rd44, 256;
	mov.b64 	%rd99, {%r493, %r281};
	and.b64  	%rd100, %rd99, -4294967296;
	cvt.u64.u16 	%rd101, %rs146;
	and.b64  	%rd102, %rd101, 255;
	or.b64  	%rd103, %rd100, %rd102;
	or.b64  	%rd98, %rd103, 25600;
	// begin inline asm
	st.relaxed.gpu.u64 [%rd97], %rd98;
	// end inline asm
$L__BB2_262:
	mov.u32 	%r494, %nctaid.x;
	setp.gt.u32 	%p87, %r494, 499;
	@%p87 bra 	$L__BB2_264;
	membar.cta;
	bra.uni 	$L__BB2_265;
$L__BB2_264:
	mov.b32 	%r495, 450;
	// begin inline asm
	nanosleep.u32 %r495;
	// end inline asm
$L__BB2_265:
	mul.wide.u32 	%rd106, %r279, 8;
	xor.b64  	%rd107, %rd106, -8;
	add.s64 	%rd108, %rd44, %rd107;
	add.s64 	%rd105, %rd108, 256;
$L__BB2_266:
	// begin inline asm
	ld.relaxed.gpu.u64 %rd104, [%rd105];
	// end inline asm
	cvt.u16.u64 	%rs239, %rd104;
	shr.u16 	%rs240, %rs239, 8;
	setp.eq.s16 	%p88, %rs240, 99;
	mov.b32 	%r496, -1;
	vote.sync.any.pred 	%p89, %p88, %r496;
	@%p89 bra 	$L__BB2_266;
	mov.b64 	{%r550, %r500}, %rd104;
	shr.u64 	%rd109, %rd104, 8;
	cvt.u16.u64 	%rs621, %rd109;
	and.b16  	%rs242, %rs621, 255;
	setp.eq.s16 	%p90, %rs242, 101;
	mov.b32 	%r548, -1;
	vote.sync.ballot.b32 	%r551, %p90, %r548;
	// begin inline asm
	mov.u32 %r498, %lanemask_ge;
	// end inline asm
	and.b32  	%r552, %r551, %r498;
	or.b32  	%r553, %r552, -2147483648;
	add.s32 	%r554, %r553, -1;
	not.b32 	%r555, %r553;
	and.b32  	%r556, %r555, %r554;
	popc.b32 	%r502, %r556;
	cvt.u32.u64 	%r557, %rd104;
	and.b32  	%r505, %r557, 255;
	mov.b32 	%r506, 1;
	// begin inline asm
	shfl.sync.down.b32 %r499, %r500, %r506, %r502, %r548;
	// end inline asm
	// begin inline asm
	shfl.sync.down.b32 %r504, %r505, %r506, %r502, %r548;
	// end inline asm
	cvt.u16.u32 	%rs243, %r504;
	setp.lt.s32 	%p92, %r352, %r502;
	setp.eq.s32 	%p93, %r500, 0;
	selp.b32 	%r558, %r499, 0, %p92;
	add.s32 	%r510, %r558, %r500;
	selp.b16 	%rs244, %rs243, 0, %p93;
	selp.b16 	%rs245, %rs244, 0, %p92;
	add.s16 	%rs246, %rs245, %rs239;
	cvt.u32.u16 	%r559, %rs246;
	and.b32  	%r515, %r559, 255;
	mov.b32 	%r516, 2;
	// begin inline asm
	shfl.sync.down.b32 %r509, %r510, %r516, %r502, %r548;
	// end inline asm
	// begin inline asm
	shfl.sync.down.b32 %r514, %r515, %r516, %r502, %r548;
	// end inline asm
	cvt.u16.u32 	%rs247, %r514;
	add.s32 	%r560, %r352, 2;
	setp.gt.s32 	%p94, %r560, %r502;
	setp.eq.s32 	%p95, %r510, 0;
	selp.b16 	%rs248, %rs247, 0, %p95;
	selp.b32 	%r561, 0, %r509, %p94;
	add.s32 	%r520, %r510, %r561;
	selp.b16 	%rs249, 0, %rs248, %p94;
	add.s16 	%rs250, %rs249, %rs246;
	cvt.u32.u16 	%r562, %rs250;
	and.b32  	%r525, %r562, 255;
	mov.b32 	%r526, 4;
	// begin inline asm
	shfl.sync.down.b32 %r519, %r520, %r526, %r502, %r548;
	// end inline asm
	// begin inline asm
	shfl.sync.down.b32 %r524, %r525, %r526, %r502, %r548;
	// end inline asm
	cvt.u16.u32 	%rs251, %r524;
	add.s32 	%r563, %r352, 4;
	setp.gt.s32 	%p96, %r563, %r502;
	setp.eq.s32 	%p97, %r520, 0;
	selp.b16 	%rs252, %rs251, 0, %p97;
	selp.b32 	%r564, 0, %r519, %p96;
	add.s32 	%r530, %r520, %r564;
	selp.b16 	%rs253, 0, %rs252, %p96;
	add.s16 	%rs254, %rs250, %rs253;
	cvt.u32.u16 	%r565, %rs254;
	and.b32  	%r535, %r565, 255;
	mov.b32 	%r536, 8;
	// begin inline asm
	shfl.sync.down.b32 %r529, %r530, %r536, %r502, %r548;
	// end inline asm
	// begin inline asm
	shfl.sync.down.b32 %r534, %r535, %r536, %r502, %r548;
	// end inline asm
	cvt.u16.u32 	%rs255, %r534;
	add.s32 	%r566, %r352, 8;
	setp.gt.s32 	%p98, %r566, %r502;
	setp.eq.s32 	%p99, %r530, 0;
	selp.b16 	%rs256, %rs255, 0, %p99;
	selp.b32 	%r567, 0, %r529, %p98;
	add.s32 	%r540, %r530, %r567;
	selp.b16 	%rs257, 0, %rs256, %p98;
	add.s16 	%rs258, %rs254, %rs257;
	cvt.u32.u16 	%r568, %rs258;
	and.b32  	%r545, %r568, 255;
	mov.b32 	%r546, 16;
	// begin inline asm
	shfl.sync.down.b32 %r539, %r540, %r546, %r502, %r548;
	// end inline asm
	// begin inline asm
	shfl.sync.down.b32 %r544, %r545, %r546, %r502, %r548;
	// end inline asm
	cvt.u16.u32 	%rs259, %r544;
	add.s32 	%r569, %r352, 16;
	setp.gt.s32 	%p100, %r569, %r502;
	setp.eq.s32 	%p101, %r540, 0;
	selp.b16 	%rs260, %rs259, 0, %p101;
	selp.b32 	%r570, 0, %r539, %p100;
	add.s32 	%r1717, %r570, %r540;
	selp.b16 	%rs261, 0, %rs260, %p100;
	add.s16 	%rs620, %rs261, %rs258;
	not.b32 	%r572, %r279;
	add.s32 	%r1718, %r492, %r572;
	add.s64 	%rd46, %rd1, 256;
$L__BB2_268:
	and.b16  	%rs262, %rs621, 255;
	setp.ne.s16 	%p102, %rs262, 101;
	mov.b32 	%r574, -1;
	vote.sync.all.pred 	%p103, %p102, %r574;
	not.pred 	%p104, %p103;
	@%p104 bra 	$L__BB2_272;
	mul.wide.s32 	%rd156, %r1718, 8;
	add.s64 	%rd157, %rd46, %rd156;
	add.s64 	%rd155, %rd157, -256;
$L__BB2_270:
	// begin inline asm
	ld.relaxed.gpu.u64 %rd154, [%rd155];
	// end inline asm
	cvt.u16.u64 	%rs275, %rd154;
	shr.u16 	%rs276, %rs275, 8;
	setp.eq.s16 	%p160, %rs276, 99;
	mov.b32 	%r680, -1;
	vote.sync.any.pred 	%p161, %p160, %r680;
	@%p161 bra 	$L__BB2_270;
	mov.b64 	{%r732, %r683}, %rd154;
	cvt.u16.u64 	%rs277, %rd154;
	shr.u64 	%rd158, %rd154, 8;
	cvt.u16.u64 	%rs621, %rd158;
	and.b16  	%rs278, %rs621, 255;
	setp.eq.s16 	%p162, %rs278, 101;
	mov.b32 	%r731, -1;
	vote.sync.ballot.b32 	%r733, %p162, %r731;
	and.b32  	%r734, %r733, %r498;
	or.b32  	%r735, %r734, -2147483648;
	add.s32 	%r736, %r735, -1;
	not.b32 	%r737, %r735;
	and.b32  	%r738, %r737, %r736;
	popc.b32 	%r685, %r738;
	cvt.u32.u64 	%r739, %rd154;
	and.b32  	%r688, %r739, 255;
	mov.b32 	%r689, 1;
	// begin inline asm
	shfl.sync.down.b32 %r682, %r683, %r689, %r685, %r731;
	// end inline asm
	// begin inline asm
	shfl.sync.down.b32 %r687, %r688, %r689, %r685, %r731;
	// end inline asm
	cvt.u16.u32 	%rs279, %r687;
	setp.lt.s32 	%p164, %r352, %r685;
	setp.eq.s32 	%p165, %r683, 0;
	selp.b32 	%r740, %r682, 0, %p164;
	add.s32 	%r693, %r740, %r683;
	selp.b16 	%rs280, %rs279, 0, %p165;
	selp.b16 	%rs281, %rs280, 0, %p164;
	add.s16 	%rs282, %rs281, %rs277;
	cvt.u32.u16 	%r741, %rs282;
	and.b32  	%r742, %r741, 255;
	and.b32  	%r743, %r1713, -256;
	or.b32  	%r1713, %r743, %r742;
	mov.b32 	%r699, 2;
	// begin inline asm
	shfl.sync.down.b32 %r692, %r693, %r699, %r685, %r731;
	// end inline asm
	// begin inline asm
	shfl.sync.down.b32 %r697, %r1713, %r699, %r685, %r731;
	// end inline asm
	cvt.u16.u32 	%rs283, %r697;
	add.s32 	%r744, %r352, 2;
	setp.gt.s32 	%p166, %r744, %r685;
	setp.eq.s32 	%p167, %r693, 0;
	selp.b16 	%rs284, %rs283, 0, %p167;
	selp.b32 	%r745, 0, %r692, %p166;
	add.s32 	%r703, %r693, %r745;
	selp.b16 	%rs285, 0, %rs284, %p166;
	add.s16 	%rs286, %rs285, %rs282;
	cvt.u32.u16 	%r746, %rs286;
	and.b32  	%r747, %r746, 255;
	and.b32  	%r748, %r1714, -256;
	or.b32  	%r1714, %r748, %r747;
	mov.b32 	%r709, 4;
	// begin inline asm
	shfl.sync.down.b32 %r702, %r703, %r709, %r685, %r731;
	// end inline asm
	// begin inline asm
	shfl.sync.down.b32 %r707, %r1714, %r709, %r685, %r731;
	// end inline asm
	cvt.u16.u32 	%rs287, %r707;
	add.s32 	%r749, %r352, 4;
	setp.gt.s32 	%p168, %r749, %r685;
	setp.eq.s32 	%p169, %r703, 0;
	selp.b16 	%rs288, %rs287, 0, %p169;
	selp.b32 	%r750, 0, %r702, %p168;
	add.s32 	%r713, %r703, %r750;
	selp.b16 	%rs289, 0, %rs288, %p168;
	add.s16 	%rs290, %rs286, %rs289;
	cvt.u32.u16 	%r751, %rs290;
	and.b32  	%r752, %r751, 255;
	and.b32  	%r753, %r1715, -256;
	or.b32  	%r1715, %r753, %r752;
	mov.b32 	%r719, 8;
	// begin inline asm
	shfl.sync.down.b32 %r712, %r713, %r719, %r685, %r731;
	// end inline asm
	// begin inline asm
	shfl.sync.down.b32 %r717, %r1715, %r719, %r685, %r731;
	// end inline asm
	cvt.u16.u32 	%rs291, %r717;
	add.s32 	%r754, %r352, 8;
	setp.gt.s32 	%p170, %r754, %r685;
	setp.eq.s32 	%p171, %r713, 0;
	selp.b16 	%rs292, %rs291, 0, %p171;
	selp.b32 	%r755, 0, %r712, %p170;
	add.s32 	%r723, %r713, %r755;
	selp.b16 	%rs293, 0, %rs292, %p170;
	add.s16 	%rs294, %rs290, %rs293;
	cvt.u32.u16 	%r756, %rs294;
	and.b32  	%r757, %r756, 255;
	and.b32  	%r758, %r1716, -256;
	or.b32  	%r1716, %r758, %r757;
	mov.b32 	%r729, 16;
	// begin inline asm
	shfl.sync.down.b32 %r722, %r723, %r729, %r685, %r731;
	// end inline asm
	// begin inline asm
	shfl.sync.down.b32 %r727, %r1716, %r729, %r685, %r731;
	// end inline asm
	cvt.u16.u32 	%rs295, %r727;
	add.s32 	%r759, %r352, 16;
	setp.gt.s32 	%p172, %r759, %r685;
	setp.eq.s32 	%p173, %r723, 0;
	selp.b16 	%rs296, %rs295, 0, %p173;
	selp.b32 	%r760, 0, %r722, %p172;
	selp.b16 	%rs297, 0, %rs296, %p172;
	add.s16 	%rs298, %rs294, %rs297;
	add.s32 	%r761, %r760, %r1717;
	add.s32 	%r296, %r761, %r723;
	setp.eq.s32 	%p174, %r1717, 0;
	selp.b16 	%rs299, %rs298, 0, %p174;
	add.s16 	%rs620, %rs299, %rs620;
	add.s32 	%r1718, %r1718, -32;
	mov.u32 	%r1717, %r296;
	bra.uni 	$L__BB2_268;
$L__BB2_272:
	mov.u32 	%r576, %tid.x;
	setp.ne.s32 	%p105, %r576, 0;
	@%p105 bra 	$L__BB2_274;
	add.s32 	%r577, %r1717, %r281;
	setp.eq.s32 	%p106, %r281, 0;
	selp.b16 	%rs263, %rs620, 0, %p106;
	add.s16 	%rs264, %rs263, %rs146;
	add.s64 	%rd110, %rd44, 256;
	mov.b64 	%rd112, {%r578, %r577};
	and.b64  	%rd113, %rd112, -4294967296;
	cvt.u64.u16 	%rd114, %rs264;
	and.b64  	%rd115, %rd114, 255;
	or.b64  	%rd116, %rd113, %rd115;
	or.b64  	%rd111, %rd116, 25856;
	// begin inline asm
	st.relaxed.gpu.u64 [%rd110], %rd111;
	// end inline asm
	st.shared.u32 	[_ZN6thrust24THRUST_300001_SM_1000_NS8cuda_cub4core6detail5shmemE+100], %r1717;
	st.shared.u8 	[_ZN6thrust24THRUST_300001_SM_1000_NS8cuda_cub4core6detail5shmemE+104], %rs620;
	st.shared.u32 	[_ZN6thrust24THRUST_300001_SM_1000_NS8cuda_cub4core6detail5shmemE+108], %r577;
	st.shared.u8 	[_ZN6thrust24THRUST_300001_SM_1000_NS8cuda_cub4core6detail5shmemE+112], %rs264;
$L__BB2_274:
	setp.ne.s32 	%p107, %r352, 0;
	@%p107 bra 	$L__BB2_276;
	st.shared.u32 	[_ZN6thrust24THRUST_300001_SM_1000_NS8cuda_cub4core6detail5shmemE+72], %r1717;
	st.shared.u8 	[_ZN6thrust24THRUST_300001_SM_1000_NS8cuda_cub4core6detail5shmemE+76], %rs620;
	mov.u32 	%r1719, %r1717;
	mov.u16 	%rs622, %rs620;
$L__BB2_276:
	mov.u32 	%r299, %tid.x;
	setp.eq.s32 	%p108, %r299, 0;
	bar.sync 	0;
	@%p108 bra 	$L__BB2_278;
	ld.shared.u8 	%rs265, [_ZN6thrust24THRUST_300001_SM_1000_NS8cuda_cub4core6detail5shmemE+76];
	ld.shared.u32 	%r579, [_ZN6thrust24THRUST_300001_SM_1000_NS8cuda_cub4core6detail5shmemE+72];
	add.s32 	%r300, %r579, %r1719;
	setp.eq.s32 	%p109, %r1719, 0;
	selp.b16 	%rs266, %rs265, 0, %p109;
	add.s16 	%rs622, %rs266, %rs622;
	mov.u32 	%r1719, %r300;
$L__BB2_278:
	ld.param.u32 	%r1654, [_ZN6thrust24THRUST_300001_SM_1000_NS8cuda_cub4core6detail13_kernel_agentINS1_15__reduce_by_key16ReduceByKeyAgentINS0_6detail15normal_iteratorINS0_10device_ptrIjEEEENS8_INS9_IcEEEESB_SB_N4cuda3std3__48equal_toIjEENSG_4plusIjEEPiiEEJSB_SD_SB_SB_SL_N3cub18CUB_300001_SM_100024ReduceByKeyScanTileStateIciLb1EEESI_SK_iiEEEvDpT0__param_8];
	mul.lo.s32 	%r580, %r299, 9;
	mov.u32 	%r581, %ctaid.x;
	mul.lo.s32 	%r582, %r581, 2304;
	sub.s32 	%r302, %r1654, %r582;
	setp.eq.s32 	%p110, %r580, %r302;
	setp.ne.s32 	%p111, %r1712, %r262;
	or.pred  	%p112, %p110, %p111;
	selp.u32 	%r583, 1, 0, %p112;
	add.s32 	%r303, %r1719, %r583;
	selp.b16 	%rs267, 0, %rs622, %p112;
	add.s16 	%rs157, %rs267, %rs134;
	selp.u32 	%r584, 1, 0, %p6;
	add.s32 	%r585, %r584, %r583;
	add.s32 	%r304, %r585, %r1719;
	selp.b16 	%rs268, 0, %rs157, %p6;
	add.s16 	%rs158, %rs135, %rs268;
	selp.u32 	%r586, 1, 0, %p7;
	add.s32 	%r305, %r304, %r586;
	selp.b16 	%rs269, 0, %rs158, %p7;
	add.s16 	%rs159, %rs136, %rs269;
	selp.u32 	%r587, 1, 0, %p8;
	add.s32 	%r306, %r305, %r587;
	selp.b16 	%rs270, 0, %rs159, %p8;
	add.s16 	%rs160, %rs137, %rs270;
	add.s32 	%r588, %r580, 4;
	setp.eq.s32 	%p113, %r588, %r302;
	setp.ne.s32 	%p114, %r265, %r266;
	or.pred  	%p115, %p113, %p114;
	selp.u32 	%r589, 1, 0, %p115;
	add.s32 	%r307, %r306, %r589;
	selp.b16 	%rs271, 0, %rs160, %p115;
	add.s16 	%rs161, %rs138, %rs271;
	add.s32 	%r590, %r580, 5;
	setp.eq.s32 	%p116, %r590, %r302;
	setp.ne.s32 	%p117, %r266, %r267;
	or.pred  	%p9, %p116, %p117;
	selp.u32 	%r591, 1, 0, %p9;
	add.s32 	%r308, %r307, %r591;
	selp.b16 	%rs272, 0, %rs161, %p9;
	add.s16 	%rs162, %rs139, %rs272;
	add.s32 	%r592, %r580, 6;
	setp.eq.s32 	%p118, %r592, %r302;
	setp.ne.s32 	%p119, %r267, %r268;
	or.pred  	%p10, %p118, %p119;
	selp.u32 	%r593, 1, 0, %p10;
	add.s32 	%r309, %r308, %r593;
	selp.b16 	%rs273, 0, %rs162, %p10;
	add.s16 	%rs163, %rs140, %rs273;
	add.s32 	%r310, %r276, %r1719;
	add.s32 	%r594, %r580, 7;
	setp.eq.s32 	%p120, %r594, %r302;
	setp.ne.s32 	%p121, %r268, %r269;
	or.pred  	%p11, %p120, %p121;
	selp.b16 	%rs274, 0, %rs163, %p11;
	add.s16 	%rs164, %rs141, %rs274;
	ld.shared.u32 	%r311, [_ZN6thrust24THRUST_300001_SM_1000_NS8cuda_cub4core6detail5shmemE+116];
	ld.shared.u32 	%r1728, [_ZN6thrust24THRUST_300001_SM_1000_NS8cuda_cub4core6detail5shmemE+108];
	ld.shared.u8 	%rs165, [_ZN6thrust24THRUST_300001_SM_1000_NS8cuda_cub4core6detail5shmemE+112];
	ld.shared.u32 	%r313, [_ZN6thrust24THRUST_300001_SM_1000_NS8cuda_cub4core6detail5shmemE+100];
	setp.lt.s32 	%p122, %r311, 257;
	@%p122 bra 	$L__BB2_304;
	bar.sync 	0;
	mul.lo.s32 	%r616, %r299, 9;
	setp.ne.s32 	%p138, %r616, %r302;
	setp.eq.s32 	%p139, %r1712, %r262;
	and.pred  	%p140, %p138, %p139;
	@%p140 bra 	$L__BB2_281;
	sub.s32 	%r617, %r1719, %r313;
	shl.b32 	%r618, %r617, 3;
	mov.u32 	%r619, _ZN6thrust24THRUST_300001_SM_1000_NS8cuda_cub4core6detail5shmemE;
	add.s32 	%r620, %r619, %r618;
	st.shared.u32 	[%r620], %r1712;
	st.shared.u8 	[%r620+4], %rs622;
$L__BB2_281:
	not.pred 	%p141, %p6;
	@%p141 bra 	$L__BB2_283;
	sub.s32 	%r621, %r303, %r313;
	shl.b32 	%r622, %r621, 3;
	mov.u32 	%r623, _ZN6thrust24THRUST_300001_SM_1000_NS8cuda_cub4core6detail5shmemE;
	add.s32 	%r624, %r623, %r622;
	st.shared.u32 	[%r624], %r262;
	st.shared.u8 	[%r624+4], %rs157;
$L__BB2_283:
	not.pred 	%p142, %p7;
	@%p142 bra 	$L__BB2_285;
	sub.s32 	%r625, %r304, %r313;
	shl.b32 	%r626, %r625, 3;
	mov.u32 	%r627, _ZN6thrust24THRUST_300001_SM_1000_NS8cuda_cub4core6detail5shmemE;
	add.s32 	%r628, %r627, %r626;
	st.shared.u32 	[%r628], %r263;
	st.shared.u8 	[%r628+4], %rs158;
$L__BB2_285:
	not.pred 	%p143, %p8;
	@%p143 bra 	$L__BB2_287;
	sub.s32 	%r629, %r305, %r313;
	shl.b32 	%r630, %r629, 3;
	mov.u32 	%r631, _ZN6thrust24THRUST_300001_SM_1000_NS8cuda_cub4core6detail5shmemE;
	add.s32 	%r632, %r631, %r630;
	st.shared.u32 	[%r632], %r264;
	st.shared.u8 	[%r632+4], %rs159;
$L__BB2_287:
	mad.lo.s32 	%r633, %r299, 9, 4;
	setp.ne.s32 	%p144, %r633, %r302;
	setp.eq.s32 	%p145, %r265, %r266;
	and.pred  	%p146, %p144, %p145;
	@%p146 bra 	$L__BB2_289;
	sub.s32 	%r634, %r306, %r313;
	shl.b32 	%r635, %r634, 3;
	mov.u32 	%r636, _ZN6thrust24THRUST_300001_SM_1000_NS8cuda_cub4core6detail5shmemE;
	add.s32 	%r637, %r636, %r635;
	st.shared.u32 	[%r637], %r265;
	st.shared.u8 	[%r637+4], %rs160;
$L__BB2_289:
	not.pred 	%p147, %p9;
	@%p147 bra 	$L__BB2_291;
	sub.s32 	%r638, %r307, %r313;
	shl.b32 	%r639, %r638, 3;
	mov.u32 	%r640, _ZN6thrust24THRUST_300001_SM_1000_NS8cuda_cub4core6detail5shmemE;
	add.s32 	%r641, %r640, %r639;
	st.shared.u32 	[%r641], %r266;
	st.shared.u8 	[%r641+4], %rs161;
$L__BB2_291:
	not.pred 	%p148, %p10;
	@%p148 bra 	$L__BB2_293;
	sub.s32 	%r642, %r308, %r313;
	shl.b32 	%r643, %r642, 3;
	mov.u32 	%r644, _ZN6thrust24THRUST_300001_SM_1000_NS8cuda_cub4core6detail5shmemE;
	add.s32 	%r645, %r644, %r643;
	st.shared.u32 	[%r645], %r267;
	st.shared.u8 	[%r645+4], %rs162;
$L__BB2_293:
	not.pred 	%p149, %p11;
	@%p149 bra 	$L__BB2_295;
	sub.s32 	%r646, %r309, %r313;
	shl.b32 	%r647, %r646, 3;
	mov.u32 	%r648, _ZN6thrust24THRUST_300001_SM_1000_NS8cuda_cub4core6detail5shmemE;
	add.s32 	%r649, %r648, %r647;
	st.shared.u32 	[%r649], %r268;
	st.shared.u8 	[%r649+4], %rs163;
$L__BB2_295:
	mad.lo.s32 	%r650, %r299, 9, 8;
	setp.ne.s32 	%p150, %r650, %r302;
	setp.eq.s32 	%p151, %r269, %r270;
	and.pred  	%p152, %p150, %p151;
	@%p152 bra 	$L__BB2_297;
	sub.s32 	%r651, %r310, %r313;
	shl.b32 	%r652, %r651, 3;
	mov.u32 	%r653, _ZN6thrust24THRUST_300001_SM_1000_NS8cuda_cub4core6detail5shmemE;
	add.s32 	%r654, %r653, %r652;
	st.shared.u32 	[%r654], %r269;
	st.shared.u8 	[%r654+4], %rs164;
$L__BB2_297:
	bar.sync 	0;
	setp.ge.s32 	%p153, %r299, %r311;
	@%p153 bra 	$L__BB2_322;
	not.b32 	%r655, %r299;
	add.s32 	%r314, %r311, %r655;
	and.b32  	%r656, %r314, 768;
	setp.eq.s32 	%p154, %r656, 768;
	mov.u32 	%r1727, %r299;
	@%p154 bra 	$L__BB2_301;
	shr.u32 	%r657, %r314, 8;
	add.s32 	%r658, %r657, 1;
	and.b32  	%r659, %r658, 3;
	shl.b32 	%r660, %r299, 3;
	mov.u32 	%r661, _ZN6thrust24THRUST_300001_SM_1000_NS8cuda_cub4core6detail5shmemE;
	add.s32 	%r662, %r660, %r661;
	add.s32 	%r1723, %r662, 4;
	add.s32 	%r1722, %r299, %r313;
	neg.s32 	%r1721, %r659;
	shl.b32 	%r663, %r658, 8;
	and.b32  	%r664, %r663, 768;
	add.s32 	%r1727, %r299, %r664;
$L__BB2_300:
	.pragma "nounroll";
	mul.wide.s32 	%rd144, %r1722, 4;
	add.s64 	%rd145, %rd5, %rd144;
	add.s64 	%rd146, %rd4, %rd144;
	ld.shared.u32 	%r665, [%r1723+-4];
	ld.shared.s8 	%r666, [%r1723];
	st.global.u32 	[%rd146], %r665;
	st.global.u32 	[%rd145], %r666;
	add.s32 	%r1723, %r1723, 2048;
	add.s32 	%r1722, %r1722, 256;
	add.s32 	%r1721, %r1721, 1;
	setp.ne.s32 	%p155, %r1721, 0;
	@%p155 bra 	$L__BB2_300;
$L__BB2_301:
	setp.lt.u32 	%p156, %r314, 768;
	@%p156 bra 	$L__BB2_322;
	shl.b32 	%r667, %r1727, 3;
	mov.u32 	%r668, _ZN6thrust24THRUST_300001_SM_1000_NS8cuda_cub4core6detail5shmemE;
	add.s32 	%r669, %r667, %r668;
	add.s32 	%r1726, %r669, 4096;
	add.s64 	%rd48, %rd4, 2048;
	add.s32 	%r1725, %r1727, %r313;
	add.s64 	%rd49, %rd5, 2048;
$L__BB2_303:
	mul.wide.s32 	%rd147, %r1725, 4;
	add.s64 	%rd148, %rd48, %rd147;
	add.s64 	%rd149, %rd49, %rd147;
	ld.shared.u32 	%r670, [%r1726+-4096];
	ld.shared.s8 	%r671, [%r1726+-4092];
	st.global.u32 	[%rd148+-2048], %r670;
	st.global.u32 	[%rd149+-2048], %r671;
	ld.shared.u32 	%r672, [%r1726+-2048];
	ld.shared.s8 	%r673, [%r1726+-2044];
	st.global.u32 	[%rd148+-1024], %r672;
	st.global.u32 	[%rd149+-1024], %r673;
	ld.shared.u32 	%r674, [%r1726];
	ld.shared.s8 	%r675, [%r1726+4];
	st.global.u32 	[%rd148], %r674;
	st.global.u32 	[%rd149], %r675;
	ld.shared.u32 	%r676, [%r1726+2048];
	ld.shared.s8 	%r677, [%r1726+2052];
	st.global.u32 	[%rd148+1024], %r676;
	st.global.u32 	[%rd149+1024], %r677;
	add.s32 	%r1727, %r1727, 1024;
	add.s32 	%r1726, %r1726, 8192;
	add.s32 	%r1725, %r1725, 1024;
	setp.lt.s32 	%p157, %r1727, %r311;
	@%p157 bra 	$L__BB2_303;
	bra.uni 	$L__BB2_322;
$L__BB2_304:
	mul.lo.s32 	%r595, %r299, 9;
	setp.ne.s32 	%p123, %r595, %r302;
	setp.eq.s32 	%p124, %r1712, %r262;
	and.pred  	%p125, %p123, %p124;
	@%p125 bra 	$L__BB2_306;
	mul.wide.s32 	%rd117, %r1719, 4;
	add.s64 	%rd118, %rd4, %rd117;
	st.global.u32 	[%rd118], %r1712;
	cvt.u32.u16 	%r596, %rs622;
	cvt.s32.s8 	%r597, %r596;
	add.s64 	%rd119, %rd5, %rd117;
	st.global.u32 	[%rd119], %r597;
$L__BB2_306:
	not.pred 	%p126, %p6;
	@%p126 bra 	$L__BB2_308;
	mul.wide.s32 	%rd120, %r303, 4;
	add.s64 	%rd121, %rd4, %rd120;
	st.global.u32 	[%rd121], %r262;
	cvt.u32.u16 	%r598, %rs157;
	cvt.s32.s8 	%r599, %r598;
	add.s64 	%rd122, %rd5, %rd120;
	st.global.u32 	[%rd122], %r599;
$L__BB2_308:
	not.pred 	%p127, %p7;
	@%p127 bra 	$L__BB2_310;
	mul.wide.s32 	%rd123, %r304, 4;
	add.s64 	%rd124, %rd4, %rd123;
	st.global.u32 	[%rd124], %r263;
	cvt.u32.u16 	%r600, %rs158;
	cvt.s32.s8 	%r601, %r600;
	add.s64 	%rd125, %rd5, %rd123;
	st.global.u32 	[%rd125], %r601;
$L__BB2_310:
	not.pred 	%p128, %p8;
	@%p128 bra 	$L__BB2_312;
	mul.wide.s32 	%rd126, %r305, 4;
	add.s64 	%rd127, %rd4, %rd126;
	st.global.u32 	[%rd127], %r264;
	cvt.u32.u16 	%r602, %rs159;
	cvt.s32.s8 	%r603, %r602;
	add.s64 	%rd128, %rd5, %rd126;
	st.global.u32 	[%rd128], %r603;
$L__BB2_312:
	mad.lo.s32 	%r604, %r299, 9, 4;
	setp.ne.s32 	%p129, %r604, %r302;
	setp.eq.s32 	%p130, %r265, %r266;
	and.pred  	%p131, %p129, %p130;
	@%p131 bra 	$L__BB2_314;
	mul.wide.s32 	%rd129, %r306, 4;
	add.s64 	%rd130, %rd4, %rd129;
	st.global.u32 	[%rd130], %r265;
	cvt.u32.u16 	%r605, %rs160;
	cvt.s32.s8 	%r606, %r605;
	add.s64 	%rd131, %rd5, %rd129;
	st.global.u32 	[%rd131], %r606;
$L__BB2_314:
	not.pred 	%p132, %p9;
	@%p132 bra 	$L__BB2_316;
	mul.wide.s32 	%rd132, %r307, 4;
	add.s64 	%rd133, %rd4, %rd132;
	st.global.u32 	[%rd133], %r266;
	cvt.u32.u16 	%r607, %rs161;
	cvt.s32.s8 	%r608, %r607;
	add.s64 	%rd134, %rd5, %rd132;
	st.global.u32 	[%rd134], %r608;
$L__BB2_316:
	not.pred 	%p133, %p10;
	@%p133 bra 	$L__BB2_318;
	mul.wide.s32 	%rd135, %r308, 4;
	add.s64 	%rd136, %rd4, %rd135;
	st.global.u32 	[%rd136], %r267;
	cvt.u32.u16 	%r609, %rs162;
	cvt.s32.s8 	%r610, %r609;
	add.s64 	%rd137, %rd5, %rd135;
	st.global.u32 	[%rd137], %r610;
$L__BB2_318:
	not.pred 	%p134, %p11;
	@%p134 bra 	$L__BB2_320;
	mul.wide.s32 	%rd138, %r309, 4;
	add.s64 	%rd139, %rd4, %rd138;
	st.global.u32 	[%rd139], %r268;
	cvt.u32.u16 	%r611, %rs163;
	cvt.s32.s8 	%r612, %r611;
	add.s64 	%rd140, %rd5, %rd138;
	st.global.u32 	[%rd140], %r612;
$L__BB2_320:
	mad.lo.s32 	%r613, %r299, 9, 8;
	setp.ne.s32 	%p135, %r613, %r302;
	setp.eq.s32 	%p136, %r269, %r270;
	and.pred  	%p137, %p135, %p136;
	@%p137 bra 	$L__BB2_322;
	mul.wide.s32 	%rd141, %r310, 4;
	add.s64 	%rd142, %rd4, %rd141;
	st.global.u32 	[%rd142], %r269;
	cvt.u32.u16 	%r614, %rs164;
	cvt.s32.s8 	%r615, %r614;
	add.s64 	%rd143, %rd5, %rd141;
	st.global.u32 	[%rd143], %r615;
$L__BB2_322:
	setp.ne.s32 	%p158, %r299, 255;
	@%p158 bra 	$L__BB2_326;
	setp.ne.s32 	%p159, %r302, 2304;
	@%p159 bra 	$L__BB2_325;
	mul.wide.s32 	%rd150, %r1728, 4;
	add.s64 	%rd151, %rd4, %rd150;
	st.global.u32 	[%rd151], %r270;
	add.s64 	%rd152, %rd5, %rd150;
	cvt.u32.u16 	%r678, %rs165;
	cvt.s32.s8 	%r679, %r678;
	st.global.u32 	[%rd152], %r679;
	add.s32 	%r1728, %r1728, 1;
$L__BB2_325:
	ld.param.u64 	%rd406, [_ZN6thrust24THRUST_300001_SM_1000_NS8cuda_cub4core6detail13_kernel_agentINS1_15__reduce_by_key16ReduceByKeyAgentINS0_6detail15normal_iteratorINS0_10device_ptrIjEEEENS8_INS9_IcEEEESB_SB_N4cuda3std3__48equal_toIjEENSG_4plusIjEEPiiEEJSB_SD_SB_SB_SL_N3cub18CUB_300001_SM_100024ReduceByKeyScanTileStateIciLb1EEESI_SK_iiEEEvDpT0__param_4];
	cvta.to.global.u64 	%rd153, %rd406;
	st.global.u32 	[%rd153], %r1728;
$L__BB2_326:
	ret;

}
	// .globl	_ZN6thrust24THRUST_300001_SM_1000_NS8cuda_cub4core6detail13_kernel_agentINS1_15__reduce_by_key9InitAgentIN3cub18CUB_300001_SM_100024ReduceByKeyScanTileStateIclLb1EEElPlEEJSA_lSB_EEEvDpT0_
.visible .entry _ZN6thrust24THRUST_300001_SM_1000_NS8cuda_cub4core6detail13_kernel_agentINS1_15__reduce_by_key9InitAgentIN3cub18CUB_300001_SM_100024ReduceByKeyScanTileStateIclLb1EEElPlEEJSA_lSB_EEEvDpT0_(
	.param .align 8 .b8 _ZN6thrust24THRUST_300001_SM_1000_NS8cuda_cub4core6detail13_kernel_agentINS1_15__reduce_by_key9InitAgentIN3cub18CUB_300001_SM_100024ReduceByKeyScanTileStateIclLb1EEElPlEEJSA_lSB_EEEvDpT0__param_0[8],
	.param .u64 _ZN6thrust24THRUST_300001_SM_1000_NS8cuda_cub4core6detail13_kernel_agentINS1_15__reduce_by_key9InitAgentIN3cub18CUB_300001_SM_100024ReduceByKeyScanTileStateIclLb1EEElPlEEJSA_lSB_EEEvDpT0__param_1,
	.param .u64 .ptr .align 1 _ZN6thrust24THRUST_300001_SM_1000_NS8cuda_cub4core6detail13_kernel_agentINS1_15__reduce_by_key9InitAgentIN3cub18CUB_300001_SM_100024ReduceByKeyScanTileStateIclLb1EEElPlEEJSA_lSB_EEEvDpT0__param_2
)
.maxntid 128
{
	.reg .pred 	%p<6>;
	.reg .b32 	%r<8>;
	.reg .b64 	%rd<13>;

	ld.param.u64 	%rd3, [_ZN6thrust24THRUST_300001_SM_1000_NS8cuda_cub4core6detail13_kernel_agentINS1_15__reduce_by_key9InitAgentIN3cub18CUB_300001_SM_100024ReduceByKeyScanTileStateIclLb1EEElPlEEJSA_lSB_EEEvDpT0__param_0];
	ld.param.u32 	%r4, [_ZN6thrust24THRUST_300001_SM_1000_NS8cuda_cub4core6detail13_kernel_agentINS1_15__reduce_by_key9InitAgentIN3cub18CUB_300001_SM_100024ReduceByKeyScanTileStateIclLb1EEElPlEEJSA_lSB_EEEvDpT0__param_1];
	ld.param.u64 	%rd2, [_ZN6thrust24THRUST_300001_SM_1000_NS8cuda_cub4core6detail13_kernel_agentINS1_15__reduce_by_key9InitAgentIN3cub18CUB_300001_SM_100024ReduceByKeyScanTileStateIclLb1EEElPlEEJSA_lSB_EEEvDpT0__param_2];
	cvta.to.global.u64 	%rd1, %rd3;
	mov.u32 	%r1, %ctaid.x;
	mov.u32 	%r5, %ntid.x;
	mov.u32 	%r2, %tid.x;
	mad.lo.s32 	%r3, %r1, %r5, %r2;
	setp.ge.s32 	%p1, %r3, %r4;
	@%p1 bra 	$L__BB3_2;
	mul.wide.s32 	%rd4, %r3, 16;
	add.s64 	%rd5, %rd1, %rd4;
	mov.b64 	%rd6, 0;
	mov.b64 	%rd7, 25344;
	st.global.v2.u64 	[%rd5+512], {%rd7, %rd6};
$L__BB3_2:
	setp.ne.s32 	%p2, %r1, 0;
	setp.gt.u32 	%p3, %r2, 31;
	or.pred  	%p4, %p2, %p3;
	@%p4 bra 	$L__BB3_4;
	mul.wide.u32 	%rd8, %r2, 16;
	add.s64 	%rd9, %rd1, %rd8;
	mov.b64 	%rd10, 0;
	st.global.v2.u64 	[%rd9], {%rd10, %rd10};
$L__BB3_4:
	or.b32  	%r7, %r1, %r2;
	setp.ne.s32 	%p5, %r7, 0;
	@%p5 bra 	$L__BB3_6;
	cvta.to.global.u64 	%rd11, %rd2;
	mov.b64 	%rd12, 0;
	st.global.u64 	[%rd11], %rd12;
$L__BB3_6:
	ret;

}
	// .globl	_ZN6thrust24THRUST_300001_SM_1000_NS8cuda_cub4core6detail13_kernel_agentINS1_15__reduce_by_key16ReduceByKeyAgentINS0_6detail15normal_iteratorINS0_10device_ptrIjEEEENS8_INS9_IcEEEESB_SB_N4cuda3std3__48equal_toIjEENSG_4plusIjEEPllEEJSB_SD_SB_SB_SL_N3cub18CUB_300001_SM_100024ReduceByKeyScanTileStateIclLb1EEESI_SK_llEEEvDpT0_
.visible .entry _ZN6thrust24THRUST_300001_SM_1000_NS8cuda_cub4core6detail13_kernel_agentINS1_15__reduce_by_key16ReduceByKeyAgentINS0_6detail15normal_iteratorINS0_10device_ptrIjEEEENS8_INS9_IcEEEESB_SB_N4cuda3std3__48equal_toIjEENSG_4plusIjEEPllEEJSB_SD_SB_SB_SL_N3cub18CUB_300001_SM_100024ReduceByKeyScanTileStateIclLb1EEESI_SK_llEEEvDpT0_(
	.param .align 8 .b8 _ZN6thrust24THRUST_300001_SM_1000_NS8cuda_cub4core6detail13_kernel_agentINS1_15__reduce_by_key16ReduceByKeyAgentINS0_6detail15normal_iteratorINS0_10device_ptrIjEEEENS8_INS9_IcEEEESB_SB_N4cuda3std3__48equal_toIjEENSG_4plusIjEEPllEEJSB_SD_SB_SB_SL_N3cub18CUB_300001_SM_100024ReduceByKeyScanTileStateIclLb1EEESI_SK_llEEEvDpT0__param_0[8],
	.param .align 8 .b8 _ZN6thrust24THRUST_300001_SM_1000_NS8cuda_cub4core6detail13_kernel_agentINS1_15__reduce_by_key16ReduceByKeyAgentINS0_6detail15normal_iteratorINS0_10device_ptrIjEEEENS8_INS9_IcEEEESB_SB_N4cuda3std3__48equal_toIjEENSG_4plusIjEEPllEEJSB_SD_SB_SB_SL_N3cub18CUB_300001_SM_100024ReduceByKeyScanTileStateIclLb1EEESI_SK_llEEEvDpT0__param_1[8],
	.param .align 8 .b8 _ZN6thrust24THRUST_300001_SM_1000_NS8cuda_cub4core6detail13_kernel_agentINS1_15__reduce_by_key16ReduceByKeyAgentINS0_6detail15normal_iteratorINS0_10device_ptrIjEEEENS8_INS9_IcEEEESB_SB_N4cuda3std3__48equal_toIjEENSG_4plusIjEEPllEEJSB_SD_SB_SB_SL_N3cub18CUB_300001_SM_100024ReduceByKeyScanTileStateIclLb1EEESI_SK_llEEEvDpT0__param_2[8],
	.param .align 8 .b8 _ZN6thrust24THRUST_300001_SM_1000_NS8cuda_cub4core6detail13_kernel_agentINS1_15__reduce_by_key16ReduceByKeyAgentINS0_6detail15normal_iteratorINS0_10device_ptrIjEEEENS8_INS9_IcEEEESB_SB_N4cuda3std3__48equal_toIjEENSG_4plusIjEEPllEEJSB_SD_SB_SB_SL_N3cub18CUB_300001_SM_100024ReduceByKeyScanTileStateIclLb1EEESI_SK_llEEEvDpT0__param_3[8],
	.param .u64 .ptr .align 1 _ZN6thrust24THRUST_300001_SM_1000_NS8cuda_cub4core6detail13_kernel_agentINS1_15__reduce_by_key16ReduceByKeyAgentINS0_6detail15normal_iteratorINS0_10device_ptrIjEEEENS8_INS9_IcEEEESB_SB_N4cuda3std3__48equal_toIjEENSG_4plusIjEEPllEEJSB_SD_SB_SB_SL_N3cub18CUB_300001_SM_100024ReduceByKeyScanTileStateIclLb1EEESI_SK_llEEEvDpT0__param_4,
	.param .align 8 .b8 _ZN6thrust24THRUST_300001_SM_1000_NS8cuda_cub4core6detail13_kernel_agentINS1_15__reduce_by_key16ReduceByKeyAgentINS0_6detail15normal_iteratorINS0_10device_ptrIjEEEENS8_INS9_IcEEEESB_SB_N4cuda3std3__48equal_toIjEENSG_4plusIjEEPllEEJSB_SD_SB_SB_SL_N3cub18CUB_300001_SM_100024ReduceByKeyScanTileStateIclLb1EEESI_SK_llEEEvDpT0__param_5[8],
	.param .align 1 .b8 _ZN6thrust24THRUST_300001_SM_1000_NS8cuda_cub4core6detail13_kernel_agentINS1_15__reduce_by_key16ReduceByKeyAgentINS0_6detail15normal_iteratorINS0_10device_ptrIjEEEENS8_INS9_IcEEEESB_SB_N4cuda3std3__48equal_toIjEENSG_4plusIjEEPllEEJSB_SD_SB_SB_SL_N3cub18CUB_300001_SM_100024ReduceByKeyScanTileStateIclLb1EEESI_SK_llEEEvDpT0__param_6[1],
	.param .align 1 .b8 _ZN6thrust24THRUST_300001_SM_1000_NS8cuda_cub4core6detail13_kernel_agentINS1_15__reduce_by_key16ReduceByKeyAgentINS0_6detail15normal_iteratorINS0_10device_ptrIjEEEENS8_INS9_IcEEEESB_SB_N4cuda3std3__48equal_toIjEENSG_4plusIjEEPllEEJSB_SD_SB_SB_SL_N3cub18CUB_300001_SM_100024ReduceByKeyScanTileStateIclLb1EEESI_SK_llEEEvDpT0__param_7[1],
	.param .u64 _ZN6thrust24THRUST_300001_SM_1000_NS8cuda_cub4core6detail13_kernel_agentINS1_15__reduce_by_key16ReduceByKeyAgentINS0_6detail15normal_iteratorINS0_10device_ptrIjEEEENS8_INS9_IcEEEESB_SB_N4cuda3std3__48equal_toIjEENSG_4plusIjEEPllEEJSB_SD_SB_SB_SL_N3cub18CUB_300001_SM_100024ReduceByKeyScanTileStateIclLb1EEESI_SK_llEEEvDpT0__param_8,
	.param .u64 _ZN6thrust24THRUST_300001_SM_1000_NS8cuda_cub4core6detail13_kernel_agentINS1_15__reduce_by_key16ReduceByKeyAgentINS0_6detail15normal_iteratorINS0_10device_ptrIjEEEENS8_INS9_IcEEEESB_SB_N4cuda3std3__48equal_toIjEENSG_4plusIjEEPllEEJSB_SD_SB_SB_SL_N3cub18CUB_300001_SM_100024ReduceByKeyScanTileStateIclLb1EEESI_SK_llEEEvDpT0__param_9
)
.maxntid 256
{
	.reg .pred 	%p<462>;
	.reg .b16 	%rs<644>;
	.reg .b32 	%r<1745>;
	.reg .b64 	%rd<869>;

	ld.param.u64 	%rd1, [_ZN6thrust24THRUST_300001_SM_1000_NS8cuda_cub4core6detail13_kernel_agentINS1_15__reduce_by_key16ReduceByKeyAgentINS0_6detail15normal_iteratorINS0_10device_ptrIjEEEENS8_INS9_IcEEEESB_SB_N4cuda3std3__48equal_toIjEENSG_4plusIjEEPllEEJSB_SD_SB_SB_SL_N3cub18CUB_300001_SM_100024ReduceByKeyScanTileStateIclLb1EEESI_SK_llEEEvDpT0__param_5];
	ld.param.u64 	%rd2, [_ZN6thrust24THRUST_300001_SM_1000_NS8cuda_cub4core6detail13_kernel_agentINS1_15__reduce_by_key16ReduceByKeyAgentINS0_6detail15normal_iteratorINS0_10device_ptrIjEEEENS8_INS9_IcEEEESB_SB_N4cuda3std3__48equal_toIjEENSG_4plusIjEEPllEEJSB_SD_SB_SB_SL_N3cub18CUB_300001_SM_100024ReduceByKeyScanTileStateIclLb1EEESI_SK_llEEEvDpT0__param_0];
	ld.param.u64 	%rd3, [_ZN6thrust24THRUST_300001_SM_1000_NS8cuda_cub4core6detail13_kernel_agentINS1_15__reduce_by_key16ReduceByKeyAgentINS0_6detail15normal_iteratorINS0_10device_ptrIjEEEENS8_INS9_IcEEEESB_SB_N4cuda3std3__48equal_toIjEENSG_4plusIjEEPllEEJSB_SD_SB_SB_SL_N3cub18CUB_300001_SM_100024ReduceByKeyScanTileStateIclLb1EEESI_SK_llEEEvDpT0__param_1];
	ld.param.u64 	%rd228, [_ZN6thrust24THRUST_300001_SM_1000_NS8cuda_cub4core6detail13_kernel_agentINS1_15__reduce_by_key16ReduceByKeyAgentINS0_6detail15normal_iteratorINS0_10device_ptrIjEEEENS8_INS9_IcEEEESB_SB_N4cuda3std3__48equal_toIjEENSG_4plusIjEEPllEEJSB_SD_SB_SB_SL_N3cub18CUB_300001_SM_100024ReduceByKeyScanTileStateIclLb1EEESI_SK_llEEEvDpT0__param_3];
	ld.param.u64 	%rd229, [_ZN6thrust24THRUST_300001_SM_1000_NS8cuda_cub4core6detail13_kernel_agentINS1_15__reduce_by_key16ReduceByKeyAgentINS0_6detail15normal_iteratorINS0_10device_ptrIjEEEENS8_INS9_IcEEEESB_SB_N4cuda3std3__48equal_toIjEENSG_4plusIjEEPllEEJSB_SD_SB_SB_SL_N3cub18CUB_300001_SM_100024ReduceByKeyScanTileStateIclLb1EEESI_SK_llEEEvDpT0__param_2];
	ld.param.u64 	%rd227, [_ZN6thrust24THRUST_300001_SM_1000_NS8cuda_cub4core6detail13_kernel_agentINS1_15__reduce_by_key16ReduceByKeyAgentINS0_6detail15normal_iteratorINS0_10device_ptrIjEEEENS8_INS9_IcEEEESB_SB_N4cuda3std3__48equal_toIjEENSG_4plusIjEEPllEEJSB_SD_SB_SB_SL_N3cub18CUB_300001_SM_100024ReduceByKeyScanTileStateIclLb1EEESI_SK_llEEEvDpT0__param_8];
	cvta.to.global.u64 	%rd4, %rd229;
	cvta.to.global.u64 	%rd5, %rd228;
	mov.u32 	%r1, %ctaid.x;
	mul.wide.u32 	%rd6, %r1, 2304;
	sub.s64 	%rd7, %rd227, %rd6;
	setp.lt.s64 	%p12, %rd7, 2305;
	@%p12 bra 	$L__BB4_146;
	setp.ne.s32 	%p281, %r1, 0;
	@%p281 bra 	$L__BB4_56;
	mov.u32 	%r2, %tid.x;
	and.b32  	%r1491, %r2, 31;
	and.b32  	%r1492, %r2, 992;
	mul.lo.s32 	%r1493, %r1492, 9;
	or.b32  	%r1494, %r1493, %r1491;
	cvt.u64.u32 	%rd719, %r1494;
	add.s64 	%rd720, %rd6, %rd719;
	shl.b64 	%rd721, %rd720, 2;
	add.s64 	%rd700, %rd2, %rd721;
	// begin inline asm
	ld.global.nc.u32 %r1480, [%rd700];
	// end inline asm
	add.s64 	%rd701, %rd700, 128;
	// begin inline asm
	ld.global.nc.u32 %r1481, [%rd701];
	// end inline asm
	add.s64 	%rd702, %rd700, 256;
	// begin inline asm
	ld.global.nc.u32 %r1482, [%rd702];
	// end inline asm
	add.s64 	%rd703, %rd700, 384;
	// begin inline asm
	ld.global.nc.u32 %r1483, [%rd703];
	// end inline asm
	add.s64 	%rd704, %rd700, 512;
	// begin inline asm
	ld.global.nc.u32 %r1484, [%rd704];
	// end inline asm
	add.s64 	%rd705, %rd700, 640;
	// begin inline asm
	ld.global.nc.u32 %r1485, [%rd705];
	// end inline asm
	add.s64 	%rd706, %rd700, 768;
	// begin inline asm
	ld.global.nc.u32 %r1486, [%rd706];
	// end inline asm
	add.s64 	%rd707, %rd700, 896;
	// begin inline asm
	ld.global.nc.u32 %r1487, [%rd707];
	// end inline asm
	add.s64 	%rd708, %rd700, 1024;
	// begin inline asm
	ld.global.nc.u32 %r1488, [%rd708];
	// end inline asm
	// begin inline asm
	mov.u32 %r1489, %laneid;
	// end inline asm
	shr.u32 	%r4, %r2, 5;
	mad.lo.s32 	%r1495, %r4, 288, %r1489;
	shl.b32 	%r1496, %r1495, 2;
	mov.u32 	%r1497, _ZN6thrust24THRUST_300001_SM_1000_NS8cuda_cub4core6detail5shmemE;
	add.s32 	%r1498, %r1497, %r1496;
	st.shared.u32 	[%r1498], %r1480;
	st.shared.u32 	[%r1498+128], %r1481;
	st.shared.u32 	[%r1498+256], %r1482;
	st.shared.u32 	[%r1498+384], %r1483;
	st.shared.u32 	[%r1498+512], %r1484;
	st.shared.u32 	[%r1498+640], %r1485;
	st.shared.u32 	[%r1498+768], %r1486;
	st.shared.u32 	[%r1498+896], %r1487;
	st.shared.u32 	[%r1498+1024], %r1488;
	bar.warp.sync 	-1;
	shl.b32 	%r1499, %r1489, 3;
	add.s32 	%r1500, %r1495, %r1499;
	shl.b32 	%r1501, %r1489, 5;
	add.s32 	%r1502, %r1498, %r1501;
	ld.shared.u32 	%r5, [%r1502];
	ld.shared.u32 	%r6, [%r1502+4];
	ld.shared.u32 	%r7, [%r1502+8];
	ld.shared.u32 	%r8, [%r1502+12];
	ld.shared.u32 	%r9, [%r1502+16];
	ld.shared.u32 	%r10, [%r1502+20];
	ld.shared.u32 	%r11, [%r1502+24];
	ld.shared.u32 	%r12, [%r1502+28];
	ld.shared.u32 	%r13, [%r1502+32];
	bar.sync 	0;
	add.s64 	%rd709, %rd3, %rd720;
	// begin inline asm
	{   .reg .u8 datum;    ld.global.nc.u8 datum, [%rd709];    cvt.u16.u8 %rs514, datum;}
	// end inline asm
	add.s64 	%rd710, %rd709, 32;
	// begin inline asm
	{   .reg .u8 datum;    ld.global.nc.u8 datum, [%rd710];    cvt.u16.u8 %rs515, datum;}
	// end inline asm
	add.s64 	%rd711, %rd709, 64;
	// begin inline asm
	{   .reg .u8 datum;    ld.global.nc.u8 datum, [%rd711];    cvt.u16.u8 %rs516, datum;}
	// end inline asm
	add.s64 	%rd712, %rd709, 96;
	// begin inline asm
	{   .reg .u8 datum;    ld.global.nc.u8 datum, [%rd712];    cvt.u16.u8 %rs517, datum;}
	// end inline asm
	add.s64 	%rd713, %rd709, 128;
	// begin inline asm
	{   .reg .u8 datum;    ld.global.nc.u8 datum, [%rd713];    cvt.u16.u8 %rs518, datum;}
	// end inline asm
	add.s64 	%rd714, %rd709, 160;
	// begin inline asm
	{   .reg .u8 datum;    ld.global.nc.u8 datum, [%rd714];    cvt.u16.u8 %rs519, datum;}
	// end inline asm
	add.s64 	%rd715, %rd709, 192;
	// begin inline asm
	{   .reg .u8 datum;    ld.global.nc.u8 datum, [%rd715];    cvt.u16.u8 %rs520, datum;}
	// end inline asm
	add.s64 	%rd716, %rd709, 224;
	// begin inline asm
	{   .reg .u8 datum;    ld.global.nc.u8 datum, [%rd716];    cvt.u16.u8 %rs521, datum;}
	// end inline asm
	add.s64 	%rd717, %rd709, 256;
	// begin inline asm
	{   .reg .u8 datum;    ld.global.nc.u8 datum, [%rd717];    cvt.u16.u8 %rs522, datum;}
	// end inline asm
	mad.lo.s32 	%r1503, %r1495, -3, %r1498;
	st.shared.u8 	[%r1503], %rs514;
	st.shared.u8 	[%r1503+32], %rs515;
	st.shared.u8 	[%r1503+64], %rs516;
	st.shared.u8 	[%r1503+96], %rs517;
	st.shared.u8 	[%r1503+128], %rs518;
	st.shared.u8 	[%r1503+160], %rs519;
	st.shared.u8 	[%r1503+192], %rs520;
	st.shared.u8 	[%r1503+224], %rs521;
	st.shared.u8 	[%r1503+256], %rs522;
	bar.warp.sync 	-1;
	mad.lo.s32 	%r1504, %r1500, -3, %r1502;
	ld.shared.u8 	%rs595, [%r1504];
	ld.shared.u8 	%rs2, [%r1504+1];
	ld.shared.u8 	%rs3, [%r1504+2];
	ld.shared.u8 	%rs4, [%r1504+3];
	ld.shared.u8 	%rs5, [%r1504+4];
	ld.shared.u8 	%rs6, [%r1504+5];
	ld.shared.u8 	%rs7, [%r1504+6];
	ld.shared.u8 	%rs8, [%r1504+7];
	ld.shared.u8 	%rs9, [%r1504+8];
	bar.sync 	0;
	shl.b32 	%r1505, %r2, 2;
	add.s32 	%r1506, %r1497, %r1505;
	add.s32 	%r14, %r1506, 1240;
	st.shared.u32 	[%r1506+1240], %r13;
	bar.sync 	0;
	setp.eq.s32 	%p391, %r2, 0;
	mov.b64 	%rd813, 0;
	@%p391 bra 	$L__BB4_4;
	ld.shared.u32 	%r1707, [%r14+-4];
	setp.ne.s32 	%p392, %r1707, %r5;
	selp.u64 	%rd813, 1, 0, %p392;
$L__BB4_4:
	setp.ne.s32 	%p393, %r5, %r6;
	selp.u64 	%rd10, 1, 0, %p393;
	setp.ne.s32 	%p394, %r6, %r7;
	selp.u64 	%rd11, 1, 0, %p394;
	setp.ne.s32 	%p395, %r7, %r8;
	selp.u64 	%rd12, 1, 0, %p395;
	setp.ne.s32 	%p396, %r8, %r9;
	selp.u64 	%rd13, 1, 0, %p396;
	setp.ne.s32 	%p397, %r9, %r10;
	selp.u64 	%rd14, 1, 0, %p397;
	setp.ne.s32 	%p398, %r10, %r11;
	selp.u64 	%rd15, 1, 0, %p398;
	setp.ne.s32 	%p399, %r11, %r12;
	selp.u64 	%rd16, 1, 0, %p399;
	setp.ne.s32 	%p400, %r12, %r13;
	selp.u64 	%rd722, 1, 0, %p400;
	add.s64 	%rd723, %rd813, %rd10;
	selp.b16 	%rs523, 0, %rs595, %p393;
	add.s16 	%rs524, %rs2, %rs523;
	add.s64 	%rd724, %rd723, %rd11;
	selp.b16 	%rs525, 0, %rs524, %p394;
	add.s16 	%rs526, %rs3, %rs525;
	add.s64 	%rd725, %rd724, %rd12;
	selp.b16 	%rs527, 0, %rs526, %p395;
	add.s16 	%rs528, %rs4, %rs527;
	add.s64 	%rd726, %rd725, %rd13;
	selp.b16 	%rs529, 0, %rs528, %p396;
	add.s16 	%rs530, %rs5, %rs529;
	add.s64 	%rd727, %rd726, %rd14;
	selp.b16 	%rs531, 0, %rs530, %p397;
	add.s16 	%rs532, %rs6, %rs531;
	add.s64 	%rd728, %rd727, %rd15;
	selp.b16 	%rs533, 0, %rs532, %p398;
	add.s16 	%rs534, %rs7, %rs533;
	add.s64 	%rd729, %rd728, %rd16;
	selp.b16 	%rs535, 0, %rs534, %p399;
	add.s16 	%rs536, %rs8, %rs535;
	add.s64 	%rd730, %rd729, %rd722;
	mov.b64 	{%r1508, %r1513}, %rd730;
	selp.b16 	%rs537, 0, %rs536, %p400;
	add.s16 	%rs538, %rs9, %rs537;
	cvt.u32.u16 	%r1627, %rs538;
	and.b32  	%r1518, %r1627, 255;
	mov.b32 	%r1624, 1;
	mov.b32 	%r1625, 0;
	mov.b32 	%r1626, -1;
	// begin inline asm
	shfl.sync.up.b32 %r1507, %r1508, %r1624, %r1625, %r1626;
	// end inline asm
	// begin inline asm
	shfl.sync.up.b32 %r1512, %r1513, %r1624, %r1625, %r1626;
	// end inline asm
	mov.b64 	%rd731, {%r1507, %r1512};
	// begin inline asm
	shfl.sync.up.b32 %r1517, %r1518, %r1624, %r1625, %r1626;
	// end inline asm
	// begin inline asm
	shfl.sync.up.b32 %r1522, %r1523, %r1624, %r1625, %r1626;
	// end inline asm
	cvt.u16.u32 	%rs539, %r1517;
	setp.eq.s64 	%p401, %rd730, 0;
	selp.b16 	%rs540, %rs539, 0, %p401;
	setp.lt.s32 	%p402, %r1489, 1;
	selp.b16 	%rs541, 0, %rs540, %p402;
	add.s16 	%rs542, %rs541, %rs538;
	selp.b64 	%rd732, 0, %rd731, %p402;
	add.s64 	%rd733, %rd732, %rd730;
	mov.b64 	{%r1528, %r1533}, %rd733;
	cvt.u32.u16 	%r1628, %rs542;
	and.b32  	%r1538, %r1628, 255;
	mov.b32 	%r1544, 2;
	// begin inline asm
	shfl.sync.up.b32 %r1527, %r1528, %r1544, %r1625, %r1626;
	// end inline asm
	// begin inline asm
	shfl.sync.up.b32 %r1532, %r1533, %r1544, %r1625, %r1626;
	// end inline asm
	mov.b64 	%rd734, {%r1527, %r1532};
	// begin inline asm
	shfl.sync.up.b32 %r1537, %r1538, %r1544, %r1625, %r1626;
	// end inline asm
	// begin inline asm
	shfl.sync.up.b32 %r1542, %r1543, %r1544, %r1625, %r1626;
	// end inline asm
	cvt.u16.u32 	%rs543, %r1537;
	setp.eq.s64 	%p403, %rd733, 0;
	selp.b16 	%rs544, %rs543, 0, %p403;
	setp.lt.s32 	%p404, %r1489, 2;
	selp.b16 	%rs545, 0, %rs544, %p404;
	add.s16 	%rs546, %rs545, %rs542;
	selp.b64 	%rd735, 0, %rd734, %p404;
	add.s64 	%rd736, %rd735, %rd733;
	mov.b64 	{%r1548, %r1553}, %rd736;
	cvt.u32.u16 	%r1629, %rs546;
	and.b32  	%r1558, %r1629, 255;
	mov.b32 	%r1564, 4;
	// begin inline asm
	shfl.sync.up.b32 %r1547, %r1548, %r1564, %r1625, %r1626;
	// end inline asm
	// begin inline asm
	shfl.sync.up.b32 %r1552, %r1553, %r1564, %r1625, %r1626;
	// end inline asm
	mov.b64 	%rd737, {%r1547, %r1552};
	// begin inline asm
	shfl.sync.up.b32 %r1557, %r1558, %r1564, %r1625, %r1626;
	// end inline asm
	// begin inline asm
	shfl.sync.up.b32 %r1562, %r1563, %r1564, %r1625, %r1626;
	// end inline asm
	cvt.u16.u32 	%rs547, %r1557;
	setp.eq.s64 	%p405, %rd736, 0;
	selp.b16 	%rs548, %rs547, 0, %p405;
	setp.lt.s32 	%p406, %r1489, 4;
	selp.b16 	%rs549, 0, %rs548, %p406;
	add.s16 	%rs550, %rs549, %rs546;
	selp.b64 	%rd738, 0, %rd737, %p406;
	add.s64 	%rd739, %rd738, %rd736;
	mov.b64 	{%r1568, %r1573}, %rd739;
	cvt.u32.u16 	%r1630, %rs550;
	and.b32  	%r1578, %r1630, 255;
	mov.b32 	%r1584, 8;
	// begin inline asm
	shfl.sync.up.b32 %r1567, %r1568, %r1584, %r1625, %r1626;
	// end inline asm
	// begin inline asm
	shfl.sync.up.b32 %r1572, %r1573, %r1584, %r1625, %r1626;
	// end inline asm
	mov.b64 	%rd740, {%r1567, %r1572};
	// begin inline asm
	shfl.sync.up.b32 %r1577, %r1578, %r1584, %r1625, %r1626;
	// end inline asm
	// begin inline asm
	shfl.sync.up.b32 %r1582, %r1583, %r1584, %r1625, %r1626;
	// end inline asm
	cvt.u16.u32 	%rs551, %r1577;
	setp.eq.s64 	%p407, %rd739, 0;
	selp.b16 	%rs552, %rs551, 0, %p407;
	setp.lt.s32 	%p408, %r1489, 8;
	selp.b16 	%rs553, 0, %rs552, %p408;
	add.s16 	%rs554, %rs553, %rs550;
	selp.b64 	%rd741, 0, %rd740, %p408;
	add.s64 	%rd742, %rd741, %rd739;
	mov.b64 	{%r1588, %r1593}, %rd742;
	cvt.u32.u16 	%r1631, %rs554;
	and.b32  	%r1598, %r1631, 255;
	mov.b32 	%r1604, 16;
	// begin inline asm
	shfl.sync.up.b32 %r1587, %r1588, %r1604, %r1625, %r1626;
	// end inline asm
	// begin inline asm
	shfl.sync.up.b32 %r1592, %r1593, %r1604, %r1625, %r1626;
	// end inline asm
	mov.b64 	%rd743, {%r1587, %r1592};
	// begin inline asm
	shfl.sync.up.b32 %r1597, %r1598, %r1604, %r1625, %r1626;
	// end inline asm
	// begin inline asm
	shfl.sync.up.b32 %r1602, %r1603, %r1604, %r1625, %r1626;
	// end inline asm
	cvt.u16.u32 	%rs555, %r1597;
	setp.eq.s64 	%p409, %rd742, 0;
	selp.b16 	%rs556, %rs555, 0, %p409;
	setp.lt.s32 	%p410, %r1489, 16;
	selp.b16 	%rs557, 0, %rs556, %p410;
	add.s16 	%rs10, %rs557, %rs554;
	selp.b64 	%rd744, 0, %rd743, %p410;
	add.s64 	%rd17, %rd744, %rd742;
	mov.b64 	{%r1608, %r1613}, %rd17;
	cvt.u32.u16 	%r1632, %rs10;
	and.b32  	%r1618, %r1632, 255;
	// begin inline asm
	shfl.sync.up.b32 %r1607, %r1608, %r1624, %r1625, %r1626;
	// end inline asm
	// begin inline asm
	shfl.sync.up.b32 %r1612, %r1613, %r1624, %r1625, %r1626;
	// end inline asm
	mov.b64 	%rd816, {%r1607, %r1612};
	// begin inline asm
	shfl.sync.up.b32 %r1617, %r1618, %r1624, %r1625, %r1626;
	// end inline asm
	// begin inline asm
	shfl.sync.up.b32 %r1622, %r1623, %r1624, %r1625, %r1626;
	// end inline asm
	cvt.u16.u32 	%rs594, %r1617;
	setp.ne.s32 	%p411, %r1489, 31;
	@%p411 bra 	$L__BB4_6;
	shl.b32 	%r1633, %r4, 4;
	mov.u32 	%r1634, _ZN6thrust24THRUST_300001_SM_1000_NS8cuda_cub4core6detail5shmemE;
	add.s32 	%r1635, %r1634, %r1633;
	st.shared.u64 	[%r1635], %rd17;
	st.shared.u8 	[%r1635+8], %rs10;
$L__BB4_6:
	bar.sync 	0;
	ld.shared.u64 	%rd745, [_ZN6thrust24THRUST_300001_SM_1000_NS8cuda_cub4core6detail5shmemE];
	ld.shared.u8 	%rs558, [_ZN6thrust24THRUST_300001_SM_1000_NS8cuda_cub4core6detail5shmemE+8];
	ld.shared.u64 	%rd746, [_ZN6thrust24THRUST_300001_SM_1000_NS8cuda_cub4core6detail5shmemE+16];
	ld.shared.u8 	%rs559, [_ZN6thrust24THRUST_300001_SM_1000_NS8cuda_cub4core6detail5shmemE+24];
	add.s64 	%rd747, %rd746, %rd745;
	setp.eq.s64 	%p412, %rd746, 0;
	selp.b16 	%rs560, %rs558, 0, %p412;
	add.s16 	%rs561, %rs560, %rs559;
	setp.eq.s32 	%p413, %r4, 2;
	selp.b64 	%rd748, %rd747, %rd745, %p413;
	selp.b16 	%rs562, %rs561, %rs558, %p413;
	ld.shared.u64 	%rd749, [_ZN6thrust24THRUST_300001_SM_1000_NS8cuda_cub4core6detail5shmemE+32];
	ld.shared.u8 	%rs563, [_ZN6thrust24THRUST_300001_SM_1000_NS8cuda_cub4core6detail5shmemE+40];
	add.s64 	%rd750, %rd749, %rd747;
	setp.eq.s64 	%p414, %rd749, 0;
	selp.b16 	%rs564, %rs561, 0, %p414;
	add.s16 	%rs565, %rs564, %rs563;
	setp.eq.s32 	%p415, %r4, 3;
	selp.b64 	%rd751, %rd750, %rd748, %p415;
	selp.b16 	%rs566, %rs565, %rs562, %p415;
	ld.shared.u64 	%rd752, [_ZN6thrust24THRUST_300001_SM_1000_NS8cuda_cub4core6detail5shmemE+48];
	ld.shared.u8 	%rs567, [_ZN6thrust24THRUST_300001_SM_1000_NS8cuda_cub4core6detail5shmemE+56];
	add.s64 	%rd753, %rd752, %rd750;
	setp.eq.s64 	%p416, %rd752, 0;
	selp.b16 	%rs568, %rs565, 0, %p416;
	add.s16 	%rs569, %rs568, %rs567;
	setp.eq.s32 	%p417, %r4, 4;
	selp.b64 	%rd754, %rd753, %rd751, %p417;
	selp.b16 	%rs570, %rs569, %rs566, %p417;
	ld.shared.u64 	%rd755, [_ZN6thrust24THRUST_300001_SM_1000_NS8cuda_cub4core6detail5shmemE+64];
	ld.shared.u8 	%rs571, [_ZN6thrust24THRUST_300001_SM_1000_NS8cuda_cub4core6detail5shmemE+72];
	add.s64 	%rd756, %rd755, %rd753;
	setp.eq.s64 	%p418, %rd755, 0;
	selp.b16 	%rs572, %rs569, 0, %p418;
	add.s16 	%rs573, %rs572, %rs571;
	setp.eq.s32 	%p419, %r4, 5;
	selp.b64 	%rd757, %rd756, %rd754, %p419;
	selp.b16 	%rs574, %rs573, %rs570, %p419;
	ld.shared.u64 	%rd758, [_ZN6thrust24THRUST_300001_SM_1000_NS8cuda_cub4core6detail5shmemE+80];
	ld.shared.u8 	%rs575, [_ZN6thrust24THRUST_300001_SM_1000_NS8cuda_cub4core6detail5shmemE+88];
	add.s64 	%rd759, %rd758, %rd756;
	setp.eq.s64 	%p420, %rd758, 0;
	selp.b16 	%rs576, %rs573, 0, %p420;
	add.s16 	%rs577, %rs576, %rs575;
	setp.eq.s32 	%p421, %r4, 6;
	selp.b64 	%rd760, %rd759, %rd757, %p421;
	selp.b16 	%rs578, %rs577, %rs574, %p421;
	ld.shared.u64 	%rd761, [_ZN6thrust24THRUST_300001_SM_1000_NS8cuda_cub4core6detail5shmemE+96];
	ld.shared.u8 	%rs579, [_ZN6thrust24THRUST_300001_SM_1000_NS8cuda_cub4core6detail5shmemE+104];
	add.s64 	%rd762, %rd761, %rd759;
	setp.eq.s64 	%p422, %rd761, 0;
	selp.b16 	%rs580, %rs577, 0, %p422;
	add.s16 	%rs581, %rs580, %rs579;
	setp.eq.s32 	%p423, %r4, 7;
	selp.b64 	%rd19, %rd762, %rd760, %p423;
	selp.b16 	%rs12, %rs581, %rs578, %p423;
	ld.shared.u64 	%rd763, [_ZN6thrust24THRUST_300001_SM_1000_NS8cuda_cub4core6detail5shmemE+112];
	ld.shared.u8 	%rs582, [_ZN6thrust24THRUST_300001_SM_1000_NS8cuda_cub4core6detail5shmemE+120];
	add.s64 	%rd20, %rd763, %rd762;
	setp.eq.s64 	%p424, %rd763, 0;
	selp.b16 	%rs583, %rs581, 0, %p424;
	add.s16 	%rs13, %rs583, %rs582;
	setp.lt.u32 	%p425, %r2, 32;
	@%p425 bra 	$L__BB4_8;
	setp.eq.s64 	%p426, %rd816, 0;
	selp.b16 	%rs584, %rs12, 0, %p426;
	add.s16 	%rs585, %rs584, %rs594;
	setp.eq.s32 	%p427, %r1489, 0;
	selp.b16 	%rs594, %rs12, %rs585, %p427;
	selp.b64 	%rd764, 0, %rd816, %p427;
	add.s64 	%rd816, %rd19, %rd764;
$L__BB4_8:
	setp.eq.s32 	%p428, %r2, 0;
	mov.u64 	%rd815, %rd813;
	@%p428 bra 	$L__BB4_10;
	add.s64 	%rd815, %rd813, %rd816;
	setp.eq.s64 	%p429, %rd813, 0;
	selp.b16 	%rs586, %rs594, 0, %p429;
	add.s16 	%rs595, %rs586, %rs595;
$L__BB4_10:
	setp.ne.s32 	%p430, %r11, %r12;
	setp.ne.s32 	%p431, %r10, %r11;
	setp.ne.s32 	%p432, %r9, %r10;
	setp.ne.s32 	%p433, %r8, %r9;
	setp.ne.s32 	%p434, %r7, %r8;
	setp.ne.s32 	%p435, %r6, %r7;
	setp.ne.s32 	%p436, %r5, %r6;
	setp.ne.s32 	%p437, %r2, 0;
	add.s64 	%rd25, %rd815, %rd10;
	selp.b16 	%rs587, 0, %rs595, %p436;
	add.s16 	%rs18, %rs2, %rs587;
	add.s64 	%rd26, %rd25, %rd11;
	selp.b16 	%rs588, 0, %rs18, %p435;
	add.s16 	%rs19, %rs3, %rs588;
	add.s64 	%rd27, %rd26, %rd12;
	selp.b16 	%rs589, 0, %rs19, %p434;
	add.s16 	%rs20, %rs4, %rs589;
	add.s64 	%rd28, %rd27, %rd13;
	selp.b16 	%rs590, 0, %rs20, %p433;
	add.s16 	%rs21, %rs5, %rs590;
	add.s64 	%rd29, %rd28, %rd14;
	selp.b16 	%rs591, 0, %rs21, %p432;
	add.s16 	%rs22, %rs6, %rs591;
	add.s64 	%rd30, %rd29, %rd15;
	selp.b16 	%rs592, 0, %rs22, %p431;
	add.s16 	%rs23, %rs7, %rs592;
	add.s64 	%rd31, %rd30, %rd16;
	selp.b16 	%rs593, 0, %rs23, %p430;
	add.s16 	%rs24, %rs8, %rs593;
	@%p437 bra 	$L__BB4_12;
	cvt.u64.u16 	%rd769, %rs13;
	and.b64  	%rd770, %rd769, 255;
	or.b64  	%rd766, %rd770, 25856;
	add.s64 	%rd765, %rd1, 512;
	// begin inline asm
	st.relaxed.gpu.v2.u64 [%rd765], {%rd766, %rd20};
	// end inline asm
	mov.b64 	%rd816, 0;
$L__BB4_12:
	setp.lt.s64 	%p438, %rd20, 257;
	@%p438 bra 	$L__BB4_38;
	bar.sync 	0;
	setp.eq.s64 	%p448, %rd813, 0;
	@%p448 bra 	$L__BB4_15;
	cvt.u32.u64 	%r1654, %rd816;
	shl.b32 	%r1655, %r1654, 3;
	mov.u32 	%r1656, _ZN6thrust24THRUST_300001_SM_1000_NS8cuda_cub4core6detail5shmemE;
	add.s32 	%r1657, %r1656, %r1655;
	st.shared.u32 	[%r1657], %r1707;
	st.shared.u8 	[%r1657+4], %rs594;
$L__BB4_15:
	setp.eq.s32 	%p449, %r5, %r6;
	@%p449 bra 	$L__BB4_17;
	cvt.u32.u64 	%r1658, %rd815;
	shl.b32 	%r1659, %r1658, 3;
	mov.u32 	%r1660, _ZN6thrust24THRUST_300001_SM_1000_NS8cuda_cub4core6detail5shmemE;
	add.s32 	%r1661, %r1660, %r1659;
	st.shared.u32 	[%r1661], %r5;
	st.shared.u8 	[%r1661+4], %rs595;
$L__BB4_17:
	setp.eq.s32 	%p450, %r6, %r7;
	@%p450 bra 	$L__BB4_19;
	cvt.u32.u64 	%r1662, %rd25;
	shl.b32 	%r1663, %r1662, 3;
	mov.u32 	%r1664, _ZN6thrust24THRUST_300001_SM_1000_NS8cuda_cub4core6detail5shmemE;
	add.s32 	%r1665, %r1664, %r1663;
	st.shared.u32 	[%r1665], %r6;
	st.shared.u8 	[%r1665+4], %rs18;
$L__BB4_19:
	setp.eq.s32 	%p451, %r7, %r8;
	@%p451 bra 	$L__BB4_21;
	cvt.u32.u64 	%r1666, %rd26;
	shl.b32 	%r1667, %r1666, 3;
	mov.u32 	%r1668, _ZN6thrust24THRUST_300001_SM_1000_NS8cuda_cub4core6detail5shmemE;
	add.s32 	%r1669, %r1668, %r1667;
	st.shared.u32 	[%r1669], %r7;
	st.shared.u8 	[%r1669+4], %rs19;
$L__BB4_21:
	setp.eq.s32 	%p452, %r8, %r9;
	@%p452 bra 	$L__BB4_23;
	cvt.u32.u64 	%r1670, %rd27;
	shl.b32 	%r1671, %r1670, 3;
	mov.u32 	%r1672, _ZN6thrust24THRUST_300001_SM_1000_NS8cuda_cub4core6detail5shmemE;
	add.s32 	%r1673, %r1672, %r1671;
	st.shared.u32 	[%r1673], %r8;
	st.shared.u8 	[%r1673+4], %rs20;
$L__BB4_23:
	setp.eq.s32 	%p453, %r9, %r10;
	@%p453 bra 	$L__BB4_25;
	cvt.u32.u64 	%r1674, %rd28;
	shl.b32 	%r1675, %r1674, 3;
	mov.u32 	%r1676, _ZN6thrust24THRUST_300001_SM_1000_NS8cuda_cub4core6detail5shmemE;
	add.s32 	%r1677, %r1676, %r1675;
	st.shared.u32 	[%r1677], %r9;
	st.shared.u8 	[%r1677+4], %rs21;
$L__BB4_25:
	setp.eq.s32 	%p454, %r10, %r11;
	@%p454 bra 	$L__BB4_27;
	cvt.u32.u64 	%r1678, %rd29;
	shl.b32 	%r1679, %r1678, 3;
	mov.u32 	%r1680, _ZN6thrust24THRUST_300001_SM_1000_NS8cuda_cub4core6detail5shmemE;
	add.s32 	%r1681, %r1680, %r1679;
	st.shared.u32 	[%r1681], %r10;
	st.shared.u8 	[%r1681+4], %rs22;
$L__BB4_27:
	setp.eq.s32 	%p455, %r11, %r12;
	@%p455 bra 	$L__BB4_29;
	cvt.u32.u64 	%r1682, %rd30;
	shl.b32 	%r1683, %r1682, 3;
	mov.u32 	%r1684, _ZN6thrust24THRUST_300001_SM_1000_NS8cuda_cub4core6detail5shmemE;
	add.s32 	%r1685, %r1684, %r1683;
	st.shared.u32 	[%r1685], %r11;
	st.shared.u8 	[%r1685+4], %rs23;
$L__BB4_29:
	setp.eq.s32 	%p456, %r12, %r13;
	@%p456 bra 	$L__BB4_31;
	cvt.u32.u64 	%r1686, %rd31;
	shl.b32 	%r1687, %r1686, 3;
	mov.u32 	%r1688, _ZN6thrust24THRUST_300001_SM_1000_NS8cuda_cub4core6detail5shmemE;
	add.s32 	%r1689, %r1688, %r1687;
	st.shared.u32 	[%r1689], %r12;
	st.shared.u8 	[%r1689+4], %rs24;
$L__BB4_31:
	bar.sync 	0;
	cvt.u64.u32 	%rd821, %r2;
	setp.le.u64 	%p457, %rd20, %rd821;
	@%p457 bra 	$L__BB4_370;
	not.b64 	%rd798, %rd821;
	add.s64 	%rd34, %rd20, %rd798;
	shr.u64 	%rd799, %rd34, 8;
	add.s64 	%rd800, %rd799, 1;
	and.b64  	%rd817, %rd800, 3;
	and.b64  	%rd801, %rd34, 768;
	setp.eq.s64 	%p458, %rd801, 768;
	@%p458 bra 	$L__BB4_35;
	shl.b64 	%rd802, %rd821, 2;
	add.s64 	%rd819, %rd5, %rd802;
	add.s64 	%rd818, %rd4, %rd802;
	shl.b32 	%r1690, %r2, 3;
	mov.u32 	%r1691, _ZN6thrust24THRUST_300001_SM_1000_NS8cuda_cub4core6detail5shmemE;
	add.s32 	%r1692, %r1690, %r1691;
	add.s32 	%r1708, %r1692, 4;
	shl.b64 	%rd803, %rd817, 8;
	add.s64 	%rd821, %rd803, %rd821;
$L__BB4_34:
	.pragma "nounroll";
	ld.shared.u32 	%r1693, [%r1708+-4];
	ld.shared.s8 	%r1694, [%r1708];
	st.global.u32 	[%rd818], %r1693;
	st.global.u32 	[%rd819], %r1694;
	add.s64 	%rd819, %rd819, 1024;
	add.s64 	%rd818, %rd818, 1024;
	add.s32 	%r1708, %r1708, 2048;
	add.s64 	%rd817, %rd817, -1;
	setp.ne.s64 	%p459, %rd817, 0;
	@%p459 bra 	$L__BB4_34;
$L__BB4_35:
	setp.lt.u64 	%p460, %rd34, 768;
	@%p460 bra 	$L__BB4_370;
	mov.u32 	%r1697, _ZN6thrust24THRUST_300001_SM_1000_NS8cuda_cub4core6detail5shmemE;
$L__BB4_37:
	cvt.u32.u64 	%r1695, %rd821;
	shl.b32 	%r1696, %r1695, 3;
	add.s32 	%r1698, %r1697, %r1696;
	ld.shared.u32 	%r1699, [%r1698];
	ld.shared.s8 	%r1700, [%r1698+4];
	shl.b64 	%rd804, %rd821, 2;
	add.s64 	%rd805, %rd4, %rd804;
	st.global.u32 	[%rd805], %r1699;
	add.s64 	%rd806, %rd5, %rd804;
	st.global.u32 	[%rd806], %r1700;
	ld.shared.u32 	%r1701, [%r1698+2048];
	ld.shared.s8 	%r1702, [%r1698+2052];
	and.b64  	%rd807, %rd804, 17179869180;
	add.s64 	%rd808, %rd4, %rd807;
	st.global.u32 	[%rd808+1024], %r1701;
	add.s64 	%rd809, %rd5, %rd807;
	st.global.u32 	[%rd809+1024], %r1702;
	ld.shared.u32 	%r1703, [%r1698+4096];
	ld.shared.s8 	%r1704, [%r1698+4100];
	st.global.u32 	[%rd808+2048], %r1703;
	st.global.u32 	[%rd809+2048], %r1704;
	ld.shared.u32 	%r1705, [%r1698+6144];
	ld.shared.s8 	%r1706, [%r1698+6148];
	st.global.u32 	[%rd808+3072], %r1705;
	st.global.u32 	[%rd809+3072], %r1706;
	add.s64 	%rd810, %rd821, 1024;
	and.b64  	%rd821, %rd810, 4294967295;
	setp.gt.u64 	%p461, %rd20, %rd821;
	@%p461 bra 	$L__BB4_37;
	bra.uni 	$L__BB4_370;
$L__BB4_38:
	setp.eq.s64 	%p439, %rd813, 0;
	@%p439 bra 	$L__BB4_40;
	shl.b64 	%rd771, %rd816, 2;
	add.s64 	%rd772, %rd4, %rd771;
	st.global.u32 	[%rd772], %r1707;
	cvt.u32.u16 	%r1636, %rs594;
	cvt.s32.s8 	%r1637, %r1636;
	add.s64 	%rd773, %rd5, %rd771;
	st.global.u32 	[%rd773], %r1637;
$L__BB4_40:
	setp.eq.s32 	%p440, %r5, %r6;
	@%p440 bra 	$L__BB4_42;
	shl.b64 	%rd774, %rd815, 2;
	add.s64 	%rd775, %rd4, %rd774;
	st.global.u32 	[%rd775], %r5;
	cvt.u32.u16 	%r1638, %rs595;
	cvt.s32.s8 	%r1639, %r1638;
	add.s64 	%rd776, %rd5, %rd774;
	st.global.u32 	[%rd776], %r1639;
$L__BB4_42:
	setp.eq.s32 	%p441, %r6, %r7;
	@%p441 bra 	$L__BB4_44;
	shl.b64 	%rd777, %rd25, 2;
	add.s64 	%rd778, %rd4, %rd777;
	st.global.u32 	[%rd778], %r6;
	cvt.u32.u16 	%r1640, %rs18;
	cvt.s32.s8 	%r1641, %r1640;
	add.s64 	%rd779, %rd5, %rd777;
	st.global.u32 	[%rd779], %r1641;
$L__BB4_44:
	setp.eq.s32 	%p442, %r7, %r8;
	@%p442 bra 	$L__BB4_46;
	shl.b64 	%rd780, %rd26, 2;
	add.s64 	%rd781, %rd4, %rd780;
	st.global.u32 	[%rd781], %r7;
	cvt.u32.u16 	%r1642, %rs19;
	cvt.s32.s8 	%r1643, %r1642;
	add.s64 	%rd782, %rd5, %rd780;
	st.global.u32 	[%rd782], %r1643;
$L__BB4_46:
	setp.eq.s32 	%p443, %r8, %r9;
	@%p443 bra 	$L__BB4_48;
	shl.b64 	%rd783, %rd27, 2;
	add.s64 	%rd784, %rd4, %rd783;
	st.global.u32 	[%rd784], %r8;
	cvt.u32.u16 	%r1644, %rs20;
	cvt.s32.s8 	%r1645, %r1644;
	add.s64 	%rd785, %rd5, %rd783;
	st.global.u32 	[%rd785], %r1645;
$L__BB4_48:
	setp.eq.s32 	%p444, %r9, %r10;
	@%p444 bra 	$L__BB4_50;
	shl.b64 	%rd786, %rd28, 2;
	add.s64 	%rd787, %rd4, %rd786;
	st.global.u32 	[%rd787], %r9;
	cvt.u32.u16 	%r1646, %rs21;
	cvt.s32.s8 	%r1647, %r1646;
	add.s64 	%rd788, %rd5, %rd786;
	st.global.u32 	[%rd788], %r1647;
$L__BB4_50:
	setp.eq.s32 	%p445, %r10, %r11;
	@%p445 bra 	$L__BB4_52;
	shl.b64 	%rd789, %rd29, 2;
	add.s64 	%rd790, %rd4, %rd789;
	st.global.u32 	[%rd790], %r10;
	cvt.u32.u16 	%r1648, %rs22;
	cvt.s32.s8 	%r1649, %r1648;
	add.s64 	%rd791, %rd5, %rd789;
	st.global.u32 	[%rd791], %r1649;
$L__BB4_52:
	setp.eq.s32 	%p446, %r11, %r12;
	@%p446 bra 	$L__BB4_54;
	shl.b64 	%rd792, %rd30, 2;
	add.s64 	%rd793, %rd4, %rd792;
	st.global.u32 	[%rd793], %r11;
	cvt.u32.u16 	%r1650, %rs23;
	cvt.s32.s8 	%r1651, %r1650;
	add.s64 	%rd794, %rd5, %rd792;
	st.global.u32 	[%rd794], %r1651;
$L__BB4_54:
	setp.eq.s32 	%p447, %r12, %r13;
	@%p447 bra 	$L__BB4_370;
	shl.b64 	%rd795, %rd31, 2;
	add.s64 	%rd796, %rd4, %rd795;
	st.global.u32 	[%rd796], %r12;
	cvt.u32.u16 	%r1652, %rs24;
	cvt.s32.s8 	%r1653, %r1652;
	add.s64 	%rd797, %rd5, %rd795;
	st.global.u32 	[%rd797], %r1653;
	bra.uni 	$L__BB4_370;
$L__BB4_56:
	mov.u32 	%r20, %tid.x;
	and.b32  	%r1007, %r20, 31;
	and.b32  	%r1008, %r20, 992;
	mul.lo.s32 	%r1009, %r1008, 9;
	or.b32  	%r1010, %r1009, %r1007;
	cvt.u64.u32 	%rd555, %r1010;
	add.s64 	%rd48, %rd6, %rd555;
	shl.b64 	%rd556, %rd48, 2;
	add.s64 	%rd546, %rd2, %rd556;
	// begin inline asm
	ld.global.nc.u32 %r996, [%rd546];
	// end inline asm
	add.s64 	%rd547, %rd546, 128;
	// begin inline asm
	ld.global.nc.u32 %r997, [%rd547];
	// end inline asm
	add.s64 	%rd548, %rd546, 256;
	// begin inline asm
	ld.global.nc.u32 %r998, [%rd548];
	// end inline asm
	add.s64 	%rd549, %rd546, 384;
	// begin inline asm
	ld.global.nc.u32 %r999, [%rd549];
	// end inline asm
	add.s64 	%rd550, %rd546, 512;
	// begin inline asm
	ld.global.nc.u32 %r1000, [%rd550];
	// end inline asm
	add.s64 	%rd551, %rd546, 640;
	// begin inline asm
	ld.global.nc.u32 %r1001, [%rd551];
	// end inline asm
	add.s64 	%rd552, %rd546, 768;
	// begin inline asm
	ld.global.nc.u32 %r1002, [%rd552];
	// end inline asm
	add.s64 	%rd553, %rd546, 896;
	// begin inline asm
	ld.global.nc.u32 %r1003, [%rd553];
	// end inline asm
	add.s64 	%rd554, %rd546, 1024;
	// begin inline asm
	ld.global.nc.u32 %r1004, [%rd554];
	// end inline asm
	// begin inline asm
	mov.u32 %r1005, %laneid;
	// end inline asm
	shr.u32 	%r22, %r20, 5;
	mad.lo.s32 	%r23, %r22, 288, %r1005;
	shl.b32 	%r1011, %r23, 2;
	mov.u32 	%r1012, _ZN6thrust24THRUST_300001_SM_1000_NS8cuda_cub4core6detail5shmemE;
	add.s32 	%r24, %r1012, %r1011;
	st.shared.u32 	[%r24], %r996;
	st.shared.u32 	[%r24+128], %r997;
	st.shared.u32 	[%r24+256], %r998;
	st.shared.u32 	[%r24+384], %r999;
	st.shared.u32 	[%r24+512], %r1000;
	st.shared.u32 	[%r24+640], %r1001;
	st.shared.u32 	[%r24+768], %r1002;
	st.shared.u32 	[%r24+896], %r1003;
	st.shared.u32 	[%r24+1024], %r1004;
	bar.warp.sync 	-1;
	shl.b32 	%r25, %r1005, 3;
	shl.b32 	%r1013, %r1005, 5;
	add.s32 	%r26, %r24, %r1013;
	ld.shared.u32 	%r27, [%r26];
	ld.shared.u32 	%r28, [%r26+4];
	ld.shared.u32 	%r29, [%r26+8];
	ld.shared.u32 	%r30, [%r26+12];
	ld.shared.u32 	%r31, [%r26+16];
	ld.shared.u32 	%r32, [%r26+20];
	ld.shared.u32 	%r33, [%r26+24];
	ld.shared.u32 	%r34, [%r26+28];
	ld.shared.u32 	%r35, [%r26+32];
	setp.ne.s32 	%p282, %r20, 0;
	mov.b32 	%r1710, 0;
	@%p282 bra 	$L__BB4_58;
	shl.b64 	%rd558, %rd6, 2;
	add.s64 	%rd559, %rd2, %rd558;
	add.s64 	%rd557, %rd559, -4;
	// begin inline asm
	ld.global.nc.u32 %r1710, [%rd557];
	// end inline asm
$L__BB4_58:
	setp.eq.s32 	%p283, %r20, 0;
	bar.sync 	0;
	add.s64 	%rd560, %rd3, %rd48;
	// begin inline asm
	{   .reg .u8 datum;    ld.global.nc.u8 datum, [%rd560];    cvt.u16.u8 %rs404, datum;}
	// end inline asm
	add.s64 	%rd561, %rd560, 32;
	// begin inline asm
	{   .reg .u8 datum;    ld.global.nc.u8 datum, [%rd561];    cvt.u16.u8 %rs405, datum;}
	// end inline asm
	add.s64 	%rd562, %rd560, 64;
	// begin inline asm
	{   .reg .u8 datum;    ld.global.nc.u8 datum, [%rd562];    cvt.u16.u8 %rs406, datum;}
	// end inline asm
	add.s64 	%rd563, %rd560, 96;
	// begin inline asm
	{   .reg .u8 datum;    ld.global.nc.u8 datum, [%rd563];    cvt.u16.u8 %rs407, datum;}
	// end inline asm
	add.s64 	%rd564, %rd560, 128;
	// begin inline asm
	{   .reg .u8 datum;    ld.global.nc.u8 datum, [%rd564];    cvt.u16.u8 %rs408, datum;}
	// end inline asm
	add.s64 	%rd565, %rd560, 160;
	// begin inline asm
	{   .reg .u8 datum;    ld.global.nc.u8 datum, [%rd565];    cvt.u16.u8 %rs409, datum;}
	// end inline asm
	add.s64 	%rd566, %rd560, 192;
	// begin inline asm
	{   .reg .u8 datum;    ld.global.nc.u8 datum, [%rd566];    cvt.u16.u8 %rs410, datum;}
	// end inline asm
	add.s64 	%rd567, %rd560, 224;
	// begin inline asm
	{   .reg .u8 datum;    ld.global.nc.u8 datum, [%rd567];    cvt.u16.u8 %rs411, datum;}
	// end inline asm
	add.s64 	%rd568, %rd560, 256;
	// begin inline asm
	{   .reg .u8 datum;    ld.global.nc.u8 datum, [%rd568];    cvt.u16.u8 %rs412, datum;}
	// end inline asm
	mad.lo.s32 	%r1015, %r23, -3, %r24;
	st.shared.u8 	[%r1015], %rs404;
	st.shared.u8 	[%r1015+32], %rs405;
	st.shared.u8 	[%r1015+64], %rs406;
	st.shared.u8 	[%r1015+96], %rs407;
	st.shared.u8 	[%r1015+128], %rs408;
	st.shared.u8 	[%r1015+160], %rs409;
	st.shared.u8 	[%r1015+192], %rs410;
	st.shared.u8 	[%r1015+224], %rs411;
	st.shared.u8 	[%r1015+256], %rs412;
	bar.warp.sync 	-1;
	add.s32 	%r1016, %r23, %r25;
	mad.lo.s32 	%r1017, %r1016, -3, %r26;
	ld.shared.u8 	%rs25, [%r1017];
	ld.shared.u8 	%rs26, [%r1017+1];
	ld.shared.u8 	%rs27, [%r1017+2];
	ld.shared.u8 	%rs28, [%r1017+3];
	ld.shared.u8 	%rs29, [%r1017+4];
	ld.shared.u8 	%rs30, [%r1017+5];
	ld.shared.u8 	%rs31, [%r1017+6];
	ld.shared.u8 	%rs32, [%r1017+7];
	ld.shared.u8 	%rs33, [%r1017+8];
	bar.sync 	0;
	shl.b32 	%r1018, %r20, 2;
	add.s32 	%r1020, %r1012, %r1018;
	add.s32 	%r38, %r1020, 1240;
	st.shared.u32 	[%r1020+1240], %r35;
	bar.sync 	0;
	@%p283 bra 	$L__BB4_60;
	ld.shared.u32 	%r1710, [%r38+-4];
$L__BB4_60:
	setp.ne.s32 	%p284, %r1710, %r27;
	selp.u64 	%rd569, 1, 0, %p284;
	setp.ne.s32 	%p285, %r27, %r28;
	selp.u64 	%rd570, 1, 0, %p285;
	setp.ne.s32 	%p286, %r28, %r29;
	selp.u64 	%rd571, 1, 0, %p286;
	setp.ne.s32 	%p287, %r29, %r30;
	selp.u64 	%rd572, 1, 0, %p287;
	setp.ne.s32 	%p288, %r30, %r31;
	selp.u64 	%rd573, 1, 0, %p288;
	setp.ne.s32 	%p289, %r31, %r32;
	selp.u64 	%rd574, 1, 0, %p289;
	setp.ne.s32 	%p290, %r32, %r33;
	selp.u64 	%rd575, 1, 0, %p290;
	setp.ne.s32 	%p291, %r33, %r34;
	selp.u64 	%rd576, 1, 0, %p291;
	setp.ne.s32 	%p292, %r34, %r35;
	selp.u64 	%rd577, 1, 0, %p292;
	add.s64 	%rd49, %rd570, %rd569;
	selp.b16 	%rs413, 0, %rs25, %p285;
	add.s16 	%rs414, %rs26, %rs413;
	add.s64 	%rd50, %rd49, %rd571;
	selp.b16 	%rs415, 0, %rs414, %p286;
	add.s16 	%rs416, %rs27, %rs415;
	add.s64 	%rd51, %rd50, %rd572;
	selp.b16 	%rs417, 0, %rs416, %p287;
	add.s16 	%rs418, %rs28, %rs417;
	add.s64 	%rd578, %rd51, %rd573;
	selp.b16 	%rs419, 0, %rs418, %p288;
	add.s16 	%rs420, %rs29, %rs419;
	add.s64 	%rd579, %rd578, %rd574;
	selp.b16 	%rs421, 0, %rs420, %p289;
	add.s16 	%rs422, %rs30, %rs421;
	add.s64 	%rd580, %rd579, %rd575;
	selp.b16 	%rs423, 0, %rs422, %p290;
	add.s16 	%rs424, %rs31, %rs423;
	add.s64 	%rd581, %rd580, %rd576;
	selp.b16 	%rs425, 0, %rs424, %p291;
	add.s16 	%rs426, %rs32, %rs425;
	add.s64 	%rd582, %rd581, %rd577;
	mov.b64 	{%r1022, %r1027}, %rd582;
	selp.b16 	%rs427, 0, %rs426, %p292;
	add.s16 	%rs428, %rs33, %rs427;
	cvt.u32.u16 	%r1141, %rs428;
	and.b32  	%r1032, %r1141, 255;
	mov.b32 	%r1138, 1;
	mov.b32 	%r1139, 0;
	mov.b32 	%r1140, -1;
	// begin inline asm
	shfl.sync.up.b32 %r1021, %r1022, %r1138, %r1139, %r1140;
	// end inline asm
	// begin inline asm
	shfl.sync.up.b32 %r1026, %r1027, %r1138, %r1139, %r1140;
	// end inline asm
	mov.b64 	%rd583, {%r1021, %r1026};
	// begin inline asm
	shfl.sync.up.b32 %r1031, %r1032, %r1138, %r1139, %r1140;
	// end inline asm
	// begin inline asm
	shfl.sync.up.b32 %r1036, %r1037, %r1138, %r1139, %r1140;
	// end inline asm
	cvt.u16.u32 	%rs429, %r1031;
	setp.eq.s64 	%p293, %rd582, 0;
	selp.b16 	%rs430, %rs429, 0, %p293;
	setp.lt.s32 	%p294, %r1005, 1;
	selp.b64 	%rd584, 0, %rd583, %p294;
	add.s64 	%rd585, %rd584, %rd582;
	mov.b64 	{%r1042, %r1047}, %rd585;
	selp.b16 	%rs431, 0, %rs430, %p294;
	add.s16 	%rs432, %rs431, %rs428;
	cvt.u32.u16 	%r1142, %rs432;
	and.b32  	%r1052, %r1142, 255;
	mov.b32 	%r1058, 2;
	// begin inline asm
	shfl.sync.up.b32 %r1041, %r1042, %r1058, %r1139, %r1140;
	// end inline asm
	// begin inline asm
	shfl.sync.up.b32 %r1046, %r1047, %r1058, %r1139, %r1140;
	// end inline asm
	mov.b64 	%rd586, {%r1041, %r1046};
	// begin inline asm
	shfl.sync.up.b32 %r1051, %r1052, %r1058, %r1139, %r1140;
	// end inline asm
	// begin inline asm
	shfl.sync.up.b32 %r1056, %r1057, %r1058, %r1139, %r1140;
	// end inline asm
	cvt.u16.u32 	%rs433, %r1051;
	setp.eq.s64 	%p295, %rd585, 0;
	selp.b16 	%rs434, %rs433, 0, %p295;
	setp.lt.s32 	%p296, %r1005, 2;
	selp.b64 	%rd587, 0, %rd586, %p296;
	add.s64 	%rd588, %rd587, %rd585;
	mov.b64 	{%r1062, %r1067}, %rd588;
	selp.b16 	%rs435, 0, %rs434, %p296;
	add.s16 	%rs436, %rs435, %rs432;
	cvt.u32.u16 	%r1143, %rs436;
	and.b32  	%r1072, %r1143, 255;
	mov.b32 	%r1078, 4;
	// begin inline asm
	shfl.sync.up.b32 %r1061, %r1062, %r1078, %r1139, %r1140;
	// end inline asm
	// begin inline asm
	shfl.sync.up.b32 %r1066, %r1067, %r1078, %r1139, %r1140;
	// end inline asm
	mov.b64 	%rd589, {%r1061, %r1066};
	// begin inline asm
	shfl.sync.up.b32 %r1071, %r1072, %r1078, %r1139, %r1140;
	// end inline asm
	// begin inline asm
	shfl.sync.up.b32 %r1076, %r1077, %r1078, %r1139, %r1140;
	// end inline asm
	cvt.u16.u32 	%rs437, %r1071;
	setp.eq.s64 	%p297, %rd588, 0;
	selp.b16 	%rs438, %rs437, 0, %p297;
	setp.lt.s32 	%p298, %r1005, 4;
	selp.b64 	%rd590, 0, %rd589, %p298;
	add.s64 	%rd591, %rd590, %rd588;
	mov.b64 	{%r1082, %r1087}, %rd591;
	selp.b16 	%rs439, 0, %rs438, %p298;
	add.s16 	%rs440, %rs439, %rs436;
	cvt.u32.u16 	%r1144, %rs440;
	and.b32  	%r1092, %r1144, 255;
	mov.b32 	%r1098, 8;
	// begin inline asm
	shfl.sync.up.b32 %r1081, %r1082, %r1098, %r1139, %r1140;
	// end inline asm
	// begin inline asm
	shfl.sync.up.b32 %r1086, %r1087, %r1098, %r1139, %r1140;
	// end inline asm
	mov.b64 	%rd592, {%r1081, %r1086};
	// begin inline asm
	shfl.sync.up.b32 %r1091, %r1092, %r1098, %r1139, %r1140;
	// end inline asm
	// begin inline asm
	shfl.sync.up.b32 %r1096, %r1097, %r1098, %r1139, %r1140;
	// end inline asm
	cvt.u16.u32 	%rs441, %r1091;
	setp.eq.s64 	%p299, %rd591, 0;
	selp.b16 	%rs442, %rs441, 0, %p299;
	setp.lt.s32 	%p300, %r1005, 8;
	selp.b64 	%rd593, 0, %rd592, %p300;
	add.s64 	%rd594, %rd593, %rd591;
	mov.b64 	{%r1102, %r1107}, %rd594;
	selp.b16 	%rs443, 0, %rs442, %p300;
	add.s16 	%rs444, %rs443, %rs440;
	cvt.u32.u16 	%r1145, %rs444;
	and.b32  	%r1112, %r1145, 255;
	mov.b32 	%r1118, 16;
	// begin inline asm
	shfl.sync.up.b32 %r1101, %r1102, %r1118, %r1139, %r1140;
	// end inline asm
	// begin inline asm
	shfl.sync.up.b32 %r1106, %r1107, %r1118, %r1139, %r1140;
	// end inline asm
	mov.b64 	%rd595, {%r1101, %r1106};
	// begin inline asm
	shfl.sync.up.b32 %r1111, %r1112, %r1118, %r1139, %r1140;
	// end inline asm
	// begin inline asm
	shfl.sync.up.b32 %r1116, %r1117, %r1118, %r1139, %r1140;
	// end inline asm
	cvt.u16.u32 	%rs445, %r1111;
	setp.eq.s64 	%p301, %rd594, 0;
	selp.b16 	%rs446, %rs445, 0, %p301;
	setp.lt.s32 	%p302, %r1005, 16;
	selp.b64 	%rd596, 0, %rd595, %p302;
	add.s64 	%rd52, %rd596, %rd594;
	mov.b64 	{%r1122, %r1127}, %rd52;
	selp.b16 	%rs447, 0, %rs446, %p302;
	add.s16 	%rs34, %rs447, %rs444;
	cvt.u32.u16 	%r1146, %rs34;
	and.b32  	%r1132, %r1146, 255;
	// begin inline asm
	shfl.sync.up.b32 %r1121, %r1122, %r1138, %r1139, %r1140;
	// end inline asm
	// begin inline asm
	shfl.sync.up.b32 %r1126, %r1127, %r1138, %r1139, %r1140;
	// end inline asm
	mov.b64 	%rd833, {%r1121, %r1126};
	// begin inline asm
	shfl.sync.up.b32 %r1131, %r1132, %r1138, %r1139, %r1140;
	// end inline asm
	// begin inline asm
	shfl.sync.up.b32 %r1136, %r1137, %r1138, %r1139, %r1140;
	// end inline asm
	cvt.u16.u32 	%rs608, %r1131;
	setp.ne.s32 	%p303, %r1005, 31;
	@%p303 bra 	$L__BB4_62;
	shl.b32 	%r1147, %r22, 4;
	mov.u32 	%r1148, _ZN6thrust24THRUST_300001_SM_1000_NS8cuda_cub4core6detail5shmemE;
	add.s32 	%r1149, %r1148, %r1147;
	st.shared.u64 	[%r1149], %rd52;
	st.shared.u8 	[%r1149+8], %rs34;
$L__BB4_62:
	bar.sync 	0;
	ld.shared.u64 	%rd597, [_ZN6thrust24THRUST_300001_SM_1000_NS8cuda_cub4core6detail5shmemE];
	ld.shared.u8 	%rs448, [_ZN6thrust24THRUST_300001_SM_1000_NS8cuda_cub4core6detail5shmemE+8];
	ld.shared.u64 	%rd598, [_ZN6thrust24THRUST_300001_SM_1000_NS8cuda_cub4core6detail5shmemE+16];
	ld.shared.u8 	%rs449, [_ZN6thrust24THRUST_300001_SM_1000_NS8cuda_cub4core6detail5shmemE+24];
	add.s64 	%rd599, %rd598, %rd597;
	setp.eq.s64 	%p304, %rd598, 0;
	selp.b16 	%rs450, %rs448, 0, %p304;
	add.s16 	%rs451, %rs450, %rs449;
	setp.eq.s32 	%p305, %r22, 2;
	selp.b64 	%rd600, %rd599, %rd597, %p305;
	selp.b16 	%rs452, %rs451, %rs448, %p305;
	ld.shared.u64 	%rd601, [_ZN6thrust24THRUST_300001_SM_1000_NS8cuda_cub4core6detail5shmemE+32];
	ld.shared.u8 	%rs453, [_ZN6thrust24THRUST_300001_SM_1000_NS8cuda_cub4core6detail5shmemE+40];
	add.s64 	%rd602, %rd601, %rd599;
	setp.eq.s64 	%p306, %rd601, 0;
	selp.b16 	%rs454, %rs451, 0, %p306;
	add.s16 	%rs455, %rs454, %rs453;
	setp.eq.s32 	%p307, %r22, 3;
	selp.b64 	%rd603, %rd602, %rd600, %p307;
	selp.b16 	%rs456, %rs455, %rs452, %p307;
	ld.shared.u64 	%rd604, [_ZN6thrust24THRUST_300001_SM_1000_NS8cuda_cub4core6detail5shmemE+48];
	ld.shared.u8 	%rs457, [_ZN6thrust24THRUST_300001_SM_1000_NS8cuda_cub4core6detail5shmemE+56];
	add.s64 	%rd605, %rd604, %rd602;
	setp.eq.s64 	%p308, %rd604, 0;
	selp.b16 	%rs458, %rs455, 0, %p308;
	add.s16 	%rs459, %rs458, %rs457;
	setp.eq.s32 	%p309, %r22, 4;
	selp.b64 	%rd606, %rd605, %rd603, %p309;
	selp.b16 	%rs460, %rs459, %rs456, %p309;
	ld.shared.u64 	%rd607, [_ZN6thrust24THRUST_300001_SM_1000_NS8cuda_cub4core6detail5shmemE+64];
	ld.shared.u8 	%rs461, [_ZN6thrust24THRUST_300001_SM_1000_NS8cuda_cub4core6detail5shmemE+72];
	add.s64 	%rd608, %rd607, %rd605;
	setp.eq.s64 	%p310, %rd607, 0;
	selp.b16 	%rs462, %rs459, 0, %p310;
	add.s16 	%rs463, %rs462, %rs461;
	setp.eq.s32 	%p311, %r22, 5;
	selp.b64 	%rd609, %rd608, %rd606, %p311;
	selp.b16 	%rs464, %rs463, %rs460, %p311;
	ld.shared.u64 	%rd610, [_ZN6thrust24THRUST_300001_SM_1000_NS8cuda_cub4core6detail5shmemE+80];
	ld.shared.u8 	%rs465, [_ZN6thrust24THRUST_300001_SM_1000_NS8cuda_cub4core6detail5shmemE+88];
	add.s64 	%rd611, %rd610, %rd608;
	setp.eq.s64 	%p312, %rd610, 0;
	selp.b16 	%rs466, %rs463, 0, %p312;
	add.s16 	%rs467, %rs466, %rs465;
	setp.eq.s32 	%p313, %r22, 6;
	selp.b64 	%rd612, %rd611, %rd609, %p313;
	selp.b16 	%rs468, %rs467, %rs464, %p313;
	ld.shared.u64 	%rd613, [_ZN6thrust24THRUST_300001_SM_1000_NS8cuda_cub4core6detail5shmemE+96];
	ld.shared.u8 	%rs469, [_ZN6thrust24THRUST_300001_SM_1000_NS8cuda_cub4core6detail5shmemE+104];
	add.s64 	%rd614, %rd613, %rd611;
	setp.eq.s64 	%p314, %rd613, 0;
	selp.b16 	%rs470, %rs467, 0, %p314;
	add.s16 	%rs471, %rs470, %rs469;
	setp.eq.s32 	%p315, %r22, 7;
	selp.b64 	%rd54, %rd614, %rd612, %p315;
	selp.b16 	%rs36, %rs471, %rs468, %p315;
	ld.shared.u64 	%rd615, [_ZN6thrust24THRUST_300001_SM_1000_NS8cuda_cub4core6detail5shmemE+112];
	ld.shared.u8 	%rs472, [_ZN6thrust24THRUST_300001_SM_1000_NS8cuda_cub4core6detail5shmemE+120];
	add.s64 	%rd55, %rd615, %rd614;
	setp.eq.s64 	%p316, %rd615, 0;
	selp.b16 	%rs473, %rs471, 0, %p316;
	add.s16 	%rs37, %rs473, %rs472;
	setp.lt.u32 	%p317, %r20, 32;
	@%p317 bra 	$L__BB4_64;
	setp.eq.s64 	%p318, %rd833, 0;
	selp.b16 	%rs474, %rs36, 0, %p318;
	add.s16 	%rs475, %rs474, %rs608;
	setp.eq.s32 	%p319, %r1005, 0;
	selp.b64 	%rd616, 0, %rd833, %p319;
	add.s64 	%rd833, %rd54, %rd616;
	selp.b16 	%rs608, %rs36, %rs475, %p319;
	bra.uni 	$L__BB4_100;
$L__BB4_64:
	setp.ne.s32 	%p320, %r20, 0;
	mul.wide.u32 	%rd617, %r1, 16;
	add.s64 	%rd57, %rd1, %rd617;
	@%p320 bra 	$L__BB4_66;
	st.shared.u64 	[_ZN6thrust24THRUST_300001_SM_1000_NS8cuda_cub4core6detail5shmemE+200], %rd55;
	st.shared.u8 	[_ZN6thrust24THRUST_300001_SM_1000_NS8cuda_cub4core6detail5shmemE+208], %rs37;
	cvt.u64.u16 	%rd621, %rs37;
	and.b64  	%rd622, %rd621, 255;
	or.b64  	%rd619, %rd622, 25600;
	add.s64 	%rd618, %rd57, 512;
	// begin inline asm
	st.relaxed.gpu.v2.u64 [%rd618], {%rd619, %rd55};
	// end inline asm
$L__BB4_66:
	not.b32 	%r41, %r20;
	mov.u32 	%r1150, %nctaid.x;
	setp.gt.u32 	%p321, %r1150, 499;
	@%p321 bra 	$L__BB4_68;
	membar.cta;
	bra.uni 	$L__BB4_69;
$L__BB4_68:
	mov.b32 	%r1151, 450;
	// begin inline asm
	nanosleep.u32 %r1151;
	// end inline asm
$L__BB4_69:
	mul.wide.s32 	%rd623, %r41, 16;
	add.s64 	%rd624, %rd57, %rd623;
	add.s64 	%rd58, %rd624, 512;
$L__BB4_70:
	// begin inline asm
	ld.relaxed.gpu.v2.u64 {%rd625, %rd823}, [%rd58];
	// end inline asm
	shr.u64 	%rd628, %rd625, 8;
	cvt.u16.u64 	%rs602, %rd628;
	and.b16  	%rs476, %rs602, 255;
	setp.eq.s16 	%p322, %rs476, 99;
	mov.b32 	%r1152, -1;
	vote.sync.any.pred 	%p323, %p322, %r1152;
	@%p323 bra 	$L__BB4_70;
	cvt.u16.u64 	%rs597, %rd625;
	and.b16  	%rs477, %rs602, 255;
	setp.eq.s16 	%p324, %rs477, 101;
	mov.b32 	%r1174, -1;
	vote.sync.ballot.b32 	%r1175, %p324, %r1174;
	// begin inline asm
	mov.u32 %r1154, %lanemask_ge;
	// end inline asm
	and.b32  	%r1176, %r1175, %r1154;
	or.b32  	%r1177, %r1176, -2147483648;
	add.s32 	%r1178, %r1177, -1;
	not.b32 	%r1179, %r1177;
	and.b32  	%r1180, %r1179, %r1178;
	popc.b32 	%r43, %r1180;
	cvt.u32.u64 	%r1181, %rd625;
	and.b32  	%r1166, %r1181, 255;
	mov.b64 	{%r1156, %r1161}, %rd823;
	mov.b32 	%r1172, 1;
	// begin inline asm
	shfl.sync.down.b32 %r1155, %r1156, %r1172, %r43, %r1174;
	// end inline asm
	// begin inline asm
	shfl.sync.down.b32 %r1160, %r1161, %r1172, %r43, %r1174;
	// end inline asm
	// begin inline asm
	shfl.sync.down.b32 %r1165, %r1166, %r1172, %r43, %r1174;
	// end inline asm
	// begin inline asm
	shfl.sync.down.b32 %r1170, %r1171, %r1172, %r43, %r1174;
	// end inline asm
	setp.ge.s32 	%p326, %r1005, %r43;
	@%p326 bra 	$L__BB4_73;
	cvt.u16.u32 	%rs478, %r1165;
	mov.b64 	%rd629, {%r1155, %r1160};
	add.s64 	%rd61, %rd823, %rd629;
	setp.eq.s64 	%p327, %rd823, 0;
	selp.b16 	%rs479, %rs478, 0, %p327;
	add.s16 	%rs597, %rs479, %rs597;
	mov.u64 	%rd823, %rd61;
$L__BB4_73:
	cvt.u32.u16 	%r1202, %rs597;
	and.b32  	%r1193, %r1202, 255;
	mov.b64 	{%r1183, %r1188}, %rd823;
	mov.b32 	%r1199, 2;
	mov.b32 	%r1201, -1;
	// begin inline asm
	shfl.sync.down.b32 %r1182, %r1183, %r1199, %r43, %r1201;
	// end inline asm
	// begin inline asm
	shfl.sync.down.b32 %r1187, %r1188, %r1199, %r43, %r1201;
	// end inline asm
	// begin inline asm
	shfl.sync.down.b32 %r1192, %r1193, %r1199, %r43, %r1201;
	// end inline asm
	// begin inline asm
	shfl.sync.down.b32 %r1197, %r1198, %r1199, %r43, %r1201;
	// end inline asm
	add.s32 	%r50, %r1005, 2;
	setp.gt.s32 	%p328, %r50, %r43;
	@%p328 bra 	$L__BB4_75;
	cvt.u16.u32 	%rs480, %r1192;
	mov.b64 	%rd630, {%r1182, %r1187};
	add.s64 	%rd63, %rd823, %rd630;
	setp.eq.s64 	%p329, %rd823, 0;
	selp.b16 	%rs481, %rs480, 0, %p329;
	add.s16 	%rs597, %rs481, %rs597;
	mov.u64 	%rd823, %rd63;
$L__BB4_75:
	cvt.u32.u16 	%r1223, %rs597;
	and.b32  	%r1214, %r1223, 255;
	mov.b64 	{%r1204, %r1209}, %rd823;
	mov.b32 	%r1220, 4;
	mov.b32 	%r1222, -1;
	// begin inline asm
	shfl.sync.down.b32 %r1203, %r1204, %r1220, %r43, %r1222;
	// end inline asm
	// begin inline asm
	shfl.sync.down.b32 %r1208, %r1209, %r1220, %r43, %r1222;
	// end inline asm
	// begin inline asm
	shfl.sync.down.b32 %r1213, %r1214, %r1220, %r43, %r1222;
	// end inline asm
	// begin inline asm
	shfl.sync.down.b32 %r1218, %r1219, %r1220, %r43, %r1222;
	// end inline asm
	add.s32 	%r54, %r1005, 4;
	setp.gt.s32 	%p330, %r54, %r43;
	@%p330 bra 	$L__BB4_77;
	cvt.u16.u32 	%rs482, %r1213;
	mov.b64 	%rd631, {%r1203, %r1208};
	add.s64 	%rd65, %rd823, %rd631;
	setp.eq.s64 	%p331, %rd823, 0;
	selp.b16 	%rs483, %rs482, 0, %p331;
	add.s16 	%rs597, %rs483, %rs597;
	mov.u64 	%rd823, %rd65;
$L__BB4_77:
	cvt.u32.u16 	%r1244, %rs597;
	and.b32  	%r1235, %r1244, 255;
	mov.b64 	{%r1225, %r1230}, %rd823;
	mov.b32 	%r1241, 8;
	mov.b32 	%r1243, -1;
	// begin inline asm
	shfl.sync.down.b32 %r1224, %r1225, %r1241, %r43, %r1243;
	// end inline asm
	// begin inline asm
	shfl.sync.down.b32 %r1229, %r1230, %r1241, %r43, %r1243;
	// end inline asm
	// begin inline asm
	shfl.sync.down.b32 %r1234, %r1235, %r1241, %r43, %r1243;
	// end inline asm
	// begin inline asm
	shfl.sync.down.b32 %r1239, %r1240, %r1241, %r43, %r1243;
	// end inline asm
	add.s32 	%r58, %r1005, 8;
	setp.gt.s32 	%p332, %r58, %r43;
	@%p332 bra 	$L__BB4_79;
	cvt.u16.u32 	%rs484, %r1234;
	mov.b64 	%rd632, {%r1224, %r1229};
	add.s64 	%rd67, %rd823, %rd632;
	setp.eq.s64 	%p333, %rd823, 0;
	selp.b16 	%rs485, %rs484, 0, %p333;
	add.s16 	%rs597, %rs485, %rs597;
	mov.u64 	%rd823, %rd67;
$L__BB4_79:
	cvt.u32.u16 	%r1265, %rs597;
	and.b32  	%r1256, %r1265, 255;
	mov.b64 	{%r1246, %r1251}, %rd823;
	mov.b32 	%r1262, 16;
	mov.b32 	%r1264, -1;
	// begin inline asm
	shfl.sync.down.b32 %r1245, %r1246, %r1262, %r43, %r1264;
	// end inline asm
	// begin inline asm
	shfl.sync.down.b32 %r1250, %r1251, %r1262, %r43, %r1264;
	// end inline asm
	// begin inline asm
	shfl.sync.down.b32 %r1255, %r1256, %r1262, %r43, %r1264;
	// end inline asm
	// begin inline asm
	shfl.sync.down.b32 %r1260, %r1261, %r1262, %r43, %r1264;
	// end inline asm
	add.s32 	%r62, %r1005, 16;
	setp.gt.s32 	%p334, %r62, %r43;
	@%p334 bra 	$L__BB4_81;
	cvt.u16.u32 	%rs486, %r1255;
	mov.b64 	%rd633, {%r1245, %r1250};
	add.s64 	%rd69, %rd823, %rd633;
	setp.eq.s64 	%p335, %rd823, 0;
	selp.b16 	%rs487, %rs486, 0, %p335;
	add.s16 	%rs597, %rs487, %rs597;
	mov.u64 	%rd823, %rd69;
$L__BB4_81:
	not.b32 	%r1267, %r20;
	add.s32 	%r1715, %r1, %r1267;
	add.s64 	%rd71, %rd1, 512;
$L__BB4_82:
	and.b16  	%rs488, %rs602, 255;
	setp.ne.s16 	%p336, %rs488, 101;
	mov.b32 	%r1268, -1;
	vote.sync.all.pred 	%p337, %p336, %r1268;
	not.pred 	%p338, %p337;
	@%p338 bra 	$L__BB4_96;
	mul.wide.s32 	%rd692, %r1715, 16;
	add.s64 	%rd693, %rd71, %rd692;
	add.s64 	%rd691, %rd693, -512;
$L__BB4_84:
	// begin inline asm
	ld.relaxed.gpu.v2.u64 {%rd689, %rd829}, [%rd691];
	// end inline asm
	shr.u64 	%rd694, %rd689, 8;
	cvt.u16.u64 	%rs602, %rd694;
	and.b16  	%rs501, %rs602, 255;
	setp.eq.s16 	%p376, %rs501, 99;
	mov.b32 	%r1359, -1;
	vote.sync.any.pred 	%p377, %p376, %r1359;
	@%p377 bra 	$L__BB4_84;
	cvt.u16.u64 	%rs604, %rd689;
	and.b16  	%rs502, %rs602, 255;
	setp.eq.s16 	%p378, %rs502, 101;
	mov.b32 	%r1380, -1;
	vote.sync.ballot.b32 	%r1381, %p378, %r1380;
	and.b32  	%r1382, %r1381, %r1154;
	or.b32  	%r1383, %r1382, -2147483648;
	add.s32 	%r1384, %r1383, -1;
	not.b32 	%r1385, %r1383;
	and.b32  	%r1386, %r1385, %r1384;
	popc.b32 	%r69, %r1386;
	cvt.u32.u64 	%r1387, %rd689;
	and.b32  	%r1372, %r1387, 255;
	mov.b64 	{%r1362, %r1367}, %rd829;
	mov.b32 	%r1378, 1;
	// begin inline asm
	shfl.sync.down.b32 %r1361, %r1362, %r1378, %r69, %r1380;
	// end inline asm
	// begin inline asm
	shfl.sync.down.b32 %r1366, %r1367, %r1378, %r69, %r1380;
	// end inline asm
	// begin inline asm
	shfl.sync.down.b32 %r1371, %r1372, %r1378, %r69, %r1380;
	// end inline asm
	// begin inline asm
	shfl.sync.down.b32 %r1376, %r1377, %r1378, %r69, %r1380;
	// end inline asm
	setp.ge.s32 	%p380, %r1005, %r69;
	@%p380 bra 	$L__BB4_87;
	cvt.u16.u32 	%rs503, %r1371;
	mov.b64 	%rd695, {%r1361, %r1366};
	add.s64 	%rd75, %rd829, %rd695;
	setp.eq.s64 	%p381, %rd829, 0;
	selp.b16 	%rs504, %rs503, 0, %p381;
	add.s16 	%rs604, %rs504, %rs604;
	mov.u64 	%rd829, %rd75;
$L__BB4_87:
	cvt.u32.u16 	%r1408, %rs604;
	and.b32  	%r1409, %r1408, 255;
	and.b32  	%r1410, %r1711, -256;
	or.b32  	%r1711, %r1410, %r1409;
	mov.b64 	{%r1389, %r1394}, %rd829;
	mov.b32 	%r1405, 2;
	mov.b32 	%r1407, -1;
	// begin inline asm
	shfl.sync.down.b32 %r1388, %r1389, %r1405, %r69, %r1407;
	// end inline asm
	// begin inline asm
	shfl.sync.down.b32 %r1393, %r1394, %r1405, %r69, %r1407;
	// end inline asm
	// begin inline asm
	shfl.sync.down.b32 %r1398, %r1711, %r1405, %r69, %r1407;
	// end inline asm
	// begin inline asm
	shfl.sync.down.b32 %r1403, %r1404, %r1405, %r69, %r1407;
	// end inline asm
	setp.gt.s32 	%p382, %r50, %r69;
	@%p382 bra 	$L__BB4_89;
	cvt.u16.u32 	%rs505, %r1398;
	mov.b64 	%rd696, {%r1388, %r1393};
	add.s64 	%rd77, %rd829, %rd696;
	setp.eq.s64 	%p383, %rd829, 0;
	selp.b16 	%rs506, %rs505, 0, %p383;
	add.s16 	%rs604, %rs506, %rs604;
	mov.u64 	%rd829, %rd77;
$L__BB4_89:
	cvt.u32.u16 	%r1431, %rs604;
	and.b32  	%r1432, %r1431, 255;
	and.b32  	%r1433, %r1712, -256;
	or.b32  	%r1712, %r1433, %r1432;
	mov.b64 	{%r1412, %r1417}, %rd829;
	mov.b32 	%r1428, 4;
	mov.b32 	%r1430, -1;
	// begin inline asm
	shfl.sync.down.b32 %r1411, %r1412, %r1428, %r69, %r1430;
	// end inline asm
	// begin inline asm
	shfl.sync.down.b32 %r1416, %r1417, %r1428, %r69, %r1430;
	// end inline asm
	// begin inline asm
	shfl.sync.down.b32 %r1421, %r1712, %r1428, %r69, %r1430;
	// end inline asm
	// begin inline asm
	shfl.sync.down.b32 %r1426, %r1427, %r1428, %r69, %r1430;
	// end inline asm
	setp.gt.s32 	%p384, %r54, %r69;
	@%p384 bra 	$L__BB4_91;
	cvt.u16.u32 	%rs507, %r1421;
	mov.b64 	%rd697, {%r1411, %r1416};
	add.s64 	%rd79, %rd829, %rd697;
	setp.eq.s64 	%p385, %rd829, 0;
	selp.b16 	%rs508, %rs507, 0, %p385;
	add.s16 	%rs604, %rs508, %rs604;
	mov.u64 	%rd829, %rd79;
$L__BB4_91:
	cvt.u32.u16 	%r1454, %rs604;
	and.b32  	%r1455, %r1454, 255;
	and.b32  	%r1456, %r1713, -256;
	or.b32  	%r1713, %r1456, %r1455;
	mov.b64 	{%r1435, %r1440}, %rd829;
	mov.b32 	%r1451, 8;
	mov.b32 	%r1453, -1;
	// begin inline asm
	shfl.sync.down.b32 %r1434, %r1435, %r1451, %r69, %r1453;
	// end inline asm
	// begin inline asm
	shfl.sync.down.b32 %r1439, %r1440, %r1451, %r69, %r1453;
	// end inline asm
	// begin inline asm
	shfl.sync.down.b32 %r1444, %r1713, %r1451, %r69, %r1453;
	// end inline asm
	// begin inline asm
	shfl.sync.down.b32 %r1449, %r1450, %r1451, %r69, %r1453;
	// end inline asm
	setp.gt.s32 	%p386, %r58, %r69;
	@%p386 bra 	$L__BB4_93;
	cvt.u16.u32 	%rs509, %r1444;
	mov.b64 	%rd698, {%r1434, %r1439};
	add.s64 	%rd81, %rd829, %rd698;
	setp.eq.s64 	%p387, %rd829, 0;
	selp.b16 	%rs510, %rs509, 0, %p387;
	add.s16 	%rs604, %rs510, %rs604;
	mov.u64 	%rd829, %rd81;
$L__BB4_93:
	cvt.u32.u16 	%r1477, %rs604;
	and.b32  	%r1478, %r1477, 255;
	and.b32  	%r1479, %r1714, -256;
	or.b32  	%r1714, %r1479, %r1478;
	mov.b64 	{%r1458, %r1463}, %rd829;
	mov.b32 	%r1474, 16;
	mov.b32 	%r1476, -1;
	// begin inline asm
	shfl.sync.down.b32 %r1457, %r1458, %r1474, %r69, %r1476;
	// end inline asm
	// begin inline asm
	shfl.sync.down.b32 %r1462, %r1463, %r1474, %r69, %r1476;
	// end inline asm
	// begin inline asm
	shfl.sync.down.b32 %r1467, %r1714, %r1474, %r69, %r1476;
	// end inline asm
	// begin inline asm
	shfl.sync.down.b32 %r1472, %r1473, %r1474, %r69, %r1476;
	// end inline asm
	setp.gt.s32 	%p388, %r62, %r69;
	@%p388 bra 	$L__BB4_95;
	cvt.u16.u32 	%rs511, %r1467;
	mov.b64 	%rd699, {%r1457, %r1462};
	add.s64 	%rd83, %rd829, %rd699;
	setp.eq.s64 	%p389, %rd829, 0;
	selp.b16 	%rs512, %rs511, 0, %p389;
	add.s16 	%rs604, %rs512, %rs604;
	mov.u64 	%rd829, %rd83;
$L__BB4_95:
	add.s64 	%rd85, %rd829, %rd823;
	setp.eq.s64 	%p390, %rd823, 0;
	selp.b16 	%rs513, %rs604, 0, %p390;
	add.s16 	%rs597, %rs513, %rs597;
	add.s32 	%r1715, %r1715, -32;
	mov.u64 	%rd823, %rd85;
	bra.uni 	$L__BB4_82;
$L__BB4_96:
	@%p320 bra 	$L__BB4_98;
	add.s64 	%rd636, %rd823, %rd55;
	setp.eq.s64 	%p340, %rd55, 0;
	selp.b16 	%rs489, %rs597, 0, %p340;
	add.s16 	%rs490, %rs489, %rs37;
	cvt.u64.u16 	%rd637, %rs490;
	and.b64  	%rd638, %rd637, 255;
	or.b64  	%rd635, %rd638, 25856;
	add.s64 	%rd634, %rd57, 512;
	// begin inline asm
	st.relaxed.gpu.v2.u64 [%rd634], {%rd635, %rd636};
	// end inline asm
	st.shared.u64 	[_ZN6thrust24THRUST_300001_SM_1000_NS8cuda_cub4core6detail5shmemE+168], %rd823;
	st.shared.u8 	[_ZN6thrust24THRUST_300001_SM_1000_NS8cuda_cub4core6detail5shmemE+176], %rs597;
	st.shared.u64 	[_ZN6thrust24THRUST_300001_SM_1000_NS8cuda_cub4core6detail5shmemE+184], %rd636;
	st.shared.u8 	[_ZN6thrust24THRUST_300001_SM_1000_NS8cuda_cub4core6detail5shmemE+192], %rs490;
$L__BB4_98:
	setp.ne.s32 	%p341, %r1005, 0;
	@%p341 bra 	$L__BB4_100;
	st.shared.u64 	[_ZN6thrust24THRUST_300001_SM_1000_NS8cuda_cub4core6detail5shmemE+136], %rd823;
	st.shared.u8 	[_ZN6thrust24THRUST_300001_SM_1000_NS8cuda_cub4core6detail5shmemE+144], %rs597;
	mov.u64 	%rd833, %rd823;
	mov.u16 	%rs608, %rs597;
$L__BB4_100:
	setp.eq.s32 	%p342, %r20, 0;
	bar.sync 	0;
	@%p342 bra 	$L__BB4_102;
	ld.shared.u8 	%rs491, [_ZN6thrust24THRUST_300001_SM_1000_NS8cuda_cub4core6detail5shmemE+144];
	ld.shared.u64 	%rd639, [_ZN6thrust24THRUST_300001_SM_1000_NS8cuda_cub4core6detail5shmemE+136];
	add.s64 	%rd87, %rd639, %rd833;
	setp.eq.s64 	%p343, %rd833, 0;
	selp.b16 	%rs492, %rs491, 0, %p343;
	add.s16 	%rs608, %rs492, %rs608;
	mov.u64 	%rd833, %rd87;
$L__BB4_102:
	setp.ne.s32 	%p344, %r33, %r34;
	setp.ne.s32 	%p345, %r32, %r33;
	setp.ne.s32 	%p346, %r31, %r32;
	setp.ne.s32 	%p347, %r30, %r31;
	setp.ne.s32 	%p348, %r29, %r30;
	setp.ne.s32 	%p349, %r28, %r29;
	setp.ne.s32 	%p350, %r27, %r28;
	setp.ne.s32 	%p351, %r1710, %r27;
	selp.u64 	%rd640, 1, 0, %p351;
	add.s64 	%rd89, %rd833, %rd640;
	selp.b16 	%rs493, 0, %rs608, %p351;
	add.s16 	%rs69, %rs493, %rs25;
	add.s64 	%rd90, %rd49, %rd833;
	selp.b16 	%rs494, 0, %rs69, %p350;
	add.s16 	%rs70, %rs26, %rs494;
	add.s64 	%rd91, %rd50, %rd833;
	selp.b16 	%rs495, 0, %rs70, %p349;
	add.s16 	%rs71, %rs27, %rs495;
	add.s64 	%rd92, %rd51, %rd833;
	selp.b16 	%rs496, 0, %rs71, %p348;
	add.s16 	%rs72, %rs28, %rs496;
	selp.u64 	%rd641, 1, 0, %p347;
	add.s64 	%rd93, %rd92, %rd641;
	selp.b16 	%rs497, 0, %rs72, %p347;
	add.s16 	%rs73, %rs29, %rs497;
	selp.u64 	%rd642, 1, 0, %p346;
	add.s64 	%rd94, %rd93, %rd642;
	selp.b16 	%rs498, 0, %rs73, %p346;
	add.s16 	%rs74, %rs30, %rs498;
	selp.u64 	%rd643, 1, 0, %p345;
	add.s64 	%rd95, %rd94, %rd643;
	selp.b16 	%rs499, 0, %rs74, %p345;
	add.s16 	%rs75, %rs31, %rs499;
	selp.u64 	%rd644, 1, 0, %p344;
	add.s64 	%rd96, %rd95, %rd644;
	selp.b16 	%rs500, 0, %rs75, %p344;
	add.s16 	%rs76, %rs32, %rs500;
	ld.shared.u64 	%rd97, [_ZN6thrust24THRUST_300001_SM_1000_NS8cuda_cub4core6detail5shmemE+200];
	ld.shared.u64 	%rd98, [_ZN6thrust24THRUST_300001_SM_1000_NS8cuda_cub4core6detail5shmemE+168];
	setp.lt.s64 	%p352, %rd97, 257;
	@%p352 bra 	$L__BB4_128;
	setp.eq.s32 	%p362, %r1710, %r27;
	bar.sync 	0;
	@%p362 bra 	$L__BB4_105;
	cvt.u32.u64 	%r1288, %rd98;
	cvt.u32.u64 	%r1289, %rd833;
	sub.s32 	%r1290, %r1289, %r1288;
	shl.b32 	%r1291, %r1290, 3;
	mov.u32 	%r1292, _ZN6thrust24THRUST_300001_SM_1000_NS8cuda_cub4core6detail5shmemE;
	add.s32 	%r1293, %r1292, %r1291;
	st.shared.u32 	[%r1293], %r1710;
	st.shared.u8 	[%r1293+4], %rs608;
$L__BB4_105:
	setp.eq.s32 	%p363, %r27, %r28;
	@%p363 bra 	$L__BB4_107;
	cvt.u32.u64 	%r1294, %rd98;
	cvt.u32.u64 	%r1295, %rd89;
	sub.s32 	%r1296, %r1295, %r1294;
	shl.b32 	%r1297, %r1296, 3;
	mov.u32 	%r1298, _ZN6thrust24THRUST_300001_SM_1000_NS8cuda_cub4core6detail5shmemE;
	add.s32 	%r1299, %r1298, %r1297;
	st.shared.u32 	[%r1299], %r27;
	st.shared.u8 	[%r1299+4], %rs69;
$L__BB4_107:
	setp.eq.s32 	%p364, %r28, %r29;
	@%p364 bra 	$L__BB4_109;
	cvt.u32.u64 	%r1300, %rd98;
	cvt.u32.u64 	%r1301, %rd90;
	sub.s32 	%r1302, %r1301, %r1300;
	shl.b32 	%r1303, %r1302, 3;
	mov.u32 	%r1304, _ZN6thrust24THRUST_300001_SM_1000_NS8cuda_cub4core6detail5shmemE;
	add.s32 	%r1305, %r1304, %r1303;
	st.shared.u32 	[%r1305], %r28;
	st.shared.u8 	[%r1305+4], %rs70;
$L__BB4_109:
	setp.eq.s32 	%p365, %r29, %r30;
	@%p365 bra 	$L__BB4_111;
	cvt.u32.u64 	%r1306, %rd98;
	cvt.u32.u64 	%r1307, %rd91;
	sub.s32 	%r1308, %r1307, %r1306;
	shl.b32 	%r1309, %r1308, 3;
	mov.u32 	%r1310, _ZN6thrust24THRUST_300001_SM_1000_NS8cuda_cub4core6detail5shmemE;
	add.s32 	%r1311, %r1310, %r1309;
	st.shared.u32 	[%r1311], %r29;
	st.shared.u8 	[%r1311+4], %rs71;
$L__BB4_111:
	setp.eq.s32 	%p366, %r30, %r31;
	@%p366 bra 	$L__BB4_113;
	cvt.u32.u64 	%r1312, %rd98;
	cvt.u32.u64 	%r1313, %rd92;
	sub.s32 	%r1314, %r1313, %r1312;
	shl.b32 	%r1315, %r1314, 3;
	mov.u32 	%r1316, _ZN6thrust24THRUST_300001_SM_1000_NS8cuda_cub4core6detail5shmemE;
	add.s32 	%r1317, %r1316, %r1315;
	st.shared.u32 	[%r1317], %r30;
	st.shared.u8 	[%r1317+4], %rs72;
$L__BB4_113:
	setp.eq.s32 	%p367, %r31, %r32;
	@%p367 bra 	$L__BB4_115;
	cvt.u32.u64 	%r1318, %rd98;
	cvt.u32.u64 	%r1319, %rd93;
	sub.s32 	%r1320, %r1319, %r1318;
	shl.b32 	%r1321, %r1320, 3;
	mov.u32 	%r1322, _ZN6thrust24THRUST_300001_SM_1000_NS8cuda_cub4core6detail5shmemE;
	add.s32 	%r1323, %r1322, %r1321;
	st.shared.u32 	[%r1323], %r31;
	st.shared.u8 	[%r1323+4], %rs73;
$L__BB4_115:
	setp.eq.s32 	%p368, %r32, %r33;
	@%p368 bra 	$L__BB4_117;
	cvt.u32.u64 	%r1324, %rd98;
	cvt.u32.u64 	%r1325, %rd94;
	sub.s32 	%r1326, %r1325, %r1324;
	shl.b32 	%r1327, %r1326, 3;
	mov.u32 	%r1328, _ZN6thrust24THRUST_300001_SM_1000_NS8cuda_cub4core6detail5shmemE;
	add.s32 	%r1329, %r1328, %r1327;
	st.shared.u32 	[%r1329], %r32;
	st.shared.u8 	[%r1329+4], %rs74;
$L__BB4_117:
	setp.eq.s32 	%p369, %r33, %r34;
	@%p369 bra 	$L__BB4_119;
	cvt.u32.u64 	%r1330, %rd98;
	cvt.u32.u64 	%r1331, %rd95;
	sub.s32 	%r1332, %r1331, %r1330;
	shl.b32 	%r1333, %r1332, 3;
	mov.u32 	%r1334, _ZN6thrust24THRUST_300001_SM_1000_NS8cuda_cub4core6detail5shmemE;
	add.s32 	%r1335, %r1334, %r1333;
	st.shared.u32 	[%r1335], %r33;
	st.shared.u8 	[%r1335+4], %rs75;
$L__BB4_119:
	setp.eq.s32 	%p370, %r34, %r35;
	@%p370 bra 	$L__BB4_121;
	cvt.u32.u64 	%r1336, %rd98;
	cvt.u32.u64 	%r1337, %rd96;
	sub.s32 	%r1338, %r1337, %r1336;
	shl.b32 	%r1339, %r1338, 3;
	mov.u32 	%r1340, _ZN6thrust24THRUST_300001_SM_1000_NS8cuda_cub4core6detail5shmemE;
	add.s32 	%r1341, %r1340, %r1339;
	st.shared.u32 	[%r1341], %r34;
	st.shared.u8 	[%r1341+4], %rs76;
$L__BB4_121:
	bar.sync 	0;
	cvt.u64.u32 	%rd839, %r20;
	setp.le.u64 	%p371, %rd97, %rd839;
	@%p371 bra 	$L__BB4_370;
	not.b64 	%rd672, %rd839;
	add.s64 	%rd100, %rd97, %rd672;
	shr.u64 	%rd673, %rd100, 8;
	add.s64 	%rd674, %rd673, 1;
	and.b64  	%rd835, %rd674, 3;
	and.b64  	%rd675, %rd100, 768;
	setp.eq.s64 	%p372, %rd675, 768;
	@%p372 bra 	$L__BB4_125;
	add.s64 	%rd676, %rd98, %rd839;
	shl.b64 	%rd677, %rd676, 2;
	add.s64 	%rd837, %rd5, %rd677;
	add.s64 	%rd836, %rd4, %rd677;
	shl.b32 	%r1342, %r20, 3;
	mov.u32 	%r1343, _ZN6thrust24THRUST_300001_SM_1000_NS8cuda_cub4core6detail5shmemE;
	add.s32 	%r1344, %r1342, %r1343;
	add.s32 	%r1716, %r1344, 4;
	shl.b64 	%rd678, %rd835, 8;
	add.s64 	%rd839, %rd678, %rd839;
$L__BB4_124:
	.pragma "nounroll";
	ld.shared.u32 	%r1345, [%r1716+-4];
	ld.shared.s8 	%r1346, [%r1716];
	st.global.u32 	[%rd836], %r1345;
	st.global.u32 	[%rd837], %r1346;
	add.s64 	%rd837, %rd837, 1024;
	add.s64 	%rd836, %rd836, 1024;
	add.s32 	%r1716, %r1716, 2048;
	add.s64 	%rd835, %rd835, -1;
	setp.ne.s64 	%p373, %rd835, 0;
	@%p373 bra 	$L__BB4_124;
$L__BB4_125:
	setp.lt.u64 	%p374, %rd100, 768;
	@%p374 bra 	$L__BB4_370;
	mov.u32 	%r1349, _ZN6thrust24THRUST_300001_SM_1000_NS8cuda_cub4core6detail5shmemE;
$L__BB4_127:
	cvt.u32.u64 	%r1347, %rd839;
	add.s64 	%rd679, %rd839, %rd98;
	shl.b32 	%r1348, %r1347, 3;
	add.s32 	%r1350, %r1349, %r1348;
	ld.shared.u32 	%r1351, [%r1350];
	ld.shared.s8 	%r1352, [%r1350+4];
	shl.b64 	%rd680, %rd679, 2;
	add.s64 	%rd681, %rd4, %rd680;
	st.global.u32 	[%rd681], %r1351;
	add.s64 	%rd682, %rd5, %rd680;
	st.global.u32 	[%rd682], %r1352;
	and.b64  	%rd683, %rd839, 4294967295;
	add.s64 	%rd684, %rd98, %rd683;
	ld.shared.u32 	%r1353, [%r1350+2048];
	ld.shared.s8 	%r1354, [%r1350+2052];
	shl.b64 	%rd685, %rd684, 2;
	add.s64 	%rd686, %rd4, %rd685;
	st.global.u32 	[%rd686+1024], %r1353;
	add.s64 	%rd687, %rd5, %rd685;
	st.global.u32 	[%rd687+1024], %r1354;
	ld.shared.u32 	%r1355, [%r1350+4096];
	ld.shared.s8 	%r1356, [%r1350+4100];
	st.global.u32 	[%rd686+2048], %r1355;
	st.global.u32 	[%rd687+2048], %r1356;
	ld.shared.u32 	%r1357, [%r1350+6144];
	ld.shared.s8 	%r1358, [%r1350+6148];
	st.global.u32 	[%rd686+3072], %r1357;
	st.global.u32 	[%rd687+3072], %r1358;
	add.s64 	%rd688, %rd839, 1024;
	and.b64  	%rd839, %rd688, 4294967295;
	setp.gt.u64 	%p375, %rd97, %rd839;
	@%p375 bra 	$L__BB4_127;
	bra.uni 	$L__BB4_370;
$L__BB4_128:
	setp.eq.s32 	%p353, %r1710, %r27;
	@%p353 bra 	$L__BB4_130;
	shl.b64 	%rd645, %rd833, 2;
	add.s64 	%rd646, %rd4, %rd645;
	st.global.u32 	[%rd646], %r1710;
	cvt.u32.u16 	%r1270, %rs608;
	cvt.s32.s8 	%r1271, %r1270;
	add.s64 	%rd647, %rd5, %rd645;
	st.global.u32 	[%rd647], %r1271;
$L__BB4_130:
	setp.eq.s32 	%p354, %r27, %r28;
	@%p354 bra 	$L__BB4_132;
	shl.b64 	%rd648, %rd89, 2;
	add.s64 	%rd649, %rd4, %rd648;
	st.global.u32 	[%rd649], %r27;
	cvt.u32.u16 	%r1272, %rs69;
	cvt.s32.s8 	%r1273, %r1272;
	add.s64 	%rd650, %rd5, %rd648;
	st.global.u32 	[%rd650], %r1273;
$L__BB4_132:
	setp.eq.s32 	%p355, %r28, %r29;
	@%p355 bra 	$L__BB4_134;
	shl.b64 	%rd651, %rd90, 2;
	add.s64 	%rd652, %rd4, %rd651;
	st.global.u32 	[%rd652], %r28;
	cvt.u32.u16 	%r1274, %rs70;
	cvt.s32.s8 	%r1275, %r1274;
	add.s64 	%rd653, %rd5, %rd651;
	st.global.u32 	[%rd653], %r1275;
$L__BB4_134:
	setp.eq.s32 	%p356, %r29, %r30;
	@%p356 bra 	$L__BB4_136;
	shl.b64 	%rd654, %rd91, 2;
	add.s64 	%rd655, %rd4, %rd654;
	st.global.u32 	[%rd655], %r29;
	cvt.u32.u16 	%r1276, %rs71;
	cvt.s32.s8 	%r1277, %r1276;
	add.s64 	%rd656, %rd5, %rd654;
	st.global.u32 	[%rd656], %r1277;
$L__BB4_136:
	setp.eq.s32 	%p357, %r30, %r31;
	@%p357 bra 	$L__BB4_138;
	shl.b64 	%rd657, %rd92, 2;
	add.s64 	%rd658, %rd4, %rd657;
	st.global.u32 	[%rd658], %r30;
	cvt.u32.u16 	%r1278, %rs72;
	cvt.s32.s8 	%r1279, %r1278;
	add.s64 	%rd659, %rd5, %rd657;
	st.global.u32 	[%rd659], %r1279;
$L__BB4_138:
	setp.eq.s32 	%p358, %r31, %r32;
	@%p358 bra 	$L__BB4_140;
	shl.b64 	%rd660, %rd93, 2;
	add.s64 	%rd661, %rd4, %rd660;
	st.global.u32 	[%rd661], %r31;
	cvt.u32.u16 	%r1280, %rs73;
	cvt.s32.s8 	%r1281, %r1280;
	add.s64 	%rd662, %rd5, %rd660;
	st.global.u32 	[%rd662], %r1281;
$L__BB4_140:
	setp.eq.s32 	%p359, %r32, %r33;
	@%p359 bra 	$L__BB4_142;
	shl.b64 	%rd663, %rd94, 2;
	add.s64 	%rd664, %rd4, %rd663;
	st.global.u32 	[%rd664], %r32;
	cvt.u32.u16 	%r1282, %rs74;
	cvt.s32.s8 	%r1283, %r1282;
	add.s64 	%rd665, %rd5, %rd663;
	st.global.u32 	[%rd665], %r1283;
$L__BB4_142:
	setp.eq.s32 	%p360, %r33, %r34;
	@%p360 bra 	$L__BB4_144;
	shl.b64 	%rd666, %rd95, 2;
	add.s64 	%rd667, %rd4, %rd666;
	st.global.u32 	[%rd667], %r33;
	cvt.u32.u16 	%r1284, %rs75;
	cvt.s32.s8 	%r1285, %r1284;
	add.s64 	%rd668, %rd5, %rd666;
	st.global.u32 	[%rd668], %r1285;
$L__BB4_144:
	setp.eq.s32 	%p361, %r34, %r35;
	@%p361 bra 	$L__BB4_370;
	shl.b64 	%rd669, %rd96, 2;
	add.s64 	%rd670, %rd4, %rd669;
	st.global.u32 	[%rd670], %r34;
	cvt.u32.u16 	%r1286, %rs76;
	cvt.s32.s8 	%r1287, %r1286;
	add.s64 	%rd671, %rd5, %rd669;
	st.global.u32 	[%rd671], %r1287;
	bra.uni 	$L__BB4_370;
$L__BB4_146:
	setp.lt.s64 	%p13, %rd7, 1;
	@%p13 bra 	$L__BB4_370;
	setp.ne.s32 	%p14, %r1, 0;
	@%p14 bra 	$L__BB4_240;
	cvt.u32.u64 	%r93, %rd227;
	shl.b64 	%rd416, %rd6, 2;
	add.s64 	%rd415, %rd2, %rd416;
	// begin inline asm
	ld.global.nc.u32 %r1725, [%rd415];
	// end inline asm
	mov.u32 	%r95, %tid.x;
	and.b32  	%r752, %r95, 31;
	and.b32  	%r753, %r95, 992;
	mul.lo.s32 	%r754, %r753, 9;
	or.b32  	%r96, %r754, %r752;
	setp.ge.s32 	%p169, %r96, %r93;
	shl.b32 	%r755, %r96, 2;
	cvt.u64.u32 	%rd417, %r755;
	add.s64 	%rd114, %rd415, %rd417;
	mov.u32 	%r1717, %r1725;
	@%p169 bra 	$L__BB4_150;
	// begin inline asm
	ld.global.nc.u32 %r1717, [%rd114];
	// end inline asm
$L__BB4_150:
	add.s32 	%r99, %r96, 32;
	setp.ge.s32 	%p170, %r99, %r93;
	mov.u32 	%r1718, %r1725;
	@%p170 bra 	$L__BB4_152;
	add.s64 	%rd419, %rd114, 128;
	// begin inline asm
	ld.global.nc.u32 %r1718, [%rd419];
	// end inline asm
$L__BB4_152:
	add.s32 	%r102, %r96, 64;
	setp.ge.s32 	%p171, %r102, %r93;
	mov.u32 	%r1719, %r1725;
	@%p171 bra 	$L__BB4_154;
	add.s64 	%rd420, %rd114, 256;
	// begin inline asm
	ld.global.nc.u32 %r1719, [%rd420];
	// end inline asm
$L__BB4_154:
	add.s32 	%r105, %r96, 96;
	setp.ge.s32 	%p172, %r105, %r93;
	mov.u32 	%r1720, %r1725;
	@%p172 bra 	$L__BB4_156;
	add.s64 	%rd421, %rd114, 384;
	// begin inline asm
	ld.global.nc.u32 %r1720, [%rd421];
	// end inline asm
$L__BB4_156:
	add.s32 	%r108, %r96, 128;
	setp.ge.s32 	%p173, %r108, %r93;
	mov.u32 	%r1721, %r1725;
	@%p173 bra 	$L__BB4_158;
	add.s64 	%rd422, %rd114, 512;
	// begin inline asm
	ld.global.nc.u32 %r1721, [%rd422];
	// end inline asm
$L__BB4_158:
	add.s32 	%r111, %r96, 160;
	setp.ge.s32 	%p174, %r111, %r93;
	mov.u32 	%r1722, %r1725;
	@%p174 bra 	$L__BB4_160;
	add.s64 	%rd423, %rd114, 640;
	// begin inline asm
	ld.global.nc.u32 %r1722, [%rd423];
	// end inline asm
$L__BB4_160:
	add.s32 	%r114, %r96, 192;
	setp.ge.s32 	%p175, %r114, %r93;
	mov.u32 	%r1723, %r1725;
	@%p175 bra 	$L__BB4_162;
	add.s64 	%rd424, %rd114, 768;
	// begin inline asm
	ld.global.nc.u32 %r1723, [%rd424];
	// end inline asm
$L__BB4_162:
	add.s32 	%r117, %r96, 224;
	setp.ge.s32 	%p176, %r117, %r93;
	mov.u32 	%r1724, %r1725;
	@%p176 bra 	$L__BB4_164;
	add.s64 	%rd425, %rd114, 896;
	// begin inline asm
	ld.global.nc.u32 %r1724, [%rd425];
	// end inline asm
$L__BB4_164:
	add.s32 	%r120, %r96, 256;
	setp.ge.s32 	%p177, %r120, %r93;
	@%p177 bra 	$L__BB4_166;
	add.s64 	%rd426, %rd114, 1024;
	// begin inline asm
	ld.global.nc.u32 %r1725, [%rd426];
	// end inline asm
$L__BB4_166:
	setp.ge.s32 	%p178, %r96, %r93;
	// begin inline asm
	mov.u32 %r765, %laneid;
	// end inline asm
	shr.u32 	%r124, %r95, 5;
	mad.lo.s32 	%r125, %r124, 288, %r765;
	shl.b32 	%r766, %r125, 2;
	mov.u32 	%r767, _ZN6thrust24THRUST_300001_SM_1000_NS8cuda_cub4core6detail5shmemE;
	add.s32 	%r126, %r767, %r766;
	st.shared.u32 	[%r126], %r1717;
	st.shared.u32 	[%r126+128], %r1718;
	st.shared.u32 	[%r126+256], %r1719;
	st.shared.u32 	[%r126+384], %r1720;
	st.shared.u32 	[%r126+512], %r1721;
	st.shared.u32 	[%r126+640], %r1722;
	st.shared.u32 	[%r126+768], %r1723;
	st.shared.u32 	[%r126+896], %r1724;
	st.shared.u32 	[%r126+1024], %r1725;
	bar.warp.sync 	-1;
	shl.b32 	%r127, %r765, 3;
	shl.b32 	%r768, %r765, 5;
	add.s32 	%r128, %r126, %r768;
	ld.shared.u32 	%r129, [%r128];
	ld.shared.u32 	%r130, [%r128+4];
	ld.shared.u32 	%r131, [%r128+8];
	ld.shared.u32 	%r132, [%r128+12];
	ld.shared.u32 	%r133, [%r128+16];
	ld.shared.u32 	%r134, [%r128+20];
	ld.shared.u32 	%r135, [%r128+24];
	ld.shared.u32 	%r136, [%r128+28];
	ld.shared.u32 	%r137, [%r128+32];
	bar.sync 	0;
	add.s64 	%rd427, %rd3, %rd6;
	// begin inline asm
	{   .reg .u8 datum;    ld.global.nc.u8 datum, [%rd427];    cvt.u16.u8 %rs618, datum;}
	// end inline asm
	cvt.u64.u32 	%rd428, %r96;
	add.s64 	%rd115, %rd427, %rd428;
	mov.u16 	%rs610, %rs618;
	@%p178 bra 	$L__BB4_168;
	// begin inline asm
	{   .reg .u8 datum;    ld.global.nc.u8 datum, [%rd115];    cvt.u16.u8 %rs610, datum;}
	// end inline asm
$L__BB4_168:
	setp.ge.s32 	%p179, %r99, %r93;
	mov.u16 	%rs611, %rs618;
	@%p179 bra 	$L__BB4_170;
	add.s64 	%rd430, %rd115, 32;
	// begin inline asm
	{   .reg .u8 datum;    ld.global.nc.u8 datum, [%rd430];    cvt.u16.u8 %rs611, datum;}
	// end inline asm
$L__BB4_170:
	setp.ge.s32 	%p180, %r102, %r93;
	mov.u16 	%rs612, %rs618;
	@%p180 bra 	$L__BB4_172;
	add.s64 	%rd431, %rd115, 64;
	// begin inline asm
	{   .reg .u8 datum;    ld.global.nc.u8 datum, [%rd431];    cvt.u16.u8 %rs612, datum;}
	// end inline asm
$L__BB4_172:
	setp.ge.s32 	%p181, %r105, %r93;
	mov.u16 	%rs613, %rs618;
	@%p181 bra 	$L__BB4_174;
	add.s64 	%rd432, %rd115, 96;
	// begin inline asm
	{   .reg .u8 datum;    ld.global.nc.u8 datum, [%rd432];    cvt.u16.u8 %rs613, datum;}
	// end inline asm
$L__BB4_174:
	setp.ge.s32 	%p182, %r108, %r93;
	mov.u16 	%rs614, %rs618;
	@%p182 bra 	$L__BB4_176;
	add.s64 	%rd433, %rd115, 128;
	// begin inline asm
	{   .reg .u8 datum;    ld.global.nc.u8 datum, [%rd433];    cvt.u16.u8 %rs614, datum;}
	// end inline asm
$L__BB4_176:
	setp.ge.s32 	%p183, %r111, %r93;
	mov.u16 	%rs615, %rs618;
	@%p183 bra 	$L__BB4_178;
	add.s64 	%rd434, %rd115, 160;
	// begin inline asm
	{   .reg .u8 datum;    ld.global.nc.u8 datum, [%rd434];    cvt.u16.u8 %rs615, datum;}
	// end inline asm
$L__BB4_178:
	setp.ge.s32 	%p184, %r114, %r93;
	mov.u16 	%rs616, %rs618;
	@%p184 bra 	$L__BB4_180;
	add.s64 	%rd435, %rd115, 192;
	// begin inline asm
	{   .reg .u8 datum;    ld.global.nc.u8 datum, [%rd435];    cvt.u16.u8 %rs616, datum;}
	// end inline asm
$L__BB4_180:
	setp.ge.s32 	%p185, %r117, %r93;
	mov.u16 	%rs617, %rs618;
	@%p185 bra 	$L__BB4_182;
	add.s64 	%rd436, %rd115, 224;
	// begin inline asm
	{   .reg .u8 datum;    ld.global.nc.u8 datum, [%rd436];    cvt.u16.u8 %rs617, datum;}
	// end inline asm
$L__BB4_182:
	setp.ge.s32 	%p186, %r120, %r93;
	@%p186 bra 	$L__BB4_184;
	add.s64 	%rd437, %rd115, 256;
	// begin inline asm
	{   .reg .u8 datum;    ld.global.nc.u8 datum, [%rd437];    cvt.u16.u8 %rs618, datum;}
	// end inline asm
$L__BB4_184:
	mad.lo.s32 	%r770, %r125, -3, %r126;
	st.shared.u8 	[%r770], %rs610;
	st.shared.u8 	[%r770+32], %rs611;
	st.shared.u8 	[%r770+64], %rs612;
	st.shared.u8 	[%r770+96], %rs613;
	st.shared.u8 	[%r770+128], %rs614;
	st.shared.u8 	[%r770+160], %rs615;
	st.shared.u8 	[%r770+192], %rs616;
	st.shared.u8 	[%r770+224], %rs617;
	st.shared.u8 	[%r770+256], %rs618;
	bar.warp.sync 	-1;
	add.s32 	%r771, %r125, %r127;
	mad.lo.s32 	%r772, %r771, -3, %r128;
	ld.shared.u8 	%rs620, [%r772];
	ld.shared.u8 	%rs106, [%r772+1];
	ld.shared.u8 	%rs107, [%r772+2];
	ld.shared.u8 	%rs108, [%r772+3];
	ld.shared.u8 	%rs109, [%r772+4];
	ld.shared.u8 	%rs110, [%r772+5];
	ld.shared.u8 	%rs111, [%r772+6];
	ld.shared.u8 	%rs112, [%r772+7];
	ld.shared.u8 	%rs113, [%r772+8];
	bar.sync 	0;
	shl.b32 	%r773, %r95, 2;
	add.s32 	%r775, %r767, %r773;
	add.s32 	%r138, %r775, 1240;
	st.shared.u32 	[%r775+1240], %r137;
	bar.sync 	0;
	setp.eq.s32 	%p187, %r95, 0;
	mov.b64 	%rd840, 1;
	@%p187 bra 	$L__BB4_186;
	ld.shared.u32 	%r1726, [%r138+-4];
	setp.ne.s32 	%p188, %r1726, %r129;
	selp.u64 	%rd840, 1, 0, %p188;
$L__BB4_186:
	setp.eq.s32 	%p189, %r95, 0;
	setp.ne.s32 	%p190, %r129, %r130;
	setp.ne.s32 	%p191, %r130, %r131;
	setp.ne.s32 	%p192, %r131, %r132;
	setp.ne.s32 	%p193, %r132, %r133;
	setp.ne.s32 	%p194, %r133, %r134;
	setp.ne.s32 	%p195, %r134, %r135;
	setp.ne.s32 	%p196, %r135, %r136;
	setp.ne.s32 	%p197, %r136, %r137;
	mul.lo.s32 	%r896, %r95, 9;
	cvt.u64.u32 	%rd439, %r896;
	setp.eq.s64 	%p198, %rd7, %rd439;
	selp.u64 	%rd440, 1, 0, %p198;
	selp.b64 	%rd441, %rd440, %rd840, %p198;
	selp.b64 	%rd118, %rd440, %rd441, %p189;
	add.s32 	%r897, %r896, 1;
	cvt.u64.u32 	%rd442, %r897;
	setp.eq.s64 	%p199, %rd7, %rd442;
	or.pred  	%p1, %p199, %p190;
	selp.u64 	%rd119, 1, 0, %p1;
	add.s32 	%r898, %r896, 2;
	cvt.u64.u32 	%rd443, %r898;
	setp.eq.s64 	%p200, %rd7, %rd443;
	or.pred  	%p2, %p200, %p191;
	selp.u64 	%rd120, 1, 0, %p2;
	add.s32 	%r899, %r896, 3;
	cvt.u64.u32 	%rd444, %r899;
	setp.eq.s64 	%p201, %rd7, %rd444;
	or.pred  	%p202, %p201, %p192;
	selp.u64 	%rd121, 1, 0, %p202;
	add.s32 	%r900, %r896, 4;
	cvt.u64.u32 	%rd445, %r900;
	setp.eq.s64 	%p203, %rd7, %rd445;
	or.pred  	%p204, %p203, %p193;
	selp.u64 	%rd122, 1, 0, %p204;
	add.s32 	%r901, %r896, 5;
	cvt.u64.u32 	%rd446, %r901;
	setp.eq.s64 	%p205, %rd7, %rd446;
	or.pred  	%p3, %p205, %p194;
	selp.u64 	%rd123, 1, 0, %p3;
	add.s32 	%r902, %r896, 6;
	cvt.u64.u32 	%rd447, %r902;
	setp.eq.s64 	%p206, %rd7, %rd447;
	or.pred  	%p4, %p206, %p195;
	selp.u64 	%rd124, 1, 0, %p4;
	add.s32 	%r903, %r896, 7;
	cvt.u64.u32 	%rd448, %r903;
	setp.eq.s64 	%p207, %rd7, %rd448;
	or.pred  	%p5, %p207, %p196;
	selp.u64 	%rd125, 1, 0, %p5;
	add.s32 	%r904, %r896, 8;
	cvt.u64.u32 	%rd449, %r904;
	setp.eq.s64 	%p208, %rd7, %rd449;
	or.pred  	%p209, %p208, %p197;
	selp.u64 	%rd450, 1, 0, %p209;
	add.s64 	%rd451, %rd118, %rd119;
	selp.b16 	%rs331, 0, %rs620, %p1;
	add.s16 	%rs332, %rs106, %rs331;
	add.s64 	%rd452, %rd451, %rd120;
	selp.b16 	%rs333, 0, %rs332, %p2;
	add.s16 	%rs334, %rs107, %rs333;
	add.s64 	%rd453, %rd452, %rd121;
	selp.b16 	%rs335, 0, %rs334, %p202;
	add.s16 	%rs336, %rs108, %rs335;
	add.s64 	%rd454, %rd453, %rd122;
	selp.b16 	%rs337, 0, %rs336, %p204;
	add.s16 	%rs338, %rs109, %rs337;
	add.s64 	%rd455, %rd454, %rd123;
	selp.b16 	%rs339, 0, %rs338, %p3;
	add.s16 	%rs340, %rs110, %rs339;
	add.s64 	%rd456, %rd455, %rd124;
	selp.b16 	%rs341, 0, %rs340, %p4;
	add.s16 	%rs342, %rs111, %rs341;
	add.s64 	%rd457, %rd456, %rd125;
	selp.b16 	%rs343, 0, %rs342, %p5;
	add.s16 	%rs344, %rs112, %rs343;
	add.s64 	%rd458, %rd457, %rd450;
	mov.b64 	{%r777, %r782}, %rd458;
	selp.b16 	%rs345, 0, %rs344, %p209;
	add.s16 	%rs346, %rs113, %rs345;
	cvt.u32.u16 	%r905, %rs346;
	and.b32  	%r787, %r905, 255;
	mov.b32 	%r893, 1;
	mov.b32 	%r894, 0;
	mov.b32 	%r895, -1;
	// begin inline asm
	shfl.sync.up.b32 %r776, %r777, %r893, %r894, %r895;
	// end inline asm
	// begin inline asm
	shfl.sync.up.b32 %r781, %r782, %r893, %r894, %r895;
	// end inline asm
	mov.b64 	%rd459, {%r776, %r781};
	// begin inline asm
	shfl.sync.up.b32 %r786, %r787, %r893, %r894, %r895;
	// end inline asm
	// begin inline asm
	shfl.sync.up.b32 %r791, %r792, %r893, %r894, %r895;
	// end inline asm
	cvt.u16.u32 	%rs347, %r786;
	setp.eq.s64 	%p210, %rd458, 0;
	selp.b16 	%rs348, %rs347, 0, %p210;
	setp.lt.s32 	%p211, %r765, 1;
	selp.b64 	%rd460, 0, %rd459, %p211;
	add.s64 	%rd461, %rd460, %rd458;
	mov.b64 	{%r797, %r802}, %rd461;
	selp.b16 	%rs349, 0, %rs348, %p211;
	add.s16 	%rs350, %rs349, %rs346;
	cvt.u32.u16 	%r906, %rs350;
	and.b32  	%r807, %r906, 255;
	mov.b32 	%r813, 2;
	// begin inline asm
	shfl.sync.up.b32 %r796, %r797, %r813, %r894, %r895;
	// end inline asm
	// begin inline asm
	shfl.sync.up.b32 %r801, %r802, %r813, %r894, %r895;
	// end inline asm
	mov.b64 	%rd462, {%r796, %r801};
	// begin inline asm
	shfl.sync.up.b32 %r806, %r807, %r813, %r894, %r895;
	// end inline asm
	// begin inline asm
	shfl.sync.up.b32 %r811, %r812, %r813, %r894, %r895;
	// end inline asm
	cvt.u16.u32 	%rs351, %r806;
	setp.eq.s64 	%p212, %rd461, 0;
	selp.b16 	%rs352, %rs351, 0, %p212;
	setp.lt.s32 	%p213, %r765, 2;
	selp.b64 	%rd463, 0, %rd462, %p213;
	add.s64 	%rd464, %rd463, %rd461;
	mov.b64 	{%r817, %r822}, %rd464;
	selp.b16 	%rs353, 0, %rs352, %p213;
	add.s16 	%rs354, %rs353, %rs350;
	cvt.u32.u16 	%r907, %rs354;
	and.b32  	%r827, %r907, 255;
	mov.b32 	%r833, 4;
	// begin inline asm
	shfl.sync.up.b32 %r816, %r817, %r833, %r894, %r895;
	// end inline asm
	// begin inline asm
	shfl.sync.up.b32 %r821, %r822, %r833, %r894, %r895;
	// end inline asm
	mov.b64 	%rd465, {%r816, %r821};
	// begin inline asm
	shfl.sync.up.b32 %r826, %r827, %r833, %r894, %r895;
	// end inline asm
	// begin inline asm
	shfl.sync.up.b32 %r831, %r832, %r833, %r894, %r895;
	// end inline asm
	cvt.u16.u32 	%rs355, %r826;
	setp.eq.s64 	%p214, %rd464, 0;
	selp.b16 	%rs356, %rs355, 0, %p214;
	setp.lt.s32 	%p215, %r765, 4;
	selp.b64 	%rd466, 0, %rd465, %p215;
	add.s64 	%rd467, %rd466, %rd464;
	mov.b64 	{%r837, %r842}, %rd467;
	selp.b16 	%rs357, 0, %rs356, %p215;
	add.s16 	%rs358, %rs357, %rs354;
	cvt.u32.u16 	%r908, %rs358;
	and.b32  	%r847, %r908, 255;
	mov.b32 	%r853, 8;
	// begin inline asm
	shfl.sync.up.b32 %r836, %r837, %r853, %r894, %r895;
	// end inline asm
	// begin inline asm
	shfl.sync.up.b32 %r841, %r842, %r853, %r894, %r895;
	// end inline asm
	mov.b64 	%rd468, {%r836, %r841};
	// begin inline asm
	shfl.sync.up.b32 %r846, %r847, %r853, %r894, %r895;
	// end inline asm
	// begin inline asm
	shfl.sync.up.b32 %r851, %r852, %r853, %r894, %r895;
	// end inline asm
	cvt.u16.u32 	%rs359, %r846;
	setp.eq.s64 	%p216, %rd467, 0;
	selp.b16 	%rs360, %rs359, 0, %p216;
	setp.lt.s32 	%p217, %r765, 8;
	selp.b64 	%rd469, 0, %rd468, %p217;
	add.s64 	%rd470, %rd469, %rd467;
	mov.b64 	{%r857, %r862}, %rd470;
	selp.b16 	%rs361, 0, %rs360, %p217;
	add.s16 	%rs362, %rs361, %rs358;
	cvt.u32.u16 	%r909, %rs362;
	and.b32  	%r867, %r909, 255;
	mov.b32 	%r873, 16;
	// begin inline asm
	shfl.sync.up.b32 %r856, %r857, %r873, %r894, %r895;
	// end inline asm
	// begin inline asm
	shfl.sync.up.b32 %r861, %r862, %r873, %r894, %r895;
	// end inline asm
	mov.b64 	%rd471, {%r856, %r861};
	// begin inline asm
	shfl.sync.up.b32 %r866, %r867, %r873, %r894, %r895;
	// end inline asm
	// begin inline asm
	shfl.sync.up.b32 %r871, %r872, %r873, %r894, %r895;
	// end inline asm
	cvt.u16.u32 	%rs363, %r866;
	setp.eq.s64 	%p218, %rd470, 0;
	selp.b16 	%rs364, %rs363, 0, %p218;
	setp.lt.s32 	%p219, %r765, 16;
	selp.b64 	%rd472, 0, %rd471, %p219;
	add.s64 	%rd126, %rd472, %rd470;
	mov.b64 	{%r877, %r882}, %rd126;
	selp.b16 	%rs365, 0, %rs364, %p219;
	add.s16 	%rs114, %rs365, %rs362;
	cvt.u32.u16 	%r910, %rs114;
	and.b32  	%r887, %r910, 255;
	// begin inline asm
	shfl.sync.up.b32 %r876, %r877, %r893, %r894, %r895;
	// end inline asm
	// begin inline asm
	shfl.sync.up.b32 %r881, %r882, %r893, %r894, %r895;
	// end inline asm
	mov.b64 	%rd841, {%r876, %r881};
	// begin inline asm
	shfl.sync.up.b32 %r886, %r887, %r893, %r894, %r895;
	// end inline asm
	// begin inline asm
	shfl.sync.up.b32 %r891, %r892, %r893, %r894, %r895;
	// end inline asm
	cvt.u16.u32 	%rs619, %r886;
	setp.ne.s32 	%p220, %r765, 31;
	@%p220 bra 	$L__BB4_188;
	shl.b32 	%r911, %r124, 4;
	mov.u32 	%r912, _ZN6thrust24THRUST_300001_SM_1000_NS8cuda_cub4core6detail5shmemE;
	add.s32 	%r913, %r912, %r911;
	st.shared.u64 	[%r913], %rd126;
	st.shared.u8 	[%r913+8], %rs114;
$L__BB4_188:
	bar.sync 	0;
	ld.shared.u64 	%rd473, [_ZN6thrust24THRUST_300001_SM_1000_NS8cuda_cub4core6detail5shmemE];
	ld.shared.u8 	%rs366, [_ZN6thrust24THRUST_300001_SM_1000_NS8cuda_cub4core6detail5shmemE+8];
	ld.shared.u64 	%rd474, [_ZN6thrust24THRUST_300001_SM_1000_NS8cuda_cub4core6detail5shmemE+16];
	ld.shared.u8 	%rs367, [_ZN6thrust24THRUST_300001_SM_1000_NS8cuda_cub4core6detail5shmemE+24];
	add.s64 	%rd475, %rd474, %rd473;
	setp.eq.s64 	%p221, %rd474, 0;
	selp.b16 	%rs368, %rs366, 0, %p221;
	add.s16 	%rs369, %rs368, %rs367;
	setp.eq.s32 	%p222, %r124, 2;
	selp.b64 	%rd476, %rd475, %rd473, %p222;
	selp.b16 	%rs370, %rs369, %rs366, %p222;
	ld.shared.u64 	%rd477, [_ZN6thrust24THRUST_300001_SM_1000_NS8cuda_cub4core6detail5shmemE+32];
	ld.shared.u8 	%rs371, [_ZN6thrust24THRUST_300001_SM_1000_NS8cuda_cub4core6detail5shmemE+40];
	add.s64 	%rd478, %rd477, %rd475;
	setp.eq.s64 	%p223, %rd477, 0;
	selp.b16 	%rs372, %rs369, 0, %p223;
	add.s16 	%rs373, %rs372, %rs371;
	setp.eq.s32 	%p224, %r124, 3;
	selp.b64 	%rd479, %rd478, %rd476, %p224;
	selp.b16 	%rs374, %rs373, %rs370, %p224;
	ld.shared.u64 	%rd480, [_ZN6thrust24THRUST_300001_SM_1000_NS8cuda_cub4core6detail5shmemE+48];
	ld.shared.u8 	%rs375, [_ZN6thrust24THRUST_300001_SM_1000_NS8cuda_cub4core6detail5shmemE+56];
	add.s64 	%rd481, %rd480, %rd478;
	setp.eq.s64 	%p225, %rd480, 0;
	selp.b16 	%rs376, %rs373, 0, %p225;
	add.s16 	%rs377, %rs376, %rs375;
	setp.eq.s32 	%p226, %r124, 4;
	selp.b64 	%rd482, %rd481, %rd479, %p226;
	selp.b16 	%rs378, %rs377, %rs374, %p226;
	ld.shared.u64 	%rd483, [_ZN6thrust24THRUST_300001_SM_1000_NS8cuda_cub4core6detail5shmemE+64];
	ld.shared.u8 	%rs379, [_ZN6thrust24THRUST_300001_SM_1000_NS8cuda_cub4core6detail5shmemE+72];
	add.s64 	%rd484, %rd483, %rd481;
	setp.eq.s64 	%p227, %rd483, 0;
	selp.b16 	%rs380, %rs377, 0, %p227;
	add.s16 	%rs381, %rs380, %rs379;
	setp.eq.s32 	%p228, %r124, 5;
	selp.b64 	%rd485, %rd484, %rd482, %p228;
	selp.b16 	%rs382, %rs381, %rs378, %p228;
	ld.shared.u64 	%rd486, [_ZN6thrust24THRUST_300001_SM_1000_NS8cuda_cub4core6detail5shmemE+80];
	ld.shared.u8 	%rs383, [_ZN6thrust24THRUST_300001_SM_1000_NS8cuda_cub4core6detail5shmemE+88];
	add.s64 	%rd487, %rd486, %rd484;
	setp.eq.s64 	%p229, %rd486, 0;
	selp.b16 	%rs384, %rs381, 0, %p229;
	add.s16 	%rs385, %rs384, %rs383;
	setp.eq.s32 	%p230, %r124, 6;
	selp.b64 	%rd488, %rd487, %rd485, %p230;
	selp.b16 	%rs386, %rs385, %rs382, %p230;
	ld.shared.u64 	%rd489, [_ZN6thrust24THRUST_300001_SM_1000_NS8cuda_cub4core6detail5shmemE+96];
	ld.shared.u8 	%rs387, [_ZN6thrust24THRUST_300001_SM_1000_NS8cuda_cub4core6detail5shmemE+104];
	add.s64 	%rd490, %rd489, %rd487;
	setp.eq.s64 	%p231, %rd489, 0;
	selp.b16 	%rs388, %rs385, 0, %p231;
	add.s16 	%rs389, %rs388, %rs387;
	setp.eq.s32 	%p232, %r124, 7;
	selp.b64 	%rd128, %rd490, %rd488, %p232;
	selp.b16 	%rs116, %rs389, %rs386, %p232;
	ld.shared.u64 	%rd491, [_ZN6thrust24THRUST_300001_SM_1000_NS8cuda_cub4core6detail5shmemE+112];
	ld.shared.u8 	%rs390, [_ZN6thrust24THRUST_300001_SM_1000_NS8cuda_cub4core6detail5shmemE+120];
	add.s64 	%rd849, %rd491, %rd490;
	setp.eq.s64 	%p233, %rd491, 0;
	selp.b16 	%rs391, %rs389, 0, %p233;
	add.s16 	%rs117, %rs391, %rs390;
	setp.lt.u32 	%p234, %r95, 32;
	@%p234 bra 	$L__BB4_190;
	setp.eq.s64 	%p235, %rd841, 0;
	selp.b16 	%rs392, %rs116, 0, %p235;
	add.s16 	%rs393, %rs392, %rs619;
	setp.eq.s32 	%p236, %r765, 0;
	selp.b64 	%rd492, 0, %rd841, %p236;
	add.s64 	%rd841, %rd128, %rd492;
	selp.b16 	%rs619, %rs116, %rs393, %p236;
$L__BB4_190:
	mov.b64 	%rd842, 0;
	mov.u64 	%rd843, %rd118;
	@%p189 bra 	$L__BB4_192;
	add.s64 	%rd843, %rd118, %rd841;
	setp.eq.s64 	%p238, %rd118, 0;
	selp.b16 	%rs394, %rs619, 0, %p238;
	add.s16 	%rs620, %rs394, %rs620;
	mov.u64 	%rd842, %rd841;
$L__BB4_192:
	add.s64 	%rd135, %rd843, %rd119;
	selp.b16 	%rs395, 0, %rs620, %p1;
	add.s16 	%rs122, %rs106, %rs395;
	add.s64 	%rd136, %rd135, %rd120;
	selp.b16 	%rs396, 0, %rs122, %p2;
	add.s16 	%rs123, %rs107, %rs396;
	add.s64 	%rd137, %rd136, %rd121;
	mul.lo.s32 	%r914, %r95, 9;
	add.s32 	%r915, %r914, 3;
	cvt.u64.u32 	%rd494, %r915;
	setp.eq.s64 	%p239, %rd7, %rd494;
	setp.ne.s32 	%p240, %r131, %r132;
	selp.b16 	%rs397, 0, %rs123, %p240;
	selp.b16 	%rs398, 0, %rs397, %p239;
	add.s16 	%rs124, %rs108, %rs398;
	add.s64 	%rd138, %rd137, %rd122;
	add.s32 	%r916, %r914, 4;
	cvt.u64.u32 	%rd495, %r916;
	setp.eq.s64 	%p241, %rd7, %rd495;
	setp.ne.s32 	%p242, %r132, %r133;
	selp.b16 	%rs399, 0, %rs124, %p242;
	selp.b16 	%rs400, 0, %rs399, %p241;
	add.s16 	%rs125, %rs109, %rs400;
	add.s64 	%rd139, %rd138, %rd123;
	selp.b16 	%rs401, 0, %rs125, %p3;
	add.s16 	%rs126, %rs110, %rs401;
	add.s64 	%rd140, %rd139, %rd124;
	selp.b16 	%rs402, 0, %rs126, %p4;
	add.s16 	%rs127, %rs111, %rs402;
	add.s64 	%rd141, %rd140, %rd125;
	selp.b16 	%rs403, 0, %rs127, %p5;
	add.s16 	%rs128, %rs112, %rs403;
	setp.lt.s64 	%p243, %rd849, 257;
	@%p243 bra 	$L__BB4_218;
	bar.sync 	0;
	setp.eq.s64 	%p259, %rd118, 0;
	@%p259 bra 	$L__BB4_195;
	cvt.u32.u64 	%r938, %rd842;
	shl.b32 	%r939, %r938, 3;
	mov.u32 	%r940, _ZN6thrust24THRUST_300001_SM_1000_NS8cuda_cub4core6detail5shmemE;
	add.s32 	%r941, %r940, %r939;
	st.shared.u32 	[%r941], %r1726;
	st.shared.u8 	[%r941+4], %rs619;
$L__BB4_195:
	not.pred 	%p260, %p1;
	@%p260 bra 	$L__BB4_197;
	cvt.u32.u64 	%r942, %rd843;
	shl.b32 	%r943, %r942, 3;
	mov.u32 	%r944, _ZN6thrust24THRUST_300001_SM_1000_NS8cuda_cub4core6detail5shmemE;
	add.s32 	%r945, %r944, %r943;
	st.shared.u32 	[%r945], %r129;
	st.shared.u8 	[%r945+4], %rs620;
$L__BB4_197:
	not.pred 	%p261, %p2;
	@%p261 bra 	$L__BB4_199;
	cvt.u32.u64 	%r946, %rd135;
	shl.b32 	%r947, %r946, 3;
	mov.u32 	%r948, _ZN6thrust24THRUST_300001_SM_1000_NS8cuda_cub4core6detail5shmemE;
	add.s32 	%r949, %r948, %r947;
	st.shared.u32 	[%r949], %r130;
	st.shared.u8 	[%r949+4], %rs122;
$L__BB4_199:
	mad.lo.s32 	%r950, %r95, 9, 3;
	cvt.u64.u32 	%rd526, %r950;
	setp.ne.s64 	%p262, %rd7, %rd526;
	setp.eq.s32 	%p263, %r131, %r132;
	and.pred  	%p264, %p262, %p263;
	@%p264 bra 	$L__BB4_201;
	cvt.u32.u64 	%r951, %rd136;
	shl.b32 	%r952, %r951, 3;
	mov.u32 	%r953, _ZN6thrust24THRUST_300001_SM_1000_NS8cuda_cub4core6detail5shmemE;
	add.s32 	%r954, %r953, %r952;
	st.shared.u32 	[%r954], %r131;
	st.shared.u8 	[%r954+4], %rs123;
$L__BB4_201:
	mad.lo.s32 	%r955, %r95, 9, 4;
	cvt.u64.u32 	%rd527, %r955;
	setp.ne.s64 	%p265, %rd7, %rd527;
	setp.eq.s32 	%p266, %r132, %r133;
	and.pred  	%p267, %p265, %p266;
	@%p267 bra 	$L__BB4_203;
	cvt.u32.u64 	%r956, %rd137;
	shl.b32 	%r957, %r956, 3;
	mov.u32 	%r958, _ZN6thrust24THRUST_300001_SM_1000_NS8cuda_cub4core6detail5shmemE;
	add.s32 	%r959, %r958, %r957;
	st.shared.u32 	[%r959], %r132;
	st.shared.u8 	[%r959+4], %rs124;
$L__BB4_203:
	not.pred 	%p268, %p3;
	@%p268 bra 	$L__BB4_205;
	cvt.u32.u64 	%r960, %rd138;
	shl.b32 	%r961, %r960, 3;
	mov.u32 	%r962, _ZN6thrust24THRUST_300001_SM_1000_NS8cuda_cub4core6detail5shmemE;
	add.s32 	%r963, %r962, %r961;
	st.shared.u32 	[%r963], %r133;
	st.shared.u8 	[%r963+4], %rs125;
$L__BB4_205:
	not.pred 	%p269, %p4;
	@%p269 bra 	$L__BB4_207;
	cvt.u32.u64 	%r964, %rd139;
	shl.b32 	%r965, %r964, 3;
	mov.u32 	%r966, _ZN6thrust24THRUST_300001_SM_1000_NS8cuda_cub4core6detail5shmemE;
	add.s32 	%r967, %r966, %r965;
	st.shared.u32 	[%r967], %r134;
	st.shared.u8 	[%r967+4], %rs126;
$L__BB4_207:
	not.pred 	%p270, %p5;
	@%p270 bra 	$L__BB4_209;
	cvt.u32.u64 	%r968, %rd140;
	shl.b32 	%r969, %r968, 3;
	mov.u32 	%r970, _ZN6thrust24THRUST_300001_SM_1000_NS8cuda_cub4core6detail5shmemE;
	add.s32 	%r971, %r970, %r969;
	st.shared.u32 	[%r971], %r135;
	st.shared.u8 	[%r971+4], %rs127;
$L__BB4_209:
	mad.lo.s32 	%r972, %r95, 9, 8;
	cvt.u64.u32 	%rd528, %r972;
	setp.ne.s64 	%p271, %rd7, %rd528;
	setp.eq.s32 	%p272, %r136, %r137;
	and.pred  	%p273, %p271, %p272;
	@%p273 bra 	$L__BB4_211;
	cvt.u32.u64 	%r973, %rd141;
	shl.b32 	%r974, %r973, 3;
	mov.u32 	%r975, _ZN6thrust24THRUST_300001_SM_1000_NS8cuda_cub4core6detail5shmemE;
	add.s32 	%r976, %r975, %r974;
	st.shared.u32 	[%r976], %r136;
	st.shared.u8 	[%r976+4], %rs128;
$L__BB4_211:
	bar.sync 	0;
	cvt.u64.u32 	%rd848, %r95;
	setp.le.u64 	%p274, %rd849, %rd848;
	@%p274 bra 	$L__BB4_236;
	not.b64 	%rd529, %rd848;
	add.s64 	%rd143, %rd849, %rd529;
	shr.u64 	%rd530, %rd143, 8;
	add.s64 	%rd531, %rd530, 1;
	and.b64  	%rd844, %rd531, 3;
	and.b64  	%rd532, %rd143, 768;
	setp.eq.s64 	%p275, %rd532, 768;
	@%p275 bra 	$L__BB4_215;
	shl.b64 	%rd533, %rd848, 2;
	add.s64 	%rd846, %rd5, %rd533;
	add.s64 	%rd845, %rd4, %rd533;
	shl.b32 	%r977, %r95, 3;
	mov.u32 	%r978, _ZN6thrust24THRUST_300001_SM_1000_NS8cuda_cub4core6detail5shmemE;
	add.s32 	%r979, %r977, %r978;
	add.s32 	%r1727, %r979, 4;
	shl.b64 	%rd534, %rd844, 8;
	add.s64 	%rd848, %rd534, %rd848;
$L__BB4_214:
	.pragma "nounroll";
	ld.shared.u32 	%r980, [%r1727+-4];
	ld.shared.s8 	%r981, [%r1727];
	st.global.u32 	[%rd845], %r980;
	st.global.u32 	[%rd846], %r981;
	add.s64 	%rd846, %rd846, 1024;
	add.s64 	%rd845, %rd845, 1024;
	add.s32 	%r1727, %r1727, 2048;
	add.s64 	%rd844, %rd844, -1;
	setp.ne.s64 	%p276, %rd844, 0;
	@%p276 bra 	$L__BB4_214;
$L__BB4_215:
	setp.lt.u64 	%p277, %rd143, 768;
	@%p277 bra 	$L__BB4_236;
	mov.u32 	%r984, _ZN6thrust24THRUST_300001_SM_1000_NS8cuda_cub4core6detail5shmemE;
$L__BB4_217:
	cvt.u32.u64 	%r982, %rd848;
	shl.b32 	%r983, %r982, 3;
	add.s32 	%r985, %r984, %r983;
	ld.shared.u32 	%r986, [%r985];
	ld.shared.s8 	%r987, [%r985+4];
	shl.b64 	%rd535, %rd848, 2;
	add.s64 	%rd536, %rd4, %rd535;
	st.global.u32 	[%rd536], %r986;
	add.s64 	%rd537, %rd5, %rd535;
	st.global.u32 	[%rd537], %r987;
	ld.shared.u32 	%r988, [%r985+2048];
	ld.shared.s8 	%r989, [%r985+2052];
	and.b64  	%rd538, %rd535, 17179869180;
	add.s64 	%rd539, %rd4, %rd538;
	st.global.u32 	[%rd539+1024], %r988;
	add.s64 	%rd540, %rd5, %rd538;
	st.global.u32 	[%rd540+1024], %r989;
	ld.shared.u32 	%r990, [%r985+4096];
	ld.shared.s8 	%r991, [%r985+4100];
	st.global.u32 	[%rd539+2048], %r990;
	st.global.u32 	[%rd540+2048], %r991;
	ld.shared.u32 	%r992, [%r985+6144];
	ld.shared.s8 	%r993, [%r985+6148];
	st.global.u32 	[%rd539+3072], %r992;
	st.global.u32 	[%rd540+3072], %r993;
	add.s64 	%rd541, %rd848, 1024;
	and.b64  	%rd848, %rd541, 4294967295;
	setp.gt.u64 	%p278, %rd849, %rd848;
	@%p278 bra 	$L__BB4_217;
	bra.uni 	$L__BB4_236;
$L__BB4_218:
	setp.eq.s64 	%p244, %rd118, 0;
	@%p244 bra 	$L__BB4_220;
	shl.b64 	%rd496, %rd842, 2;
	add.s64 	%rd497, %rd4, %rd496;
	st.global.u32 	[%rd497], %r1726;
	cvt.u32.u16 	%r917, %rs619;
	cvt.s32.s8 	%r918, %r917;
	add.s64 	%rd498, %rd5, %rd496;
	st.global.u32 	[%rd498], %r918;
$L__BB4_220:
	not.pred 	%p245, %p1;
	@%p245 bra 	$L__BB4_222;
	shl.b64 	%rd499, %rd843, 2;
	add.s64 	%rd500, %rd4, %rd499;
	st.global.u32 	[%rd500], %r129;
	cvt.u32.u16 	%r919, %rs620;
	cvt.s32.s8 	%r920, %r919;
	add.s64 	%rd501, %rd5, %rd499;
	st.global.u32 	[%rd501], %r920;
$L__BB4_222:
	not.pred 	%p246, %p2;
	@%p246 bra 	$L__BB4_224;
	shl.b64 	%rd502, %rd135, 2;
	add.s64 	%rd503, %rd4, %rd502;
	st.global.u32 	[%rd503], %r130;
	cvt.u32.u16 	%r921, %rs122;
	cvt.s32.s8 	%r922, %r921;
	add.s64 	%rd504, %rd5, %rd502;
	st.global.u32 	[%rd504], %r922;
$L__BB4_224:
	mad.lo.s32 	%r923, %r95, 9, 3;
	cvt.u64.u32 	%rd505, %r923;
	setp.ne.s64 	%p247, %rd7, %rd505;
	setp.eq.s32 	%p248, %r131, %r132;
	and.pred  	%p249, %p247, %p248;
	@%p249 bra 	$L__BB4_226;
	shl.b64 	%rd506, %rd136, 2;
	add.s64 	%rd507, %rd4, %rd506;
	st.global.u32 	[%rd507], %r131;
	cvt.u32.u16 	%r924, %rs123;
	cvt.s32.s8 	%r925, %r924;
	add.s64 	%rd508, %rd5, %rd506;
	st.global.u32 	[%rd508], %r925;
$L__BB4_226:
	mad.lo.s32 	%r926, %r95, 9, 4;
	cvt.u64.u32 	%rd509, %r926;
	setp.ne.s64 	%p250, %rd7, %rd509;
	setp.eq.s32 	%p251, %r132, %r133;
	and.pred  	%p252, %p250, %p251;
	@%p252 bra 	$L__BB4_228;
	shl.b64 	%rd510, %rd137, 2;
	add.s64 	%rd511, %rd4, %rd510;
	st.global.u32 	[%rd511], %r132;
	cvt.u32.u16 	%r927, %rs124;
	cvt.s32.s8 	%r928, %r927;
	add.s64 	%rd512, %rd5, %rd510;
	st.global.u32 	[%rd512], %r928;
$L__BB4_228:
	not.pred 	%p253, %p3;
	@%p253 bra 	$L__BB4_230;
	shl.b64 	%rd513, %rd138, 2;
	add.s64 	%rd514, %rd4, %rd513;
	st.global.u32 	[%rd514], %r133;
	cvt.u32.u16 	%r929, %rs125;
	cvt.s32.s8 	%r930, %r929;
	add.s64 	%rd515, %rd5, %rd513;
	st.global.u32 	[%rd515], %r930;
$L__BB4_230:
	not.pred 	%p254, %p4;
	@%p254 bra 	$L__BB4_232;
	shl.b64 	%rd516, %rd139, 2;
	add.s64 	%rd517, %rd4, %rd516;
	st.global.u32 	[%rd517], %r134;
	cvt.u32.u16 	%r931, %rs126;
	cvt.s32.s8 	%r932, %r931;
	add.s64 	%rd518, %rd5, %rd516;
	st.global.u32 	[%rd518], %r932;
$L__BB4_232:
	not.pred 	%p255, %p5;
	@%p255 bra 	$L__BB4_234;
	shl.b64 	%rd519, %rd140, 2;
	add.s64 	%rd520, %rd4, %rd519;
	st.global.u32 	[%rd520], %r135;
	cvt.u32.u16 	%r933, %rs127;
	cvt.s32.s8 	%r934, %r933;
	add.s64 	%rd521, %rd5, %rd519;
	st.global.u32 	[%rd521], %r934;
$L__BB4_234:
	mad.lo.s32 	%r935, %r95, 9, 8;
	cvt.u64.u32 	%rd522, %r935;
	setp.ne.s64 	%p256, %rd7, %rd522;
	setp.eq.s32 	%p257, %r136, %r137;
	and.pred  	%p258, %p256, %p257;
	@%p258 bra 	$L__BB4_236;
	shl.b64 	%rd523, %rd141, 2;
	add.s64 	%rd524, %rd4, %rd523;
	st.global.u32 	[%rd524], %r136;
	cvt.u32.u16 	%r936, %rs128;
	cvt.s32.s8 	%r937, %r936;
	add.s64 	%rd525, %rd5, %rd523;
	st.global.u32 	[%rd525], %r937;
$L__BB4_236:
	setp.ne.s32 	%p279, %r95, 255;
	@%p279 bra 	$L__BB4_370;
	setp.ne.s64 	%p280, %rd7, 2304;
	@%p280 bra 	$L__BB4_239;
	shl.b64 	%rd542, %rd849, 2;
	add.s64 	%rd543, %rd4, %rd542;
	st.global.u32 	[%rd543], %r137;
	cvt.u32.u16 	%r994, %rs117;
	cvt.s32.s8 	%r995, %r994;
	add.s64 	%rd544, %rd5, %rd542;
	st.global.u32 	[%rd544], %r995;
	add.s64 	%rd849, %rd849, 1;
$L__BB4_239:
	ld.param.u64 	%rd812, [_ZN6thrust24THRUST_300001_SM_1000_NS8cuda_cub4core6detail13_kernel_agentINS1_15__reduce_by_key16ReduceByKeyAgentINS0_6detail15normal_iteratorINS0_10device_ptrIjEEEENS8_INS9_IcEEEESB_SB_N4cuda3std3__48equal_toIjEENSG_4plusIjEEPllEEJSB_SD_SB_SB_SL_N3cub18CUB_300001_SM_100024ReduceByKeyScanTileStateIclLb1EEESI_SK_llEEEvDpT0__param_4];
	cvta.to.global.u64 	%rd545, %rd812;
	st.global.u64 	[%rd545], %rd849;
	bra.uni 	$L__BB4_370;
$L__BB4_240:
	cvt.u32.u64 	%r144, %rd7;
	shl.b64 	%rd231, %rd6, 2;
	add.s64 	%rd230, %rd2, %rd231;
	// begin inline asm
	ld.global.nc.u32 %r1736, [%rd230];
	// end inline asm
	mov.u32 	%r146, %tid.x;
	and.b32  	%r245, %r146, 31;
	and.b32  	%r246, %r146, 992;
	mul.lo.s32 	%r247, %r246, 9;
	or.b32  	%r147, %r247, %r245;
	setp.ge.u32 	%p15, %r147, %r144;
	shl.b32 	%r248, %r147, 2;
	cvt.u64.u32 	%rd232, %r248;
	add.s64 	%rd160, %rd230, %rd232;
	mov.u32 	%r1728, %r1736;
	@%p15 bra 	$L__BB4_242;
	// begin inline asm
	ld.global.nc.u32 %r1728, [%rd160];
	// end inline asm
$L__BB4_242:
	add.s32 	%r150, %r147, 32;
	setp.ge.u32 	%p16, %r150, %r144;
	mov.u32 	%r1729, %r1736;
	@%p16 bra 	$L__BB4_244;
	add.s64 	%rd234, %rd160, 128;
	// begin inline asm
	ld.global.nc.u32 %r1729, [%rd234];
	// end inline asm
$L__BB4_244:
	add.s32 	%r153, %r147, 64;
	setp.ge.u32 	%p17, %r153, %r144;
	mov.u32 	%r1730, %r1736;
	@%p17 bra 	$L__BB4_246;
	add.s64 	%rd235, %rd160, 256;
	// begin inline asm
	ld.global.nc.u32 %r1730, [%rd235];
	// end inline asm
$L__BB4_246:
	add.s32 	%r156, %r147, 96;
	setp.ge.u32 	%p18, %r156, %r144;
	mov.u32 	%r1731, %r1736;
	@%p18 bra 	$L__BB4_248;
	add.s64 	%rd236, %rd160, 384;
	// begin inline asm
	ld.global.nc.u32 %r1731, [%rd236];
	// end inline asm
$L__BB4_248:
	add.s32 	%r159, %r147, 128;
	setp.ge.u32 	%p19, %r159, %r144;
	mov.u32 	%r1732, %r1736;
	@%p19 bra 	$L__BB4_250;
	add.s64 	%rd237, %rd160, 512;
	// begin inline asm
	ld.global.nc.u32 %r1732, [%rd237];
	// end inline asm
$L__BB4_250:
	add.s32 	%r162, %r147, 160;
	setp.ge.u32 	%p20, %r162, %r144;
	mov.u32 	%r1733, %r1736;
	@%p20 bra 	$L__BB4_252;
	add.s64 	%rd238, %rd160, 640;
	// begin inline asm
	ld.global.nc.u32 %r1733, [%rd238];
	// end inline asm
$L__BB4_252:
	add.s32 	%r165, %r147, 192;
	setp.ge.u32 	%p21, %r165, %r144;
	mov.u32 	%r1734, %r1736;
	@%p21 bra 	$L__BB4_254;
	add.s64 	%rd239, %rd160, 768;
	// begin inline asm
	ld.global.nc.u32 %r1734, [%rd239];
	// end inline asm
$L__BB4_254:
	add.s32 	%r168, %r147, 224;
	setp.ge.u32 	%p22, %r168, %r144;
	mov.u32 	%r1735, %r1736;
	@%p22 bra 	$L__BB4_256;
	add.s64 	%rd240, %rd160, 896;
	// begin inline asm
	ld.global.nc.u32 %r1735, [%rd240];
	// end inline asm
$L__BB4_256:
	add.s32 	%r171, %r147, 256;
	setp.ge.u32 	%p23, %r171, %r144;
	@%p23 bra 	$L__BB4_258;
	add.s64 	%rd241, %rd160, 1024;
	// begin inline asm
	ld.global.nc.u32 %r1736, [%rd241];
	// end inline asm
$L__BB4_258:
	// begin inline asm
	mov.u32 %r258, %laneid;
	// end inline asm
	shr.u32 	%r175, %r146, 5;
	mad.lo.s32 	%r176, %r175, 288, %r258;
	shl.b32 	%r260, %r176, 2;
	mov.u32 	%r261, _ZN6thrust24THRUST_300001_SM_1000_NS8cuda_cub4core6detail5shmemE;
	add.s32 	%r177, %r261, %r260;
	st.shared.u32 	[%r177], %r1728;
	st.shared.u32 	[%r177+128], %r1729;
	st.shared.u32 	[%r177+256], %r1730;
	st.shared.u32 	[%r177+384], %r1731;
	st.shared.u32 	[%r177+512], %r1732;
	st.shared.u32 	[%r177+640], %r1733;
	st.shared.u32 	[%r177+768], %r1734;
	st.shared.u32 	[%r177+896], %r1735;
	st.shared.u32 	[%r177+1024], %r1736;
	bar.warp.sync 	-1;
	shl.b32 	%r178, %r258, 3;
	shl.b32 	%r262, %r258, 5;
	add.s32 	%r179, %r177, %r262;
	ld.shared.u32 	%r180, [%r179];
	ld.shared.u32 	%r181, [%r179+4];
	ld.shared.u32 	%r182, [%r179+8];
	ld.shared.u32 	%r183, [%r179+12];
	ld.shared.u32 	%r184, [%r179+16];
	ld.shared.u32 	%r185, [%r179+20];
	ld.shared.u32 	%r186, [%r179+24];
	ld.shared.u32 	%r187, [%r179+28];
	ld.shared.u32 	%r188, [%r179+32];
	setp.ne.s32 	%p24, %r146, 0;
	mov.b32 	%r1738, 0;
	@%p24 bra 	$L__BB4_260;
	add.s64 	%rd242, %rd230, -4;
	// begin inline asm
	ld.global.nc.u32 %r1738, [%rd242];
	// end inline asm
$L__BB4_260:
	setp.ge.u32 	%p25, %r147, %r144;
	bar.sync 	0;
	add.s64 	%rd243, %rd3, %rd6;
	// begin inline asm
	{   .reg .u8 datum;    ld.global.nc.u8 datum, [%rd243];    cvt.u16.u8 %rs629, datum;}
	// end inline asm
	cvt.u64.u32 	%rd244, %r147;
	add.s64 	%rd161, %rd243, %rd244;
	mov.u16 	%rs621, %rs629;
	@%p25 bra 	$L__BB4_262;
	// begin inline asm
	{   .reg .u8 datum;    ld.global.nc.u8 datum, [%rd161];    cvt.u16.u8 %rs621, datum;}
	// end inline asm
$L__BB4_262:
	setp.ge.u32 	%p26, %r150, %r144;
	mov.u16 	%rs622, %rs629;
	@%p26 bra 	$L__BB4_264;
	add.s64 	%rd246, %rd161, 32;
	// begin inline asm
	{   .reg .u8 datum;    ld.global.nc.u8 datum, [%rd246];    cvt.u16.u8 %rs622, datum;}
	// end inline asm
$L__BB4_264:
	setp.ge.u32 	%p27, %r153, %r144;
	mov.u16 	%rs623, %rs629;
	@%p27 bra 	$L__BB4_266;
	add.s64 	%rd247, %rd161, 64;
	// begin inline asm
	{   .reg .u8 datum;    ld.global.nc.u8 datum, [%rd247];    cvt.u16.u8 %rs623, datum;}
	// end inline asm
$L__BB4_266:
	setp.ge.u32 	%p28, %r156, %r144;
	mov.u16 	%rs624, %rs629;
	@%p28 bra 	$L__BB4_268;
	add.s64 	%rd248, %rd161, 96;
	// begin inline asm
	{   .reg .u8 datum;    ld.global.nc.u8 datum, [%rd248];    cvt.u16.u8 %rs624, datum;}
	// end inline asm
$L__BB4_268:
	setp.ge.u32 	%p29, %r159, %r144;
	mov.u16 	%rs625, %rs629;
	@%p29 bra 	$L__BB4_270;
	add.s64 	%rd249, %rd161, 128;
	// begin inline asm
	{   .reg .u8 datum;    ld.global.nc.u8 datum, [%rd249];    cvt.u16.u8 %rs625, datum;}
	// end inline asm
$L__BB4_270:
	setp.ge.u32 	%p30, %r162, %r144;
	mov.u16 	%rs626, %rs629;
	@%p30 bra 	$L__BB4_272;
	add.s64 	%rd250, %rd161, 160;
	// begin inline asm
	{   .reg .u8 datum;    ld.global.nc.u8 datum, [%rd250];    cvt.u16.u8 %rs626, datum;}
	// end inline asm
$L__BB4_272:
	setp.ge.u32 	%p31, %r165, %r144;
	mov.u16 	%rs627, %rs629;
	@%p31 bra 	$L__BB4_274;
	add.s64 	%rd251, %rd161, 192;
	// begin inline asm
	{   .reg .u8 datum;    ld.global.nc.u8 datum, [%rd251];    cvt.u16.u8 %rs627, datum;}
	// end inline asm
$L__BB4_274:
	setp.ge.u32 	%p32, %r168, %r144;
	mov.u16 	%rs628, %rs629;
	@%p32 bra 	$L__BB4_276;
	add.s64 	%rd252, %rd161, 224;
	// begin inline asm
	{   .reg .u8 datum;    ld.global.nc.u8 datum, [%rd252];    cvt.u16.u8 %rs628, datum;}
	// end inline asm
$L__BB4_276:
	setp.ge.u32 	%p33, %r171, %r144;
	@%p33 bra 	$L__BB4_278;
	add.s64 	%rd253, %rd161, 256;
	// begin inline asm
	{   .reg .u8 datum;    ld.global.nc.u8 datum, [%rd253];    cvt.u16.u8 %rs629, datum;}
	// end inline asm
$L__BB4_278:
	setp.eq.s32 	%p34, %r146, 0;
	mad.lo.s32 	%r264, %r176, -3, %r177;
	st.shared.u8 	[%r264], %rs621;
	st.shared.u8 	[%r264+32], %rs622;
	st.shared.u8 	[%r264+64], %rs623;
	st.shared.u8 	[%r264+96], %rs624;
	st.shared.u8 	[%r264+128], %rs625;
	st.shared.u8 	[%r264+160], %rs626;
	st.shared.u8 	[%r264+192], %rs627;
	st.shared.u8 	[%r264+224], %rs628;
	st.shared.u8 	[%r264+256], %rs629;
	bar.warp.sync 	-1;
	add.s32 	%r265, %r176, %r178;
	mad.lo.s32 	%r266, %r265, -3, %r179;
	ld.shared.u8 	%rs157, [%r266];
	ld.shared.u8 	%rs158, [%r266+1];
	ld.shared.u8 	%rs159, [%r266+2];
	ld.shared.u8 	%rs160, [%r266+3];
	ld.shared.u8 	%rs161, [%r266+4];
	ld.shared.u8 	%rs162, [%r266+5];
	ld.shared.u8 	%rs163, [%r266+6];
	ld.shared.u8 	%rs164, [%r266+7];
	ld.shared.u8 	%rs165, [%r266+8];
	bar.sync 	0;
	shl.b32 	%r267, %r146, 2;
	add.s32 	%r269, %r261, %r267;
	add.s32 	%r191, %r269, 1240;
	st.shared.u32 	[%r269+1240], %r188;
	bar.sync 	0;
	@%p34 bra 	$L__BB4_280;
	ld.shared.u32 	%r1738, [%r191+-4];
$L__BB4_280:
	setp.ne.s32 	%p35, %r1738, %r180;
	setp.ne.s32 	%p36, %r180, %r181;
	setp.ne.s32 	%p37, %r181, %r182;
	setp.ne.s32 	%p38, %r182, %r183;
	setp.ne.s32 	%p39, %r183, %r184;
	setp.ne.s32 	%p40, %r184, %r185;
	setp.ne.s32 	%p41, %r185, %r186;
	setp.ne.s32 	%p42, %r186, %r187;
	setp.ne.s32 	%p43, %r187, %r188;
	mul.lo.s32 	%r390, %r146, 9;
	cvt.u64.u32 	%rd254, %r390;
	setp.eq.s64 	%p44, %rd7, %rd254;
	or.pred  	%p45, %p44, %p35;
	selp.u64 	%rd255, 1, 0, %p45;
	add.s32 	%r391, %r390, 1;
	cvt.u64.u32 	%rd256, %r391;
	setp.eq.s64 	%p46, %rd7, %rd256;
	or.pred  	%p6, %p46, %p36;
	selp.u64 	%rd257, 1, 0, %p6;
	add.s32 	%r392, %r390, 2;
	cvt.u64.u32 	%rd258, %r392;
	setp.eq.s64 	%p47, %rd7, %rd258;
	or.pred  	%p7, %p47, %p37;
	selp.u64 	%rd259, 1, 0, %p7;
	add.s32 	%r393, %r390, 3;
	cvt.u64.u32 	%rd260, %r393;
	setp.eq.s64 	%p48, %rd7, %rd260;
	or.pred  	%p8, %p48, %p38;
	selp.u64 	%rd261, 1, 0, %p8;
	add.s32 	%r394, %r390, 4;
	cvt.u64.u32 	%rd262, %r394;
	setp.eq.s64 	%p49, %rd7, %rd262;
	or.pred  	%p9, %p49, %p39;
	selp.u64 	%rd263, 1, 0, %p9;
	add.s32 	%r395, %r390, 5;
	cvt.u64.u32 	%rd264, %r395;
	setp.eq.s64 	%p50, %rd7, %rd264;
	or.pred  	%p51, %p50, %p40;
	selp.u64 	%rd265, 1, 0, %p51;
	add.s32 	%r396, %r390, 6;
	cvt.u64.u32 	%rd266, %r396;
	setp.eq.s64 	%p52, %rd7, %rd266;
	or.pred  	%p10, %p52, %p41;
	selp.u64 	%rd267, 1, 0, %p10;
	add.s32 	%r397, %r390, 7;
	cvt.u64.u32 	%rd268, %r397;
	setp.eq.s64 	%p53, %rd7, %rd268;
	or.pred  	%p54, %p53, %p42;
	selp.u64 	%rd269, 1, 0, %p54;
	add.s32 	%r398, %r390, 8;
	cvt.u64.u32 	%rd270, %r398;
	setp.eq.s64 	%p55, %rd7, %rd270;
	or.pred  	%p56, %p55, %p43;
	selp.u64 	%rd271, 1, 0, %p56;
	add.s64 	%rd272, %rd257, %rd255;
	selp.b16 	%rs220, 0, %rs157, %p6;
	add.s16 	%rs221, %rs158, %rs220;
	add.s64 	%rd273, %rd272, %rd259;
	selp.b16 	%rs222, 0, %rs221, %p7;
	add.s16 	%rs223, %rs159, %rs222;
	add.s64 	%rd274, %rd273, %rd261;
	selp.b16 	%rs224, 0, %rs223, %p8;
	add.s16 	%rs225, %rs160, %rs224;
	add.s64 	%rd275, %rd274, %rd263;
	selp.b16 	%rs226, 0, %rs225, %p9;
	add.s16 	%rs227, %rs161, %rs226;
	add.s64 	%rd276, %rd275, %rd265;
	selp.b16 	%rs228, 0, %rs227, %p51;
	add.s16 	%rs229, %rs162, %rs228;
	add.s64 	%rd277, %rd276, %rd267;
	selp.b16 	%rs230, 0, %rs229, %p10;
	add.s16 	%rs231, %rs163, %rs230;
	add.s64 	%rd278, %rd277, %rd269;
	selp.b16 	%rs232, 0, %rs231, %p54;
	add.s16 	%rs233, %rs164, %rs232;
	add.s64 	%rd279, %rd278, %rd271;
	mov.b64 	{%r271, %r276}, %rd279;
	selp.b16 	%rs234, 0, %rs233, %p56;
	add.s16 	%rs235, %rs165, %rs234;
	cvt.u32.u16 	%r399, %rs235;
	and.b32  	%r281, %r399, 255;
	mov.b32 	%r387, 1;
	mov.b32 	%r388, 0;
	mov.b32 	%r389, -1;
	// begin inline asm
	shfl.sync.up.b32 %r270, %r271, %r387, %r388, %r389;
	// end inline asm
	// begin inline asm
	shfl.sync.up.b32 %r275, %r276, %r387, %r388, %r389;
	// end inline asm
	mov.b64 	%rd280, {%r270, %r275};
	// begin inline asm
	shfl.sync.up.b32 %r280, %r281, %r387, %r388, %r389;
	// end inline asm
	// begin inline asm
	shfl.sync.up.b32 %r285, %r286, %r387, %r388, %r389;
	// end inline asm
	cvt.u16.u32 	%rs236, %r280;
	setp.eq.s64 	%p57, %rd279, 0;
	selp.b16 	%rs237, %rs236, 0, %p57;
	setp.lt.s32 	%p58, %r258, 1;
	selp.b64 	%rd281, 0, %rd280, %p58;
	add.s64 	%rd282, %rd281, %rd279;
	mov.b64 	{%r291, %r296}, %rd282;
	selp.b16 	%rs238, 0, %rs237, %p58;
	add.s16 	%rs239, %rs238, %rs235;
	cvt.u32.u16 	%r400, %rs239;
	and.b32  	%r301, %r400, 255;
	mov.b32 	%r307, 2;
	// begin inline asm
	shfl.sync.up.b32 %r290, %r291, %r307, %r388, %r389;
	// end inline asm
	// begin inline asm
	shfl.sync.up.b32 %r295, %r296, %r307, %r388, %r389;
	// end inline asm
	mov.b64 	%rd283, {%r290, %r295};
	// begin inline asm
	shfl.sync.up.b32 %r300, %r301, %r307, %r388, %r389;
	// end inline asm
	// begin inline asm
	shfl.sync.up.b32 %r305, %r306, %r307, %r388, %r389;
	// end inline asm
	cvt.u16.u32 	%rs240, %r300;
	setp.eq.s64 	%p59, %rd282, 0;
	selp.b16 	%rs241, %rs240, 0, %p59;
	setp.lt.s32 	%p60, %r258, 2;
	selp.b64 	%rd284, 0, %rd283, %p60;
	add.s64 	%rd285, %rd284, %rd282;
	mov.b64 	{%r311, %r316}, %rd285;
	selp.b16 	%rs242, 0, %rs241, %p60;
	add.s16 	%rs243, %rs242, %rs239;
	cvt.u32.u16 	%r401, %rs243;
	and.b32  	%r321, %r401, 255;
	mov.b32 	%r327, 4;
	// begin inline asm
	shfl.sync.up.b32 %r310, %r311, %r327, %r388, %r389;
	// end inline asm
	// begin inline asm
	shfl.sync.up.b32 %r315, %r316, %r327, %r388, %r389;
	// end inline asm
	mov.b64 	%rd286, {%r310, %r315};
	// begin inline asm
	shfl.sync.up.b32 %r320, %r321, %r327, %r388, %r389;
	// end inline asm
	// begin inline asm
	shfl.sync.up.b32 %r325, %r326, %r327, %r388, %r389;
	// end inline asm
	cvt.u16.u32 	%rs244, %r320;
	setp.eq.s64 	%p61, %rd285, 0;
	selp.b16 	%rs245, %rs244, 0, %p61;
	setp.lt.s32 	%p62, %r258, 4;
	selp.b64 	%rd287, 0, %rd286, %p62;
	add.s64 	%rd288, %rd287, %rd285;
	mov.b64 	{%r331, %r336}, %rd288;
	selp.b16 	%rs246, 0, %rs245, %p62;
	add.s16 	%rs247, %rs246, %rs243;
	cvt.u32.u16 	%r402, %rs247;
	and.b32  	%r341, %r402, 255;
	mov.b32 	%r347, 8;
	// begin inline asm
	shfl.sync.up.b32 %r330, %r331, %r347, %r388, %r389;
	// end inline asm
	// begin inline asm
	shfl.sync.up.b32 %r335, %r336, %r347, %r388, %r389;
	// end inline asm
	mov.b64 	%rd289, {%r330, %r335};
	// begin inline asm
	shfl.sync.up.b32 %r340, %r341, %r347, %r388, %r389;
	// end inline asm
	// begin inline asm
	shfl.sync.up.b32 %r345, %r346, %r347, %r388, %r389;
	// end inline asm
	cvt.u16.u32 	%rs248, %r340;
	setp.eq.s64 	%p63, %rd288, 0;
	selp.b16 	%rs249, %rs248, 0, %p63;
	setp.lt.s32 	%p64, %r258, 8;
	selp.b64 	%rd290, 0, %rd289, %p64;
	add.s64 	%rd291, %rd290, %rd288;
	mov.b64 	{%r351, %r356}, %rd291;
	selp.b16 	%rs250, 0, %rs249, %p64;
	add.s16 	%rs251, %rs250, %rs247;
	cvt.u32.u16 	%r403, %rs251;
	and.b32  	%r361, %r403, 255;
	mov.b32 	%r367, 16;
	// begin inline asm
	shfl.sync.up.b32 %r350, %r351, %r367, %r388, %r389;
	// end inline asm
	// begin inline asm
	shfl.sync.up.b32 %r355, %r356, %r367, %r388, %r389;
	// end inline asm
	mov.b64 	%rd292, {%r350, %r355};
	// begin inline asm
	shfl.sync.up.b32 %r360, %r361, %r367, %r388, %r389;
	// end inline asm
	// begin inline asm
	shfl.sync.up.b32 %r365, %r366, %r367, %r388, %r389;
	// end inline asm
	cvt.u16.u32 	%rs252, %r360;
	setp.eq.s64 	%p65, %rd291, 0;
	selp.b16 	%rs253, %rs252, 0, %p65;
	setp.lt.s32 	%p66, %r258, 16;
	selp.b64 	%rd293, 0, %rd292, %p66;
	add.s64 	%rd162, %rd293, %rd291;
	mov.b64 	{%r371, %r376}, %rd162;
	selp.b16 	%rs254, 0, %rs253, %p66;
	add.s16 	%rs166, %rs254, %rs251;
	cvt.u32.u16 	%r404, %rs166;
	and.b32  	%r381, %r404, 255;
	// begin inline asm
	shfl.sync.up.b32 %r370, %r371, %r387, %r388, %r389;
	// end inline asm
	// begin inline asm
	shfl.sync.up.b32 %r375, %r376, %r387, %r388, %r389;
	// end inline asm
	mov.b64 	%rd861, {%r370, %r375};
	// begin inline asm
	shfl.sync.up.b32 %r380, %r381, %r387, %r388, %r389;
	// end inline asm
	// begin inline asm
	shfl.sync.up.b32 %r385, %r386, %r387, %r388, %r389;
	// end inline asm
	cvt.u16.u32 	%rs642, %r380;
	setp.ne.s32 	%p67, %r258, 31;
	@%p67 bra 	$L__BB4_282;
	shl.b32 	%r405, %r175, 4;
	mov.u32 	%r406, _ZN6thrust24THRUST_300001_SM_1000_NS8cuda_cub4core6detail5shmemE;
	add.s32 	%r407, %r406, %r405;
	st.shared.u64 	[%r407], %rd162;
	st.shared.u8 	[%r407+8], %rs166;
$L__BB4_282:
	bar.sync 	0;
	ld.shared.u64 	%rd294, [_ZN6thrust24THRUST_300001_SM_1000_NS8cuda_cub4core6detail5shmemE];
	ld.shared.u8 	%rs255, [_ZN6thrust24THRUST_300001_SM_1000_NS8cuda_cub4core6detail5shmemE+8];
	ld.shared.u64 	%rd295, [_ZN6thrust24THRUST_300001_SM_1000_NS8cuda_cub4core6detail5shmemE+16];
	ld.shared.u8 	%rs256, [_ZN6thrust24THRUST_300001_SM_1000_NS8cuda_cub4core6detail5shmemE+24];
	add.s64 	%rd296, %rd295, %rd294;
	setp.eq.s64 	%p68, %rd295, 0;
	selp.b16 	%rs257, %rs255, 0, %p68;
	add.s16 	%rs258, %rs257, %rs256;
	setp.eq.s32 	%p69, %r175, 2;
	selp.b64 	%rd297, %rd296, %rd294, %p69;
	selp.b16 	%rs259, %rs258, %rs255, %p69;
	ld.shared.u64 	%rd298, [_ZN6thrust24THRUST_300001_SM_1000_NS8cuda_cub4core6detail5shmemE+32];
	ld.shared.u8 	%rs260, [_ZN6thrust24THRUST_300001_SM_1000_NS8cuda_cub4core6detail5shmemE+40];
	add.s64 	%rd299, %rd298, %rd296;
	setp.eq.s64 	%p70, %rd298, 0;
	selp.b16 	%rs261, %rs258, 0, %p70;
	add.s16 	%rs262, %rs261, %rs260;
	setp.eq.s32 	%p71, %r175, 3;
	selp.b64 	%rd300, %rd299, %rd297, %p71;
	selp.b16 	%rs263, %rs262, %rs259, %p71;
	ld.shared.u64 	%rd301, [_ZN6thrust24THRUST_300001_SM_1000_NS8cuda_cub4core6detail5shmemE+48];
	ld.shared.u8 	%rs264, [_ZN6thrust24THRUST_300001_SM_1000_NS8cuda_cub4core6detail5shmemE+56];
	add.s64 	%rd302, %rd301, %rd299;
	setp.eq.s64 	%p72, %rd301, 0;
	selp.b16 	%rs265, %rs262, 0, %p72;
	add.s16 	%rs266, %rs265, %rs264;
	setp.eq.s32 	%p73, %r175, 4;
	selp.b64 	%rd303, %rd302, %rd300, %p73;
	selp.b16 	%rs267, %rs266, %rs263, %p73;
	ld.shared.u64 	%rd304, [_ZN6thrust24THRUST_300001_SM_1000_NS8cuda_cub4core6detail5shmemE+64];
	ld.shared.u8 	%rs268, [_ZN6thrust24THRUST_300001_SM_1000_NS8cuda_cub4core6detail5shmemE+72];
	add.s64 	%rd305, %rd304, %rd302;
	setp.eq.s64 	%p74, %rd304, 0;
	selp.b16 	%rs269, %rs266, 0, %p74;
	add.s16 	%rs270, %rs269, %rs268;
	setp.eq.s32 	%p75, %r175, 5;
	selp.b64 	%rd306, %rd305, %rd303, %p75;
	selp.b16 	%rs271, %rs270, %rs267, %p75;
	ld.shared.u64 	%rd307, [_ZN6thrust24THRUST_300001_SM_1000_NS8cuda_cub4core6detail5shmemE+80];
	ld.shared.u8 	%rs272, [_ZN6thrust24THRUST_300001_SM_1000_NS8cuda_cub4core6detail5shmemE+88];
	add.s64 	%rd308, %rd307, %rd305;
	setp.eq.s64 	%p76, %rd307, 0;
	selp.b16 	%rs273, %rs270, 0, %p76;
	add.s16 	%rs274, %rs273, %rs272;
	setp.eq.s32 	%p77, %r175, 6;
	selp.b64 	%rd309, %rd308, %rd306, %p77;
	selp.b16 	%rs275, %rs274, %rs271, %p77;
	ld.shared.u64 	%rd310, [_ZN6thrust24THRUST_300001_SM_1000_NS8cuda_cub4core6detail5shmemE+96];
	ld.shared.u8 	%rs276, [_ZN6thrust24THRUST_300001_SM_1000_NS8cuda_cub4core6detail5shmemE+104];
	add.s64 	%rd311, %rd310, %rd308;
	setp.eq.s64 	%p78, %rd310, 0;
	selp.b16 	%rs277, %rs274, 0, %p78;
	add.s16 	%rs278, %rs277, %rs276;
	setp.eq.s32 	%p79, %r175, 7;
	selp.b64 	%rd164, %rd311, %rd309, %p79;
	selp.b16 	%rs168, %rs278, %rs275, %p79;
	ld.shared.u64 	%rd312, [_ZN6thrust24THRUST_300001_SM_1000_NS8cuda_cub4core6detail5shmemE+112];
	ld.shared.u8 	%rs279, [_ZN6thrust24THRUST_300001_SM_1000_NS8cuda_cub4core6detail5shmemE+120];
	add.s64 	%rd165, %rd312, %rd311;
	setp.eq.s64 	%p80, %rd312, 0;
	selp.b16 	%rs280, %rs278, 0, %p80;
	add.s16 	%rs169, %rs280, %rs279;
	setp.lt.u32 	%p81, %r146, 32;
	@%p81 bra 	$L__BB4_284;
	setp.eq.s64 	%p82, %rd861, 0;
	selp.b16 	%rs281, %rs168, 0, %p82;
	add.s16 	%rs282, %rs281, %rs642;
	setp.eq.s32 	%p83, %r258, 0;
	selp.b64 	%rd313, 0, %rd861, %p83;
	add.s64 	%rd861, %rd164, %rd313;
	selp.b16 	%rs642, %rs168, %rs282, %p83;
	bra.uni 	$L__BB4_320;
$L__BB4_284:
	setp.ne.s32 	%p84, %r146, 0;
	mul.wide.u32 	%rd314, %r1, 16;
	add.s64 	%rd167, %rd1, %rd314;
	@%p84 bra 	$L__BB4_286;
	st.shared.u64 	[_ZN6thrust24THRUST_300001_SM_1000_NS8cuda_cub4core6detail5shmemE+200], %rd165;
	st.shared.u8 	[_ZN6thrust24THRUST_300001_SM_1000_NS8cuda_cub4core6detail5shmemE+208], %rs169;
	cvt.u64.u16 	%rd318, %rs169;
	and.b64  	%rd319, %rd318, 255;
	or.b64  	%rd316, %rd319, 25600;
	add.s64 	%rd315, %rd167, 512;
	// begin inline asm
	st.relaxed.gpu.v2.u64 [%rd315], {%rd316, %rd165};
	// end inline asm
$L__BB4_286:
	mov.u32 	%r408, %nctaid.x;
	setp.gt.u32 	%p85, %r408, 499;
	@%p85 bra 	$L__BB4_288;
	membar.cta;
	bra.uni 	$L__BB4_289;
$L__BB4_288:
	mov.b32 	%r409, 450;
	// begin inline asm
	nanosleep.u32 %r409;
	// end inline asm
$L__BB4_289:
	mul.wide.u32 	%rd323, %r146, 16;
	xor.b64  	%rd324, %rd323, -16;
	add.s64 	%rd325, %rd167, %rd324;
	add.s64 	%rd322, %rd325, 512;
$L__BB4_290:
	// begin inline asm
	ld.relaxed.gpu.v2.u64 {%rd320, %rd851}, [%rd322];
	// end inline asm
	shr.u64 	%rd326, %rd320, 8;
	cvt.u16.u64 	%rs636, %rd326;
	and.b16  	%rs283, %rs636, 255;
	setp.eq.s16 	%p86, %rs283, 99;
	mov.b32 	%r410, -1;
	vote.sync.any.pred 	%p87, %p86, %r410;
	@%p87 bra 	$L__BB4_290;
	cvt.u16.u64 	%rs631, %rd320;
	setp.eq.s16 	%p88, %rs283, 101;
	mov.b32 	%r432, -1;
	vote.sync.ballot.b32 	%r433, %p88, %r432;
	// begin inline asm
	mov.u32 %r412, %lanemask_ge;
	// end inline asm
	and.b32  	%r434, %r433, %r412;
	or.b32  	%r435, %r434, -2147483648;
	add.s32 	%r436, %r435, -1;
	not.b32 	%r437, %r435;
	and.b32  	%r438, %r437, %r436;
	popc.b32 	%r195, %r438;
	cvt.u32.u64 	%r439, %rd320;
	and.b32  	%r424, %r439, 255;
	mov.b64 	{%r414, %r419}, %rd851;
	mov.b32 	%r430, 1;
	// begin inline asm
	shfl.sync.down.b32 %r413, %r414, %r430, %r195, %r432;
	// end inline asm
	// begin inline asm
	shfl.sync.down.b32 %r418, %r419, %r430, %r195, %r432;
	// end inline asm
	// begin inline asm
	shfl.sync.down.b32 %r423, %r424, %r430, %r195, %r432;
	// end inline asm
	// begin inline asm
	shfl.sync.down.b32 %r428, %r429, %r430, %r195, %r432;
	// end inline asm
	setp.ge.s32 	%p90, %r258, %r195;
	@%p90 bra 	$L__BB4_293;
	cvt.u16.u32 	%rs285, %r423;
	mov.b64 	%rd327, {%r413, %r418};
	add.s64 	%rd170, %rd851, %rd327;
	setp.eq.s64 	%p91, %rd851, 0;
	selp.b16 	%rs286, %rs285, 0, %p91;
	add.s16 	%rs631, %rs286, %rs631;
	mov.u64 	%rd851, %rd170;
$L__BB4_293:
	cvt.u32.u16 	%r460, %rs631;
	and.b32  	%r451, %r460, 255;
	mov.b64 	{%r441, %r446}, %rd851;
	mov.b32 	%r457, 2;
	mov.b32 	%r459, -1;
	// begin inline asm
	shfl.sync.down.b32 %r440, %r441, %r457, %r195, %r459;
	// end inline asm
	// begin inline asm
	shfl.sync.down.b32 %r445, %r446, %r457, %r195, %r459;
	// end inline asm
	// begin inline asm
	shfl.sync.down.b32 %r450, %r451, %r457, %r195, %r459;
	// end inline asm
	// begin inline asm
	shfl.sync.down.b32 %r455, %r456, %r457, %r195, %r459;
	// end inline asm
	add.s32 	%r461, %r258, 2;
	setp.gt.s32 	%p92, %r461, %r195;
	@%p92 bra 	$L__BB4_295;
	cvt.u16.u32 	%rs287, %r450;
	mov.b64 	%rd328, {%r440, %r445};
	add.s64 	%rd172, %rd851, %rd328;
	setp.eq.s64 	%p93, %rd851, 0;
	selp.b16 	%rs288, %rs287, 0, %p93;
	add.s16 	%rs631, %rs288, %rs631;
	mov.u64 	%rd851, %rd172;
$L__BB4_295:
	cvt.u32.u16 	%r482, %rs631;
	and.b32  	%r473, %r482, 255;
	mov.b64 	{%r463, %r468}, %rd851;
	mov.b32 	%r479, 4;
	mov.b32 	%r481, -1;
	// begin inline asm
	shfl.sync.down.b32 %r462, %r463, %r479, %r195, %r481;
	// end inline asm
	// begin inline asm
	shfl.sync.down.b32 %r467, %r468, %r479, %r195, %r481;
	// end inline asm
	// begin inline asm
	shfl.sync.down.b32 %r472, %r473, %r479, %r195, %r481;
	// end inline asm
	// begin inline asm
	shfl.sync.down.b32 %r477, %r478, %r479, %r195, %r481;
	// end inline asm
	add.s32 	%r205, %r258, 4;
	setp.gt.s32 	%p94, %r205, %r195;
	@%p94 bra 	$L__BB4_297;
	cvt.u16.u32 	%rs289, %r472;
	mov.b64 	%rd329, {%r462, %r467};
	add.s64 	%rd174, %rd851, %rd329;
	setp.eq.s64 	%p95, %rd851, 0;
	selp.b16 	%rs290, %rs289, 0, %p95;
	add.s16 	%rs631, %rs290, %rs631;
	mov.u64 	%rd851, %rd174;
$L__BB4_297:
	cvt.u32.u16 	%r503, %rs631;
	and.b32  	%r494, %r503, 255;
	mov.b64 	{%r484, %r489}, %rd851;
	mov.b32 	%r500, 8;
	mov.b32 	%r502, -1;
	// begin inline asm
	shfl.sync.down.b32 %r483, %r484, %r500, %r195, %r502;
	// end inline asm
	// begin inline asm
	shfl.sync.down.b32 %r488, %r489, %r500, %r195, %r502;
	// end inline asm
	// begin inline asm
	shfl.sync.down.b32 %r493, %r494, %r500, %r195, %r502;
	// end inline asm
	// begin inline asm
	shfl.sync.down.b32 %r498, %r499, %r500, %r195, %r502;
	// end inline asm
	add.s32 	%r209, %r258, 8;
	setp.gt.s32 	%p96, %r209, %r195;
	@%p96 bra 	$L__BB4_299;
	cvt.u16.u32 	%rs291, %r493;
	mov.b64 	%rd330, {%r483, %r488};
	add.s64 	%rd176, %rd851, %rd330;
	setp.eq.s64 	%p97, %rd851, 0;
	selp.b16 	%rs292, %rs291, 0, %p97;
	add.s16 	%rs631, %rs292, %rs631;
	mov.u64 	%rd851, %rd176;
$L__BB4_299:
	cvt.u32.u16 	%r524, %rs631;
	and.b32  	%r515, %r524, 255;
	mov.b64 	{%r505, %r510}, %rd851;
	mov.b32 	%r521, 16;
	mov.b32 	%r523, -1;
	// begin inline asm
	shfl.sync.down.b32 %r504, %r505, %r521, %r195, %r523;
	// end inline asm
	// begin inline asm
	shfl.sync.down.b32 %r509, %r510, %r521, %r195, %r523;
	// end inline asm
	// begin inline asm
	shfl.sync.down.b32 %r514, %r515, %r521, %r195, %r523;
	// end inline asm
	// begin inline asm
	shfl.sync.down.b32 %r519, %r520, %r521, %r195, %r523;
	// end inline asm
	add.s32 	%r213, %r258, 16;
	setp.gt.s32 	%p98, %r213, %r195;
	@%p98 bra 	$L__BB4_301;
	cvt.u16.u32 	%rs293, %r514;
	mov.b64 	%rd331, {%r504, %r509};
	add.s64 	%rd178, %rd851, %rd331;
	setp.eq.s64 	%p99, %rd851, 0;
	selp.b16 	%rs294, %rs293, 0, %p99;
	add.s16 	%rs631, %rs294, %rs631;
	mov.u64 	%rd851, %rd178;
$L__BB4_301:
	not.b32 	%r526, %r146;
	add.s32 	%r1743, %r1, %r526;
	add.s64 	%rd180, %rd1, 512;
$L__BB4_302:
	and.b16  	%rs295, %rs636, 255;
	setp.ne.s16 	%p100, %rs295, 101;
	mov.b32 	%r527, -1;
	vote.sync.all.pred 	%p101, %p100, %r527;
	not.pred 	%p102, %p101;
	@%p102 bra 	$L__BB4_316;
	mul.wide.s32 	%rd407, %r1743, 16;
	add.s64 	%rd408, %rd180, %rd407;
	add.s64 	%rd406, %rd408, -512;
$L__BB4_304:
	// begin inline asm
	ld.relaxed.gpu.v2.u64 {%rd404, %rd857}, [%rd406];
	// end inline asm
	shr.u64 	%rd409, %rd404, 8;
	cvt.u16.u64 	%rs636, %rd409;
	and.b16  	%rs308, %rs636, 255;
	setp.eq.s16 	%p154, %rs308, 99;
	mov.b32 	%r629, -1;
	vote.sync.any.pred 	%p155, %p154, %r629;
	@%p155 bra 	$L__BB4_304;
	cvt.u16.u64 	%rs638, %rd404;
	and.b16  	%rs309, %rs636, 255;
	setp.eq.s16 	%p156, %rs309, 101;
	mov.b32 	%r650, -1;
	vote.sync.ballot.b32 	%r651, %p156, %r650;
	and.b32  	%r652, %r651, %r412;
	or.b32  	%r653, %r652, -2147483648;
	add.s32 	%r654, %r653, -1;
	not.b32 	%r655, %r653;
	and.b32  	%r656, %r655, %r654;
	popc.b32 	%r220, %r656;
	cvt.u32.u64 	%r657, %rd404;
	and.b32  	%r642, %r657, 255;
	mov.b64 	{%r632, %r637}, %rd857;
	mov.b32 	%r648, 1;
	// begin inline asm
	shfl.sync.down.b32 %r631, %r632, %r648, %r220, %r650;
	// end inline asm
	// begin inline asm
	shfl.sync.down.b32 %r636, %r637, %r648, %r220, %r650;
	// end inline asm
	// begin inline asm
	shfl.sync.down.b32 %r641, %r642, %r648, %r220, %r650;
	// end inline asm
	// begin inline asm
	shfl.sync.down.b32 %r646, %r647, %r648, %r220, %r650;
	// end inline asm
	setp.ge.s32 	%p158, %r258, %r220;
	@%p158 bra 	$L__BB4_307;
	cvt.u16.u32 	%rs310, %r641;
	mov.b64 	%rd410, {%r631, %r636};
	add.s64 	%rd184, %rd857, %rd410;
	setp.eq.s64 	%p159, %rd857, 0;
	selp.b16 	%rs311, %rs310, 0, %p159;
	add.s16 	%rs638, %rs311, %rs638;
	mov.u64 	%rd857, %rd184;
$L__BB4_307:
	cvt.u32.u16 	%r678, %rs638;
	and.b32  	%r679, %r678, 255;
	and.b32  	%r680, %r1739, -256;
	or.b32  	%r1739, %r680, %r679;
	mov.b64 	{%r659, %r664}, %rd857;
	mov.b32 	%r675, 2;
	mov.b32 	%r677, -1;
	// begin inline asm
	shfl.sync.down.b32 %r658, %r659, %r675, %r220, %r677;
	// end inline asm
	// begin inline asm
	shfl.sync.down.b32 %r663, %r664, %r675, %r220, %r677;
	// end inline asm
	// begin inline asm
	shfl.sync.down.b32 %r668, %r1739, %r675, %r220, %r677;
	// end inline asm
	// begin inline asm
	shfl.sync.down.b32 %r673, %r674, %r675, %r220, %r677;
	// end inline asm
	add.s32 	%r681, %r258, 2;
	setp.gt.s32 	%p160, %r681, %r220;
	@%p160 bra 	$L__BB4_309;
	cvt.u16.u32 	%rs312, %r668;
	mov.b64 	%rd411, {%r658, %r663};
	add.s64 	%rd186, %rd857, %rd411;
	setp.eq.s64 	%p161, %rd857, 0;
	selp.b16 	%rs313, %rs312, 0, %p161;
	add.s16 	%rs638, %rs313, %rs638;
	mov.u64 	%rd857, %rd186;
$L__BB4_309:
	cvt.u32.u16 	%r702, %rs638;
	and.b32  	%r703, %r702, 255;
	and.b32  	%r704, %r1740, -256;
	or.b32  	%r1740, %r704, %r703;
	mov.b64 	{%r683, %r688}, %rd857;
	mov.b32 	%r699, 4;
	mov.b32 	%r701, -1;
	// begin inline asm
	shfl.sync.down.b32 %r682, %r683, %r699, %r220, %r701;
	// end inline asm
	// begin inline asm
	shfl.sync.down.b32 %r687, %r688, %r699, %r220, %r701;
	// end inline asm
	// begin inline asm
	shfl.sync.down.b32 %r692, %r1740, %r699, %r220, %r701;
	// end inline asm
	// begin inline asm
	shfl.sync.down.b32 %r697, %r698, %r699, %r220, %r701;
	// end inline asm
	setp.gt.s32 	%p162, %r205, %r220;
	@%p162 bra 	$L__BB4_311;
	cvt.u16.u32 	%rs314, %r692;
	mov.b64 	%rd412, {%r682, %r687};
	add.s64 	%rd188, %rd857, %rd412;
	setp.eq.s64 	%p163, %rd857, 0;
	selp.b16 	%rs315, %rs314, 0, %p163;
	add.s16 	%rs638, %rs315, %rs638;
	mov.u64 	%rd857, %rd188;
$L__BB4_311:
	cvt.u32.u16 	%r725, %rs638;
	and.b32  	%r726, %r725, 255;
	and.b32  	%r727, %r1741, -256;
	or.b32  	%r1741, %r727, %r726;
	mov.b64 	{%r706, %r711}, %rd857;
	mov.b32 	%r722, 8;
	mov.b32 	%r724, -1;
	// begin inline asm
	shfl.sync.down.b32 %r705, %r706, %r722, %r220, %r724;
	// end inline asm
	// begin inline asm
	shfl.sync.down.b32 %r710, %r711, %r722, %r220, %r724;
	// end inline asm
	// begin inline asm
	shfl.sync.down.b32 %r715, %r1741, %r722, %r220, %r724;
	// end inline asm
	// begin inline asm
	shfl.sync.down.b32 %r720, %r721, %r722, %r220, %r724;
	// end inline asm
	setp.gt.s32 	%p164, %r209, %r220;
	@%p164 bra 	$L__BB4_313;
	cvt.u16.u32 	%rs316, %r715;
	mov.b64 	%rd413, {%r705, %r710};
	add.s64 	%rd190, %rd857, %rd413;
	setp.eq.s64 	%p165, %rd857, 0;
	selp.b16 	%rs317, %rs316, 0, %p165;
	add.s16 	%rs638, %rs317, %rs638;
	mov.u64 	%rd857, %rd190;
$L__BB4_313:
	cvt.u32.u16 	%r748, %rs638;
	and.b32  	%r749, %r748, 255;
	and.b32  	%r750, %r1742, -256;
	or.b32  	%r1742, %r750, %r749;
	mov.b64 	{%r729, %r734}, %rd857;
	mov.b32 	%r745, 16;
	mov.b32 	%r747, -1;
	// begin inline asm
	shfl.sync.down.b32 %r728, %r729, %r745, %r220, %r747;
	// end inline asm
	// begin inline asm
	shfl.sync.down.b32 %r733, %r734, %r745, %r220, %r747;
	// end inline asm
	// begin inline asm
	shfl.sync.down.b32 %r738, %r1742, %r745, %r220, %r747;
	// end inline asm
	// begin inline asm
	shfl.sync.down.b32 %r743, %r744, %r745, %r220, %r747;
	// end inline asm
	setp.gt.s32 	%p166, %r213, %r220;
	@%p166 bra 	$L__BB4_315;
	cvt.u16.u32 	%rs318, %r738;
	mov.b64 	%rd414, {%r728, %r733};
	add.s64 	%rd192, %rd857, %rd414;
	setp.eq.s64 	%p167, %rd857, 0;
	selp.b16 	%rs319, %rs318, 0, %p167;
	add.s16 	%rs638, %rs319, %rs638;
	mov.u64 	%rd857, %rd192;
$L__BB4_315:
	add.s64 	%rd194, %rd857, %rd851;
	setp.eq.s64 	%p168, %rd851, 0;
	selp.b16 	%rs320, %rs638, 0, %p168;
	add.s16 	%rs631, %rs320, %rs631;
	add.s32 	%r1743, %r1743, -32;
	mov.u64 	%rd851, %rd194;
	bra.uni 	$L__BB4_302;
$L__BB4_316:
	setp.ne.s32 	%p103, %r146, 0;
	@%p103 bra 	$L__BB4_318;
	add.s64 	%rd334, %rd851, %rd165;
	setp.eq.s64 	%p104, %rd165, 0;
	selp.b16 	%rs296, %rs631, 0, %p104;
	add.s16 	%rs297, %rs296, %rs169;
	cvt.u64.u16 	%rd335, %rs297;
	and.b64  	%rd336, %rd335, 255;
	or.b64  	%rd333, %rd336, 25856;
	add.s64 	%rd332, %rd167, 512;
	// begin inline asm
	st.relaxed.gpu.v2.u64 [%rd332], {%rd333, %rd334};
	// end inline asm
	st.shared.u64 	[_ZN6thrust24THRUST_300001_SM_1000_NS8cuda_cub4core6detail5shmemE+168], %rd851;
	st.shared.u8 	[_ZN6thrust24THRUST_300001_SM_1000_NS8cuda_cub4core6detail5shmemE+176], %rs631;
	st.shared.u64 	[_ZN6thrust24THRUST_300001_SM_1000_NS8cuda_cub4core6detail5shmemE+184], %rd334;
	st.shared.u8 	[_ZN6thrust24THRUST_300001_SM_1000_NS8cuda_cub4core6detail5shmemE+192], %rs297;
$L__BB4_318:
	setp.ne.s32 	%p105, %r258, 0;
	@%p105 bra 	$L__BB4_320;
	st.shared.u64 	[_ZN6thrust24THRUST_300001_SM_1000_NS8cuda_cub4core6detail5shmemE+136], %rd851;
	st.shared.u8 	[_ZN6thrust24THRUST_300001_SM_1000_NS8cuda_cub4core6detail5shmemE+144], %rs631;
	mov.u64 	%rd861, %rd851;
	mov.u16 	%rs642, %rs631;
$L__BB4_320:
	setp.eq.s32 	%p106, %r146, 0;
	bar.sync 	0;
	@%p106 bra 	$L__BB4_322;
	ld.shared.u8 	%rs298, [_ZN6thrust24THRUST_300001_SM_1000_NS8cuda_cub4core6detail5shmemE+144];
	ld.shared.u64 	%rd337, [_ZN6thrust24THRUST_300001_SM_1000_NS8cuda_cub4core6detail5shmemE+136];
	add.s64 	%rd196, %rd337, %rd861;
	setp.eq.s64 	%p107, %rd861, 0;
	selp.b16 	%rs299, %rs298, 0, %p107;
	add.s16 	%rs642, %rs299, %rs642;
	mov.u64 	%rd861, %rd196;
$L__BB4_322:
	mul.lo.s32 	%r529, %r146, 9;
	cvt.u64.u32 	%rd338, %r529;
	setp.eq.s64 	%p108, %rd7, %rd338;
	setp.ne.s32 	%p109, %r1738, %r180;
	or.pred  	%p110, %p108, %p109;
	selp.u64 	%rd339, 1, 0, %p110;
	add.s64 	%rd198, %rd861, %rd339;
	selp.b16 	%rs300, 0, %rs642, %p110;
	add.s16 	%rs201, %rs300, %rs157;
	selp.u64 	%rd340, 1, 0, %p6;
	add.s64 	%rd341, %rd340, %rd339;
	add.s64 	%rd199, %rd341, %rd861;
	selp.b16 	%rs301, 0, %rs201, %p6;
	add.s16 	%rs202, %rs158, %rs301;
	selp.u64 	%rd342, 1, 0, %p7;
	add.s64 	%rd200, %rd199, %rd342;
	selp.b16 	%rs302, 0, %rs202, %p7;
	add.s16 	%rs203, %rs159, %rs302;
	selp.u64 	%rd343, 1, 0, %p8;
	add.s64 	%rd201, %rd200, %rd343;
	selp.b16 	%rs303, 0, %rs203, %p8;
	add.s16 	%rs204, %rs160, %rs303;
	selp.u64 	%rd344, 1, 0, %p9;
	add.s64 	%rd202, %rd201, %rd344;
	selp.b16 	%rs304, 0, %rs204, %p9;
	add.s16 	%rs205, %rs161, %rs304;
	add.s32 	%r530, %r529, 5;
	cvt.u64.u32 	%rd345, %r530;
	setp.eq.s64 	%p111, %rd7, %rd345;
	setp.ne.s32 	%p112, %r184, %r185;
	or.pred  	%p113, %p111, %p112;
	selp.u64 	%rd346, 1, 0, %p113;
	add.s64 	%rd203, %rd202, %rd346;
	selp.b16 	%rs305, 0, %rs205, %p113;
	add.s16 	%rs206, %rs162, %rs305;
	selp.u64 	%rd347, 1, 0, %p10;
	add.s64 	%rd204, %rd203, %rd347;
	selp.b16 	%rs306, 0, %rs206, %p10;
	add.s16 	%rs207, %rs163, %rs306;
	add.s32 	%r531, %r529, 7;
	cvt.u64.u32 	%rd348, %r531;
	setp.eq.s64 	%p114, %rd7, %rd348;
	setp.ne.s32 	%p115, %r186, %r187;
	or.pred  	%p11, %p114, %p115;
	selp.u64 	%rd349, 1, 0, %p11;
	add.s64 	%rd205, %rd204, %rd349;
	selp.b16 	%rs307, 0, %rs207, %p11;
	add.s16 	%rs208, %rs164, %rs307;
	ld.shared.u64 	%rd206, [_ZN6thrust24THRUST_300001_SM_1000_NS8cuda_cub4core6detail5shmemE+200];
	ld.shared.u64 	%rd868, [_ZN6thrust24THRUST_300001_SM_1000_NS8cuda_cub4core6detail5shmemE+184];
	ld.shared.u8 	%rs209, [_ZN6thrust24THRUST_300001_SM_1000_NS8cuda_cub4core6detail5shmemE+192];
	ld.shared.u64 	%rd208, [_ZN6thrust24THRUST_300001_SM_1000_NS8cuda_cub4core6detail5shmemE+168];
	setp.lt.s64 	%p116, %rd206, 257;
	@%p116 bra 	$L__BB4_348;
	bar.sync 	0;
	mul.lo.s32 	%r553, %r146, 9;
	cvt.u64.u32 	%rd380, %r553;
	setp.ne.s64 	%p132, %rd7, %rd380;
	setp.eq.s32 	%p133, %r1738, %r180;
	and.pred  	%p134, %p132, %p133;
	@%p134 bra 	$L__BB4_325;
	cvt.u32.u64 	%r554, %rd208;
	cvt.u32.u64 	%r555, %rd861;
	sub.s32 	%r556, %r555, %r554;
	shl.b32 	%r557, %r556, 3;
	mov.u32 	%r558, _ZN6thrust24THRUST_300001_SM_1000_NS8cuda_cub4core6detail5shmemE;
	add.s32 	%r559, %r558, %r557;
	st.shared.u32 	[%r559], %r1738;
	st.shared.u8 	[%r559+4], %rs642;
$L__BB4_325:
	not.pred 	%p135, %p6;
	@%p135 bra 	$L__BB4_327;
	cvt.u32.u64 	%r560, %rd208;
	cvt.u32.u64 	%r561, %rd198;
	sub.s32 	%r562, %r561, %r560;
	shl.b32 	%r563, %r562, 3;
	mov.u32 	%r564, _ZN6thrust24THRUST_300001_SM_1000_NS8cuda_cub4core6detail5shmemE;
	add.s32 	%r565, %r564, %r563;
	st.shared.u32 	[%r565], %r180;
	st.shared.u8 	[%r565+4], %rs201;
$L__BB4_327:
	not.pred 	%p136, %p7;
	@%p136 bra 	$L__BB4_329;
	cvt.u32.u64 	%r566, %rd208;
	cvt.u32.u64 	%r567, %rd199;
	sub.s32 	%r568, %r567, %r566;
	shl.b32 	%r569, %r568, 3;
	mov.u32 	%r570, _ZN6thrust24THRUST_300001_SM_1000_NS8cuda_cub4core6detail5shmemE;
	add.s32 	%r571, %r570, %r569;
	st.shared.u32 	[%r571], %r181;
	st.shared.u8 	[%r571+4], %rs202;
$L__BB4_329:
	not.pred 	%p137, %p8;
	@%p137 bra 	$L__BB4_331;
	cvt.u32.u64 	%r572, %rd208;
	cvt.u32.u64 	%r573, %rd200;
	sub.s32 	%r574, %r573, %r572;
	shl.b32 	%r575, %r574, 3;
	mov.u32 	%r576, _ZN6thrust24THRUST_300001_SM_1000_NS8cuda_cub4core6detail5shmemE;
	add.s32 	%r577, %r576, %r575;
	st.shared.u32 	[%r577], %r182;
	st.shared.u8 	[%r577+4], %rs203;
$L__BB4_331:
	not.pred 	%p138, %p9;
	@%p138 bra 	$L__BB4_333;
	cvt.u32.u64 	%r578, %rd208;
	cvt.u32.u64 	%r579, %rd201;
	sub.s32 	%r580, %r579, %r578;
	shl.b32 	%r581, %r580, 3;
	mov.u32 	%r582, _ZN6thrust24THRUST_300001_SM_1000_NS8cuda_cub4core6detail5shmemE;
	add.s32 	%r583, %r582, %r581;
	st.shared.u32 	[%r583], %r183;
	st.shared.u8 	[%r583+4], %rs204;
$L__BB4_333:
	mad.lo.s32 	%r584, %r146, 9, 5;
	cvt.u64.u32 	%rd381, %r584;
	setp.ne.s64 	%p139, %rd7, %rd381;
	setp.eq.s32 	%p140, %r184, %r185;
	and.pred  	%p141, %p139, %p140;
	@%p141 bra 	$L__BB4_335;
	cvt.u32.u64 	%r585, %rd208;
	cvt.u32.u64 	%r586, %rd202;
	sub.s32 	%r587, %r586, %r585;
	shl.b32 	%r588, %r587, 3;
	mov.u32 	%r589, _ZN6thrust24THRUST_300001_SM_1000_NS8cuda_cub4core6detail5shmemE;
	add.s32 	%r590, %r589, %r588;
	st.shared.u32 	[%r590], %r184;
	st.shared.u8 	[%r590+4], %rs205;
$L__BB4_335:
	not.pred 	%p142, %p10;
	@%p142 bra 	$L__BB4_337;
	cvt.u32.u64 	%r591, %rd208;
	cvt.u32.u64 	%r592, %rd203;
	sub.s32 	%r593, %r592, %r591;
	shl.b32 	%r594, %r593, 3;
	mov.u32 	%r595, _ZN6thrust24THRUST_300001_SM_1000_NS8cuda_cub4core6detail5shmemE;
	add.s32 	%r596, %r595, %r594;
	st.shared.u32 	[%r596], %r185;
	st.shared.u8 	[%r596+4], %rs206;
$L__BB4_337:
	not.pred 	%p143, %p11;
	@%p143 bra 	$L__BB4_339;
	cvt.u32.u64 	%r597, %rd208;
	cvt.u32.u64 	%r598, %rd204;
	sub.s32 	%r599, %r598, %r597;
	shl.b32 	%r600, %r599, 3;
	mov.u32 	%r601, _ZN6thrust24THRUST_300001_SM_1000_NS8cuda_cub4core6detail5shmemE;
	add.s32 	%r602, %r601, %r600;
	st.shared.u32 	[%r602], %r186;
	st.shared.u8 	[%r602+4], %rs207;
$L__BB4_339:
	mad.lo.s32 	%r603, %r146, 9, 8;
	cvt.u64.u32 	%rd382, %r603;
	setp.ne.s64 	%p144, %rd7, %rd382;
	setp.eq.s32 	%p145, %r187, %r188;
	and.pred  	%p146, %p144, %p145;
	@%p146 bra 	$L__BB4_341;
	cvt.u32.u64 	%r604, %rd208;
	cvt.u32.u64 	%r605, %rd205;
	sub.s32 	%r606, %r605, %r604;
	shl.b32 	%r607, %r606, 3;
	mov.u32 	%r608, _ZN6thrust24THRUST_300001_SM_1000_NS8cuda_cub4core6detail5shmemE;
	add.s32 	%r609, %r608, %r607;
	st.shared.u32 	[%r609], %r187;
	st.shared.u8 	[%r609+4], %rs208;
$L__BB4_341:
	bar.sync 	0;
	cvt.u64.u32 	%rd867, %r146;
	setp.le.u64 	%p147, %rd206, %rd867;
	@%p147 bra 	$L__BB4_366;
	not.b64 	%rd383, %rd867;
	add.s64 	%rd210, %rd206, %rd383;
	shr.u64 	%rd384, %rd210, 8;
	add.s64 	%rd385, %rd384, 1;
	and.b64  	%rd863, %rd385, 3;
	and.b64  	%rd386, %rd210, 768;
	setp.eq.s64 	%p148, %rd386, 768;
	@%p148 bra 	$L__BB4_345;
	add.s64 	%rd387, %rd208, %rd867;
	shl.b64 	%rd388, %rd387, 2;
	add.s64 	%rd865, %rd5, %rd388;
	add.s64 	%rd864, %rd4, %rd388;
	shl.b32 	%r610, %r146, 3;
	mov.u32 	%r611, _ZN6thrust24THRUST_300001_SM_1000_NS8cuda_cub4core6detail5shmemE;
	add.s32 	%r612, %r610, %r611;
	add.s32 	%r1744, %r612, 4;
	shl.b64 	%rd389, %rd863, 8;
	add.s64 	%rd867, %rd389, %rd867;
$L__BB4_344:
	.pragma "nounroll";
	ld.shared.u32 	%r613, [%r1744+-4];
	ld.shared.s8 	%r614, [%r1744];
	st.global.u32 	[%rd864], %r613;
	st.global.u32 	[%rd865], %r614;
	add.s64 	%rd865, %rd865, 1024;
	add.s64 	%rd864, %rd864, 1024;
	add.s32 	%r1744, %r1744, 2048;
	add.s64 	%rd863, %rd863, -1;
	setp.ne.s64 	%p149, %rd863, 0;
	@%p149 bra 	$L__BB4_344;
$L__BB4_345:
	setp.lt.u64 	%p150, %rd210, 768;
	@%p150 bra 	$L__BB4_366;
	mov.u32 	%r617, _ZN6thrust24THRUST_300001_SM_1000_NS8cuda_cub4core6detail5shmemE;
$L__BB4_347:
	cvt.u32.u64 	%r615, %rd867;
	add.s64 	%rd390, %rd867, %rd208;
	shl.b32 	%r616, %r615, 3;
	add.s32 	%r618, %r617, %r616;
	ld.shared.u32 	%r619, [%r618];
	ld.shared.s8 	%r620, [%r618+4];
	shl.b64 	%rd391, %rd390, 2;
	add.s64 	%rd392, %rd4, %rd391;
	st.global.u32 	[%rd392], %r619;
	add.s64 	%rd393, %rd5, %rd391;
	st.global.u32 	[%rd393], %r620;
	and.b64  	%rd394, %rd867, 4294967295;
	add.s64 	%rd395, %rd208, %rd394;
	ld.shared.u32 	%r621, [%r618+2048];
	ld.shared.s8 	%r622, [%r618+2052];
	shl.b64 	%rd396, %rd395, 2;
	add.s64 	%rd397, %rd4, %rd396;
	st.global.u32 	[%rd397+1024], %r621;
	add.s64 	%rd398, %rd5, %rd396;
	st.global.u32 	[%rd398+1024], %r622;
	ld.shared.u32 	%r623, [%r618+4096];
	ld.shared.s8 	%r624, [%r618+4100];
	st.global.u32 	[%rd397+2048], %r623;
	st.global.u32 	[%rd398+2048], %r624;
	ld.shared.u32 	%r625, [%r618+6144];
	ld.shared.s8 	%r626, [%r618+6148];
	st.global.u32 	[%rd397+3072], %r625;
	st.global.u32 	[%rd398+3072], %r626;
	add.s64 	%rd399, %rd867, 1024;
	and.b64  	%rd867, %rd399, 4294967295;
	setp.gt.u64 	%p151, %rd206, %rd867;
	@%p151 bra 	$L__BB4_347;
	bra.uni 	$L__BB4_366;
$L__BB4_348:
	mul.lo.s32 	%r532, %r146, 9;
	cvt.u64.u32 	%rd350, %r532;
	setp.ne.s64 	%p117, %rd7, %rd350;
	setp.eq.s32 	%p118, %r1738, %r180;
	and.pred  	%p119, %p117, %p118;
	@%p119 bra 	$L__BB4_350;
	shl.b64 	%rd351, %rd861, 2;
	add.s64 	%rd352, %rd4, %rd351;
	st.global.u32 	[%rd352], %r1738;
	cvt.u32.u16 	%r533, %rs642;
	cvt.s32.s8 	%r534, %r533;
	add.s64 	%rd353, %rd5, %rd351;
	st.global.u32 	[%rd353], %r534;
$L__BB4_350:
	not.pred 	%p120, %p6;
	@%p120 bra 	$L__BB4_352;
	shl.b64 	%rd354, %rd198, 2;
	add.s64 	%rd355, %rd4, %rd354;
	st.global.u32 	[%rd355], %r180;
	cvt.u32.u16 	%r535, %rs201;
	cvt.s32.s8 	%r536, %r535;
	add.s64 	%rd356, %rd5, %rd354;
	st.global.u32 	[%rd356], %r536;
$L__BB4_352:
	not.pred 	%p121, %p7;
	@%p121 bra 	$L__BB4_354;
	shl.b64 	%rd357, %rd199, 2;
	add.s64 	%rd358, %rd4, %rd357;
	st.global.u32 	[%rd358], %r181;
	cvt.u32.u16 	%r537, %rs202;
	cvt.s32.s8 	%r538, %r537;
	add.s64 	%rd359, %rd5, %rd357;
	st.global.u32 	[%rd359], %r538;
$L__BB4_354:
	not.pred 	%p122, %p8;
	@%p122 bra 	$L__BB4_356;
	shl.b64 	%rd360, %rd200, 2;
	add.s64 	%rd361, %rd4, %rd360;
	st.global.u32 	[%rd361], %r182;
	cvt.u32.u16 	%r539, %rs203;
	cvt.s32.s8 	%r540, %r539;
	add.s64 	%rd362, %rd5, %rd360;
	st.global.u32 	[%rd362], %r540;
$L__BB4_356:
	not.pred 	%p123, %p9;
	@%p123 bra 	$L__BB4_358;
	shl.b64 	%rd363, %rd201, 2;
	add.s64 	%rd364, %rd4, %rd363;
	st.global.u32 	[%rd364], %r183;
	cvt.u32.u16 	%r541, %rs204;
	cvt.s32.s8 	%r542, %r541;
	add.s64 	%rd365, %rd5, %rd363;
	st.global.u32 	[%rd365], %r542;
$L__BB4_358:
	mad.lo.s32 	%r543, %r146, 9, 5;
	cvt.u64.u32 	%rd366, %r543;
	setp.ne.s64 	%p124, %rd7, %rd366;
	setp.eq.s32 	%p125, %r184, %r185;
	and.pred  	%p126, %p124, %p125;
	@%p126 bra 	$L__BB4_360;
	shl.b64 	%rd367, %rd202, 2;
	add.s64 	%rd368, %rd4, %rd367;
	st.global.u32 	[%rd368], %r184;
	cvt.u32.u16 	%r544, %rs205;
	cvt.s32.s8 	%r545, %r544;
	add.s64 	%rd369, %rd5, %rd367;
	st.global.u32 	[%rd369], %r545;
$L__BB4_360:
	not.pred 	%p127, %p10;
	@%p127 bra 	$L__BB4_362;
	shl.b64 	%rd370, %rd203, 2;
	add.s64 	%rd371, %rd4, %rd370;
	st.global.u32 	[%rd371], %r185;
	cvt.u32.u16 	%r546, %rs206;
	cvt.s32.s8 	%r547, %r546;
	add.s64 	%rd372, %rd5, %rd370;
	st.global.u32 	[%rd372], %r547;
$L__BB4_362:
	not.pred 	%p128, %p11;
	@%p128 bra 	$L__BB4_364;
	shl.b64 	%rd373, %rd204, 2;
	add.s64 	%rd374, %rd4, %rd373;
	st.global.u32 	[%rd374], %r186;
	cvt.u32.u16 	%r548, %rs207;
	cvt.s32.s8 	%r549, %r548;
	add.s64 	%rd375, %rd5, %rd373;
	st.global.u32 	[%rd375], %r549;
$L__BB4_364:
	mad.lo.s32 	%r550, %r146, 9, 8;
	cvt.u64.u32 	%rd376, %r550;
	setp.ne.s64 	%p129, %rd7, %rd376;
	setp.eq.s32 	%p130, %r187, %r188;
	and.pred  	%p131, %p129, %p130;
	@%p131 bra 	$L__BB4_366;
	shl.b64 	%rd377, %rd205, 2;
	add.s64 	%rd378, %rd4, %rd377;
	st.global.u32 	[%rd378], %r187;
	cvt.u32.u16 	%r551, %rs208;
	cvt.s32.s8 	%r552, %r551;
	add.s64 	%rd379, %rd5, %rd377;
	st.global.u32 	[%rd379], %r552;
$L__BB4_366:
	setp.ne.s32 	%p152, %r146, 255;
	@%p152 bra 	$L__BB4_370;
	setp.ne.s64 	%p153, %rd7, 2304;
	@%p153 bra 	$L__BB4_369;
	shl.b64 	%rd400, %rd868, 2;
	add.s64 	%rd401, %rd4, %rd400;
	st.global.u32 	[%rd401], %r188;
	add.s64 	%rd402, %rd5, %rd400;
	cvt.u32.u16 	%r627, %rs209;
	cvt.s32.s8 	%r628, %r627;
	st.global.u32 	[%rd402], %r628;
	add.s64 	%rd868, %rd868, 1;
$L__BB4_369:
	ld.param.u64 	%rd811, [_ZN6thrust24THRUST_300001_SM_1000_NS8cuda_cub4core6detail13_kernel_agentINS1_15__reduce_by_key16ReduceByKeyAgentINS0_6detail15normal_iteratorINS0_10device_ptrIjEEEENS8_INS9_IcEEEESB_SB_N4cuda3std3__48equal_toIjEENSG_4plusIjEEPllEEJSB_SD_SB_SB_SL_N3cub18CUB_300001_SM_100024ReduceByKeyScanTileStateIclLb1EEESI_SK_llEEEvDpT0__param_4];
	cvta.to.global.u64 	%rd403, %rd811;
	st.global.u64 	[%rd403], %rd868;
$L__BB4_370:
	ret;

}
	// .globl	_ZN3cub18CUB_300001_SM_10006detail11EmptyKernelIvEEvv
.visible .entry _ZN3cub18CUB_300001_SM_10006detail11EmptyKernelIvEEvv()
{


	ret;

}
	// .globl	_ZN3cub18CUB_300001_SM_10006detail8for_each13static_kernelINS2_12policy_hub_t12policy_500_tEmN6thrust24THRUST_300001_SM_1000_NS8cuda_cub20__uninitialized_fill7functorINS7_10device_ptrIjEEjEEEEvT0_T1_
.visible .entry _ZN3cub18CUB_300001_SM_10006detail8for_each13static_kernelINS2_12policy_hub_t12policy_500_tEmN6thrust24THRUST_300001_SM_1000_NS8cuda_cub20__uninitialized_fill7functorINS7_10device_ptrIjEEjEEEEvT0_T1_(
	.param .u64 _ZN3cub18CUB_300001_SM_10006detail8for_each13static_kernelINS2_12policy_hub_t12policy_500_tEmN6thrust24THRUST_300001_SM_1000_NS8cuda_cub20__uninitialized_fill7functorINS7_10device_ptrIjEEjEEEEvT0_T1__param_0,
	.param .align 8 .b8 _ZN3cub18CUB_300001_SM_10006detail8for_each13static_kernelINS2_12policy_hub_t12policy_500_tEmN6thrust24THRUST_300001_SM_1000_NS8cuda_cub20__uninitialized_fill7functorINS7_10device_ptrIjEEjEEEEvT0_T1__param_1[16]
)
.maxntid 256
{
	.reg .pred 	%p<4>;
	.reg .b16 	%rs<5>;
	.reg .b32 	%r<12>;
	.reg .b64 	%rd<16>;

	ld.param.u32 	%r3, [_ZN3cub18CUB_300001_SM_10006detail8for_each13static_kernelINS2_12policy_hub_t12policy_500_tEmN6thrust24THRUST_300001_SM_1000_NS8cuda_cub20__uninitialized_fill7functorINS7_10device_ptrIjEEjEEEEvT0_T1__param_1+8];
	ld.param.u64 	%rd4, [_ZN3cub18CUB_300001_SM_10006detail8for_each13static_kernelINS2_12policy_hub_t12policy_500_tEmN6thrust24THRUST_300001_SM_1000_NS8cuda_cub20__uninitialized_fill7functorINS7_10device_ptrIjEEjEEEEvT0_T1__param_1];
	ld.param.u64 	%rd5, [_ZN3cub18CUB_300001_SM_10006detail8for_each13static_kernelINS2_12policy_hub_t12policy_500_tEmN6thrust24THRUST_300001_SM_1000_NS8cuda_cub20__uninitialized_fill7functorINS7_10device_ptrIjEEjEEEEvT0_T1__param_0];
	mov.u32 	%r9, %ctaid.x;
	mul.wide.u32 	%rd1, %r9, 512;
	sub.s64 	%rd2, %rd5, %rd1;
	setp.lt.u64 	%p1, %rd2, 512;
	@%p1 bra 	$L__BB6_2;
	mov.u32 	%r11, %tid.x;
	cvta.to.global.u64 	%rd11, %rd4;
	cvt.u64.u32 	%rd12, %r11;
	add.s64 	%rd13, %rd1, %rd12;
	shl.b64 	%rd14, %rd13, 2;
	add.s64 	%rd15, %rd11, %rd14;
	st.global.u32 	[%rd15], %r3;
	st.global.u32 	[%rd15+1024], %r3;
	bra.uni 	$L__BB6_6;
$L__BB6_2:
	cvta.to.global.u64 	%rd6, %rd4;
	mov.u32 	%r2, %tid.x;
	cvt.u64.u32 	%rd7, %r2;
	setp.le.u64 	%p2, %rd2, %rd7;
	add.s64 	%rd8, %rd1, %rd7;
	shl.b64 	%rd9, %rd8, 2;
	add.s64 	%rd3, %rd6, %rd9;
	@%p2 bra 	$L__BB6_4;
	st.global.u32 	[%rd3], %r3;
$L__BB6_4:
	add.s32 	%r10, %r2, 256;
	cvt.u64.u32 	%rd10, %r10;
	setp.le.u64 	%p3, %rd2, %rd10;
	@%p3 bra 	$L__BB6_6;
	st.global.u32 	[%rd3+1024], %r3;
$L__BB6_6:
	ret;

}
	// .globl	_ZN3cub18CUB_300001_SM_10006detail8for_each13static_kernelINS2_12policy_hub_t12policy_500_tEmN6thrust24THRUST_300001_SM_1000_NS8cuda_cub6__fill7functorINS7_6detail15normal_iteratorINS7_10device_ptrIcEEEEcEEEEvT0_T1_
.visible .entry _ZN3cub18CUB_300001_SM_10006detail8for_each13static_kernelINS2_12policy_hub_t12policy_500_tEmN6thrust24THRUST_300001_SM_1000_NS8cuda_cub6__fill7functorINS7_6detail15normal_iteratorINS7_10device_ptrIcEEEEcEEEEvT0_T1_(
	.param .u64 _ZN3cub18CUB_300001_SM_10006detail8for_each13static_kernelINS2_12policy_hub_t12policy_500_tEmN6thrust24THRUST_300001_SM_1000_NS8cuda_cub6__fill7functorINS7_6detail15normal_iteratorINS7_10device_ptrIcEEEEcEEEEvT0_T1__param_0,
	.param .align 8 .b8 _ZN3cub18CUB_300001_SM_10006detail8for_each13static_kernelINS2_12policy_hub_t12policy_500_tEmN6thrust24THRUST_300001_SM_1000_NS8cuda_cub6__fill7functorINS7_6detail15normal_iteratorINS7_10device_ptrIcEEEEcEEEEvT0_T1__param_1[16]
)
.maxntid 256
{
	.reg .pred 	%p<4>;
	.reg .b16 	%rs<10>;
	.reg .b32 	%r<15>;
	.reg .b64 	%rd<14>;

	ld.param.u32 	%r7, [_ZN3cub18CUB_300001_SM_10006detail8for_each13static_kernelINS2_12policy_hub_t12policy_500_tEmN6thrust24THRUST_300001_SM_1000_NS8cuda_cub6__fill7functorINS7_6detail15normal_iteratorINS7_10device_ptrIcEEEEcEEEEvT0_T1__param_1+8];
	bfe.u32 	%r11, %r7, 0, 8;
	cvt.u16.u32 	%rs2, %r11;
	ld.param.u64 	%rd4, [_ZN3cub18CUB_300001_SM_10006detail8for_each13static_kernelINS2_12policy_hub_t12policy_500_tEmN6thrust24THRUST_300001_SM_1000_NS8cuda_cub6__fill7functorINS7_6detail15normal_iteratorINS7_10device_ptrIcEEEEcEEEEvT0_T1__param_1];
	ld.param.u64 	%rd5, [_ZN3cub18CUB_300001_SM_10006detail8for_each13static_kernelINS2_12policy_hub_t12policy_500_tEmN6thrust24THRUST_300001_SM_1000_NS8cuda_cub6__fill7functorINS7_6detail15normal_iteratorINS7_10device_ptrIcEEEEcEEEEvT0_T1__param_0];
	mov.u32 	%r12, %ctaid.x;
	mul.wide.u32 	%rd1, %r12, 512;
	sub.s64 	%rd2, %rd5, %rd1;
	setp.lt.u64 	%p1, %rd2, 512;
	@%p1 bra 	$L__BB7_2;
	mov.u32 	%r14, %tid.x;
	cvta.to.global.u64 	%rd10, %rd4;
	cvt.u64.u32 	%rd11, %r14;
	add.s64 	%rd12, %rd1, %rd11;
	add.s64 	%rd13, %rd10, %rd12;
	st.global.u8 	[%rd13], %rs2;
	st.global.u8 	[%rd13+256], %rs2;
	bra.uni 	$L__BB7_6;
$L__BB7_2:
	cvta.to.global.u64 	%rd6, %rd4;
	mov.u32 	%r1, %tid.x;
	cvt.u64.u32 	%rd7, %r1;
	setp.le.u64 	%p2, %rd2, %rd7;
	add.s64 	%rd8, %rd1, %rd7;
	add.s64 	%rd3, %rd6, %rd8;
	@%p2 bra 	$L__BB7_4;
	st.global.u8 	[%rd3], %rs2;
$L__BB7_4:
	add.s32 	%r13, %r1, 256;
	cvt.u64.u32 	%rd9, %r13;
	setp.le.u64 	%p3, %rd2, %rd9;
	@%p3 bra 	$L__BB7_6;
	st.global.u8 	[%rd3+256], %rs2;
$L__BB7_6:
	ret;

}
	// .globl	_ZN3cub18CUB_300001_SM_10006detail8for_each13static_kernelINS2_12policy_hub_t12policy_500_tEmN6thrust24THRUST_300001_SM_1000_NS8cuda_cub20__uninitialized_fill7functorINS7_10device_ptrIcEEcEEEEvT0_T1_
.visible .entry _ZN3cub18CUB_300001_SM_10006detail8for_each13static_kernelINS2_12policy_hub_t12policy_500_tEmN6thrust24THRUST_300001_SM_1000_NS8cuda_cub20__uninitialized_fill7functorINS7_10device_ptrIcEEcEEEEvT0_T1_(
	.param .u64 _ZN3cub18CUB_300001_SM_10006detail8for_each13static_kernelINS2_12policy_hub_t12policy_500_tEmN6thrust24THRUST_300001_SM_1000_NS8cuda_cub20__uninitialized_fill7functorINS7_10device_ptrIcEEcEEEEvT0_T1__param_0,
	.param .align 8 .b8 _ZN3cub18CUB_300001_SM_10006detail8for_each13static_kernelINS2_12policy_hub_t12policy_500_tEmN6thrust24THRUST_300001_SM_1000_NS8cuda_cub20__uninitialized_fill7functorINS7_10device_ptrIcEEcEEEEvT0_T1__param_1[16]
)
.maxntid 256
{
	.reg .pred 	%p<4>;
	.reg .b16 	%rs<10>;
	.reg .b32 	%r<15>;
	.reg .b64 	%rd<14>;

	ld.param.u32 	%r7, [_ZN3cub18CUB_300001_SM_10006detail8for_each13static_kernelINS2_12policy_hub_t12policy_500_tEmN6thrust24THRUST_300001_SM_1000_NS8cuda_cub20__uninitialized_fill7functorINS7_10device_ptrIcEEcEEEEvT0_T1__param_1+8];
	bfe.u32 	%r11, %r7, 0, 8;
	cvt.u16.u32 	%rs2, %r11;
	ld.param.u64 	%rd4, [_ZN3cub18CUB_300001_SM_10006detail8for_each13static_kernelINS2_12policy_hub_t12policy_500_tEmN6thrust24THRUST_300001_SM_1000_NS8cuda_cub20__uninitialized_fill7functorINS7_10device_ptrIcEEcEEEEvT0_T1__param_1];
	ld.param.u64 	%rd5, [_ZN3cub18CUB_300001_SM_10006detail8for_each13static_kernelINS2_12policy_hub_t12policy_500_tEmN6thrust24THRUST_300001_SM_1000_NS8cuda_cub20__uninitialized_fill7functorINS7_10device_ptrIcEEcEEEEvT0_T1__param_0];
	mov.u32 	%r12, %ctaid.x;
	mul.wide.u32 	%rd1, %r12, 512;
	sub.s64 	%rd2, %rd5, %rd1;
	setp.lt.u64 	%p1, %rd2, 512;
	@%p1 bra 	$L__BB8_2;
	mov.u32 	%r14, %tid.x;
	cvta.to.global.u64 	%rd10, %rd4;
	cvt.u64.u32 	%rd11, %r14;
	add.s64 	%rd12, %rd1, %rd11;
	add.s64 	%rd13, %rd10, %rd12;
	st.global.u8 	[%rd13], %rs2;
	st.global.u8 	[%rd13+256], %rs2;
	bra.uni 	$L__BB8_6;
$L__BB8_2:
	cvta.to.global.u64 	%rd6, %rd4;
	mov.u32 	%r1, %tid.x;
	cvt.u64.u32 	%rd7, %r1;
	setp.le.u64 	%p2, %rd2, %rd7;
	add.s64 	%rd8, %rd1, %rd7;
	add.s64 	%rd3, %rd6, %rd8;
	@%p2 bra 	$L__BB8_4;
	st.global.u8 	[%rd3], %rs2;
$L__BB8_4:
	add.s32 	%r13, %r1, 256;
	cvt.u64.u32 	%rd9, %r13;
	setp.le.u64 	%p3, %rd2, %rd9;
	@%p3 bra 	$L__BB8_6;
	st.global.u8 	[%rd3+256], %rs2;
$L__BB8_6:
	ret;

}
	// .globl	_ZN3cub18CUB_300001_SM_10006detail8for_each13static_kernelINS2_12policy_hub_t12policy_500_tElN6thrust24THRUST_300001_SM_1000_NS8cuda_cub6__fill7functorINS7_6detail15normal_iteratorINS7_10device_ptrIcEEEEcEEEEvT0_T1_
.visible .entry _ZN3cub18CUB_300001_SM_10006detail8for_each13static_kernelINS2_12policy_hub_t12policy_500_tElN6thrust24THRUST_300001_SM_1000_NS8cuda_cub6__fill7functorINS7_6detail15normal_iteratorINS7_10device_ptrIcEEEEcEEEEvT0_T1_(
	.param .u64 _ZN3cub18CUB_300001_SM_10006detail8for_each13static_kernelINS2_12policy_hub_t12policy_500_tElN6thrust24THRUST_300001_SM_1000_NS8cuda_cub6__fill7functorINS7_6detail15normal_iteratorINS7_10device_ptrIcEEEEcEEEEvT0_T1__param_0,
	.param .align 8 .b8 _ZN3cub18CUB_300001_SM_10006detail8for_each13static_kernelINS2_12policy_hub_t12policy_500_tElN6thrust24THRUST_300001_SM_1000_NS8cuda_cub6__fill7functorINS7_6detail15normal_iteratorINS7_10device_ptrIcEEEEcEEEEvT0_T1__param_1[16]
)
.maxntid 256
{
	.reg .pred 	%p<4>;
	.reg .b16 	%rs<10>;
	.reg .b32 	%r<15>;
	.reg .b64 	%rd<15>;

	ld.param.u32 	%r7, [_ZN3cub18CUB_300001_SM_10006detail8for_each13static_kernelINS2_12policy_hub_t12policy_500_tElN6thrust24THRUST_300001_SM_1000_NS8cuda_cub6__fill7functorINS7_6detail15normal_iteratorINS7_10device_ptrIcEEEEcEEEEvT0_T1__param_1+8];
	bfe.u32 	%r11, %r7, 0, 8;
	cvt.u16.u32 	%rs2, %r11;
	ld.param.u64 	%rd5, [_ZN3cub18CUB_300001_SM_10006detail8for_each13static_kernelINS2_12policy_hub_t12policy_500_tElN6thrust24THRUST_300001_SM_1000_NS8cuda_cub6__fill7functorINS7_6detail15normal_iteratorINS7_10device_ptrIcEEEEcEEEEvT0_T1__param_1];
	ld.param.u64 	%rd6, [_ZN3cub18CUB_300001_SM_10006detail8for_each13static_kernelINS2_12policy_hub_t12policy_500_tElN6thrust24THRUST_300001_SM_1000_NS8cuda_cub6__fill7functorINS7_6detail15normal_iteratorINS7_10device_ptrIcEEEEcEEEEvT0_T1__param_0];
	mov.u32 	%r12, %ctaid.x;
	mul.wide.u32 	%rd1, %r12, 512;
	sub.s64 	%rd2, %rd6, %rd1;
	setp.lt.s64 	%p1, %rd2, 512;
	@%p1 bra 	$L__BB9_2;
	mov.u32 	%r14, %tid.x;
	cvta.to.global.u64 	%rd11, %rd5;
	cvt.u64.u32 	%rd12, %r14;
	add.s64 	%rd13, %rd1, %rd12;
	add.s64 	%rd14, %rd11, %rd13;
	st.global.u8 	[%rd14], %rs2;
	st.global.u8 	[%rd14+256], %rs2;
	bra.uni 	$L__BB9_6;
$L__BB9_2:
	cvta.to.global.u64 	%rd7, %rd5;
	mov.u32 	%r1, %tid.x;
	cvt.s64.s32 	%rd3, %rd2;
	cvt.u64.u32 	%rd8, %r1;
	setp.le.s64 	%p2, %rd3, %rd8;
	add.s64 	%rd9, %rd1, %rd8;
	add.s64 	%rd4, %rd7, %rd9;
	@%p2 bra 	$L__BB9_4;
	st.global.u8 	[%rd4], %rs2;
$L__BB9_4:
	add.s32 	%r13, %r1, 256;
	cvt.u64.u32 	%rd10, %r13;
	setp.le.s64 	%p3, %rd3, %rd10;
	@%p3 bra 	$L__BB9_6;
	st.global.u8 	[%rd4+256], %rs2;
$L__BB9_6:
	ret;

}
	// .globl	_ZN3cub18CUB_300001_SM_10006detail4scan20DeviceScanInitKernelINS0_13ScanTileStateIjLb1EEEEEvT_i
.visible .entry _ZN3cub18CUB_300001_SM_10006detail4scan20DeviceScanInitKernelINS0_13ScanTileStateIjLb1EEEEEvT_i(
	.param .align 8 .b8 _ZN3cub18CUB_300001_SM_10006detail4scan20DeviceScanInitKernelINS0_13ScanTileStateIjLb1EEEEEvT_i_param_0[8],
	.param .u32 _ZN3cub18CUB_300001_SM_10006detail4scan20DeviceScanInitKernelINS0_13ScanTileStateIjLb1EEEEEvT_i_param_1
)
{
	.reg .pred 	%p<5>;
	.reg .b32 	%r<10>;
	.reg .b64 	%rd<7>;

	ld.param.u64 	%rd2, [_ZN3cub18CUB_300001_SM_10006detail4scan20DeviceScanInitKernelINS0_13ScanTileStateIjLb1EEEEEvT_i_param_0];
	ld.param.u32 	%r4, [_ZN3cub18CUB_300001_SM_10006detail4scan20DeviceScanInitKernelINS0_13ScanTileStateIjLb1EEEEEvT_i_param_1];
	cvta.to.global.u64 	%rd1, %rd2;
	mov.u32 	%r1, %ctaid.x;
	mov.u32 	%r5, %ntid.x;
	mov.u32 	%r2, %tid.x;
	mad.lo.s32 	%r3, %r1, %r5, %r2;
	setp.ge.s32 	%p1, %r3, %r4;
	@%p1 bra 	$L__BB10_2;
	mul.wide.s32 	%rd3, %r3, 8;
	add.s64 	%rd4, %rd1, %rd3;
	mov.b32 	%r6, 0;
	mov.b32 	%r7, 99;
	st.global.v2.u32 	[%rd4+256], {%r7, %r6};
$L__BB10_2:
	setp.ne.s32 	%p2, %r1, 0;
	setp.gt.u32 	%p3, %r2, 31;
	or.pred  	%p4, %p2, %p3;
	@%p4 bra 	$L__BB10_4;
	mul.wide.u32 	%rd5, %r2, 8;
	add.s64 	%rd6, %rd1, %rd5;
	mov.b32 	%r9, 0;
	st.global.v2.u32 	[%rd6], {%r9, %r9};
$L__BB10_4:
	ret;

}
	// .globl	_ZN3cub18CUB_300001_SM_10006detail4scan16DeviceScanKernelINS2_10policy_hubIjjjjN4cuda3std3__44plusIvEEE10Policy1000EN6thrust24THRUST_300001_SM_1000_NS6detail15normal_iteratorINSD_10device_ptrIjEEEESI_NS0_13ScanTileStateIjLb1EEES9_NS0_8NullTypeEjjLb0ESL_EEvT0_T1_T2_iT3_T4_T5_
.visible .entry _ZN3cub18CUB_300001_SM_10006detail4scan16DeviceScanKernelINS2_10policy_hubIjjjjN4cuda3std3__44plusIvEEE10Policy1000EN6thrust24THRUST_300001_SM_1000_NS6detail15normal_iteratorINSD_10device_ptrIjEEEESI_NS0_13ScanTileStateIjLb1EEES9_NS0_8NullTypeEjjLb0ESL_EEvT0_T1_T2_iT3_T4_T5_(
	.param .align 8 .b8 _ZN3cub18CUB_300001_SM_10006detail4scan16DeviceScanKernelINS2_10policy_hubIjjjjN4cuda3std3__44plusIvEEE10Policy1000EN6thrust24THRUST_300001_SM_1000_NS6detail15normal_iteratorINSD_10device_ptrIjEEEESI_NS0_13ScanTileStateIjLb1EEES9_NS0_8NullTypeEjjLb0ESL_EEvT0_T1_T2_iT3_T4_T5__param_0[8],
	.param .align 8 .b8 _ZN3cub18CUB_300001_SM_10006detail4scan16DeviceScanKernelINS2_10policy_hubIjjjjN4cuda3std3__44plusIvEEE10Policy1000EN6thrust24THRUST_300001_SM_1000_NS6detail15normal_iteratorINSD_10device_ptrIjEEEESI_NS0_13ScanTileStateIjLb1EEES9_NS0_8NullTypeEjjLb0ESL_EEvT0_T1_T2_iT3_T4_T5__param_1[8],
	.param .align 8 .b8 _ZN3cub18CUB_300001_SM_10006detail4scan16DeviceScanKernelINS2_10policy_hubIjjjjN4cuda3std3__44plusIvEEE10Policy1000EN6thrust24THRUST_300001_SM_1000_NS6detail15normal_iteratorINSD_10device_ptrIjEEEESI_NS0_13ScanTileStateIjLb1EEES9_NS0_8NullTypeEjjLb0ESL_EEvT0_T1_T2_iT3_T4_T5__param_2[8],
	.param .u32 _ZN3cub18CUB_300001_SM_10006detail4scan16DeviceScanKernelINS2_10policy_hubIjjjjN4cuda3std3__44plusIvEEE10Policy1000EN6thrust24THRUST_300001_SM_1000_NS6detail15normal_iteratorINSD_10device_ptrIjEEEESI_NS0_13ScanTileStateIjLb1EEES9_NS0_8NullTypeEjjLb0ESL_EEvT0_T1_T2_iT3_T4_T5__param_3,
	.param .align 1 .b8 _ZN3cub18CUB_300001_SM_10006detail4scan16DeviceScanKernelINS2_10policy_hubIjjjjN4cuda3std3__44plusIvEEE10Policy1000EN6thrust24THRUST_300001_SM_1000_NS6detail15normal_iteratorINSD_10device_ptrIjEEEESI_NS0_13ScanTileStateIjLb1EEES9_NS0_8NullTypeEjjLb0ESL_EEvT0_T1_T2_iT3_T4_T5__param_4[1],
	.param .align 1 .b8 _ZN3cub18CUB_300001_SM_10006detail4scan16DeviceScanKernelINS2_10policy_hubIjjjjN4cuda3std3__44plusIvEEE10Policy1000EN6thrust24THRUST_300001_SM_1000_NS6detail15normal_iteratorINSD_10device_ptrIjEEEESI_NS0_13ScanTileStateIjLb1EEES9_NS0_8NullTypeEjjLb0ESL_EEvT0_T1_T2_iT3_T4_T5__param_5[1],
	.param .u32 _ZN3cub18CUB_300001_SM_10006detail4scan16DeviceScanKernelINS2_10policy_hubIjjjjN4cuda3std3__44plusIvEEE10Policy1000EN6thrust24THRUST_300001_SM_1000_NS6detail15normal_iteratorINSD_10device_ptrIjEEEESI_NS0_13ScanTileStateIjLb1EEES9_NS0_8NullTypeEjjLb0ESL_EEvT0_T1_T2_iT3_T4_T5__param_6
)
.maxntid 384
{
	.reg .pred 	%p<160>;
	.reg .b32 	%r<1050>;
	.reg .b64 	%rd<55>;
	// demoted variable
	.shared .align 16 .b8 _ZZN3cub18CUB_300001_SM_10006detail4scan16DeviceScanKernelINS2_10policy_hubIjjjjN4cuda3std3__44plusIvEEE10Policy1000EN6thrust24THRUST_300001_SM_1000_NS6detail15normal_iteratorINSD_10device_ptrIjEEEESI_NS0_13ScanTileStateIjLb1EEES9_NS0_8NullTypeEjjLb0ESL_EEvT0_T1_T2_iT3_T4_T5_E12temp_storage[33808];
	ld.param.u64 	%rd1, [_ZN3cub18CUB_300001_SM_10006detail4scan16DeviceScanKernelINS2_10policy_hubIjjjjN4cuda3std3__44plusIvEEE10Policy1000EN6thrust24THRUST_300001_SM_1000_NS6detail15normal_iteratorINSD_10device_ptrIjEEEESI_NS0_13ScanTileStateIjLb1EEES9_NS0_8NullTypeEjjLb0ESL_EEvT0_T1_T2_iT3_T4_T5__param_2];
	ld.param.u64 	%rd13, [_ZN3cub18CUB_300001_SM_10006detail4scan16DeviceScanKernelINS2_10policy_hubIjjjjN4cuda3std3__44plusIvEEE10Policy1000EN6thrust24THRUST_300001_SM_1000_NS6detail15normal_iteratorINSD_10device_ptrIjEEEESI_NS0_13ScanTileStateIjLb1EEES9_NS0_8NullTypeEjjLb0ESL_EEvT0_T1_T2_iT3_T4_T5__param_1];
	ld.param.u64 	%rd14, [_ZN3cub18CUB_300001_SM_10006detail4scan16DeviceScanKernelINS2_10policy_hubIjjjjN4cuda3std3__44plusIvEEE10Policy1000EN6thrust24THRUST_300001_SM_1000_NS6detail15normal_iteratorINSD_10device_ptrIjEEEESI_NS0_13ScanTileStateIjLb1EEES9_NS0_8NullTypeEjjLb0ESL_EEvT0_T1_T2_iT3_T4_T5__param_0];
	ld.param.u32 	%r233, [_ZN3cub18CUB_300001_SM_10006detail4scan16DeviceScanKernelINS2_10policy_hubIjjjjN4cuda3std3__44plusIvEEE10Policy1000EN6thrust24THRUST_300001_SM_1000_NS6detail15normal_iteratorINSD_10device_ptrIjEEEESI_NS0_13ScanTileStateIjLb1EEES9_NS0_8NullTypeEjjLb0ESL_EEvT0_T1_T2_iT3_T4_T5__param_3];
	ld.param.u32 	%r234, [_ZN3cub18CUB_300001_SM_10006detail4scan16DeviceScanKernelINS2_10policy_hubIjjjjN4cuda3std3__44plusIvEEE10Policy1000EN6thrust24THRUST_300001_SM_1000_NS6detail15normal_iteratorINSD_10device_ptrIjEEEESI_NS0_13ScanTileStateIjLb1EEES9_NS0_8NullTypeEjjLb0ESL_EEvT0_T1_T2_iT3_T4_T5__param_6];
	cvta.to.global.u64 	%rd2, %rd14;
	cvta.to.global.u64 	%rd3, %rd13;
	mov.u32 	%r235, %ctaid.x;
	add.s32 	%r998, %r233, %r235;
	mul.lo.s32 	%r2, %r998, 8448;
	sub.s32 	%r3, %r234, %r2;
	setp.lt.u32 	%p1, %r3, 8449;
	@%p1 bra 	$L__BB11_26;
	cvt.u64.u32 	%rd37, %r2;
	mov.u32 	%r4, %tid.x;
	and.b32  	%r642, %r4, 31;
	and.b32  	%r643, %r4, 992;
	mul.lo.s32 	%r644, %r643, 22;
	or.b32  	%r645, %r644, %r642;
	cvt.u64.u32 	%rd38, %r645;
	add.s64 	%rd4, %rd38, %rd37;
	shl.b64 	%rd39, %rd4, 2;
	add.s64 	%rd40, %rd2, %rd39;
	ld.global.u32 	%r646, [%rd40];
	ld.global.u32 	%r647, [%rd40+128];
	ld.global.u32 	%r648, [%rd40+256];
	ld.global.u32 	%r649, [%rd40+384];
	ld.global.u32 	%r650, [%rd40+512];
	ld.global.u32 	%r651, [%rd40+640];
	ld.global.u32 	%r652, [%rd40+768];
	ld.global.u32 	%r653, [%rd40+896];
	ld.global.u32 	%r654, [%rd40+1024];
	ld.global.u32 	%r655, [%rd40+1152];
	ld.global.u32 	%r656, [%rd40+1280];
	ld.global.u32 	%r657, [%rd40+1408];
	ld.global.u32 	%r658, [%rd40+1536];
	ld.global.u32 	%r659, [%rd40+1664];
	ld.global.u32 	%r660, [%rd40+1792];
	ld.global.u32 	%r661, [%rd40+1920];
	ld.global.u32 	%r662, [%rd40+2048];
	ld.global.u32 	%r663, [%rd40+2176];
	ld.global.u32 	%r664, [%rd40+2304];
	ld.global.u32 	%r665, [%rd40+2432];
	ld.global.u32 	%r666, [%rd40+2560];
	ld.global.u32 	%r667, [%rd40+2688];
	// begin inline asm
	mov.u32 %r641, %laneid;
	// end inline asm
	shr.u32 	%r6, %r4, 5;
	mad.lo.s32 	%r668, %r6, 704, %r641;
	shl.b32 	%r669, %r668, 2;
	mov.u32 	%r670, _ZZN3cub18CUB_300001_SM_10006detail4scan16DeviceScanKernelINS2_10policy_hubIjjjjN4cuda3std3__44plusIvEEE10Policy1000EN6thrust24THRUST_300001_SM_1000_NS6detail15normal_iteratorINSD_10device_ptrIjEEEESI_NS0_13ScanTileStateIjLb1EEES9_NS0_8NullTypeEjjLb0ESL_EEvT0_T1_T2_iT3_T4_T5_E12temp_storage;
	add.s32 	%r7, %r670, %r669;
	st.shared.u32 	[%r7], %r646;
	st.shared.u32 	[%r7+128], %r647;
	st.shared.u32 	[%r7+256], %r648;
	st.shared.u32 	[%r7+384], %r649;
	st.shared.u32 	[%r7+512], %r650;
	st.shared.u32 	[%r7+640], %r651;
	st.shared.u32 	[%r7+768], %r652;
	st.shared.u32 	[%r7+896], %r653;
	st.shared.u32 	[%r7+1024], %r654;
	st.shared.u32 	[%r7+1152], %r655;
	st.shared.u32 	[%r7+1280], %r656;
	st.shared.u32 	[%r7+1408], %r657;
	st.shared.u32 	[%r7+1536], %r658;
	st.shared.u32 	[%r7+1664], %r659;
	st.shared.u32 	[%r7+1792], %r660;
	st.shared.u32 	[%r7+1920], %r661;
	st.shared.u32 	[%r7+2048], %r662;
	st.shared.u32 	[%r7+2176], %r663;
	st.shared.u32 	[%r7+2304], %r664;
	st.shared.u32 	[%r7+2432], %r665;
	st.shared.u32 	[%r7+2560], %r666;
	st.shared.u32 	[%r7+2688], %r667;
	bar.warp.sync 	-1;
	mad.lo.s32 	%r8, %r641, 84, %r7;
	ld.shared.v2.u32 	{%r9, %r10}, [%r8];
	ld.shared.v2.u32 	{%r11, %r12}, [%r8+8];
	ld.shared.v2.u32 	{%r13, %r14}, [%r8+16];
	ld.shared.v2.u32 	{%r15, %r16}, [%r8+24];
	ld.shared.v2.u32 	{%r17, %r18}, [%r8+32];
	ld.shared.v2.u32 	{%r19, %r20}, [%r8+40];
	ld.shared.v2.u32 	{%r21, %r22}, [%r8+48];
	ld.shared.v2.u32 	{%r23, %r24}, [%r8+56];
	ld.shared.v2.u32 	{%r25, %r26}, [%r8+64];
	ld.shared.v2.u32 	{%r27, %r28}, [%r8+72];
	ld.shared.v2.u32 	{%r29, %r30}, [%r8+80];
	bar.sync 	0;
	setp.ne.s32 	%p104, %r998, 0;
	@%p104 bra 	$L__BB11_6;
	add.s32 	%r892, %r10, %r9;
	add.s32 	%r893, %r11, %r892;
	add.s32 	%r894, %r12, %r893;
	add.s32 	%r895, %r13, %r894;
	add.s32 	%r896, %r14, %r895;
	add.s32 	%r897, %r15, %r896;
	add.s32 	%r898, %r16, %r897;
	add.s32 	%r899, %r17, %r898;
	add.s32 	%r900, %r18, %r899;
	add.s32 	%r901, %r19, %r900;
	add.s32 	%r902, %r20, %r901;
	add.s32 	%r903, %r21, %r902;
	add.s32 	%r904, %r22, %r903;
	add.s32 	%r905, %r23, %r904;
	add.s32 	%r906, %r24, %r905;
	add.s32 	%r907, %r25, %r906;
	add.s32 	%r908, %r26, %r907;
	add.s32 	%r909, %r27, %r908;
	add.s32 	%r910, %r28, %r909;
	add.s32 	%r911, %r29, %r910;
	add.s32 	%r866, %r30, %r911;
	mov.b32 	%r864, 1;
	mov.b32 	%r889, 0;
	mov.b32 	%r891, -1;
	// begin inline asm
	{  .reg .u32 r0;  .reg .pred p;  shfl.sync.up.b32 r0|p, %r866, %r864, %r889, %r891;  @p add.u32 r0, r0, %r866;  mov.u32 %r862, r0;}
	// end inline asm
	mov.b32 	%r870, 2;
	// begin inline asm
	{  .reg .u32 r0;  .reg .pred p;  shfl.sync.up.b32 r0|p, %r862, %r870, %r889, %r891;  @p add.u32 r0, r0, %r862;  mov.u32 %r868, r0;}
	// end inline asm
	mov.b32 	%r876, 4;
	// begin inline asm
	{  .reg .u32 r0;  .reg .pred p;  shfl.sync.up.b32 r0|p, %r868, %r876, %r889, %r891;  @p add.u32 r0, r0, %r868;  mov.u32 %r874, r0;}
	// end inline asm
	mov.b32 	%r882, 8;
	// begin inline asm
	{  .reg .u32 r0;  .reg .pred p;  shfl.sync.up.b32 r0|p, %r874, %r882, %r889, %r891;  @p add.u32 r0, r0, %r874;  mov.u32 %r880, r0;}
	// end inline asm
	mov.b32 	%r888, 16;
	// begin inline asm
	{  .reg .u32 r0;  .reg .pred p;  shfl.sync.up.b32 r0|p, %r880, %r888, %r889, %r891;  @p add.u32 r0, r0, %r880;  mov.u32 %r886, r0;}
	// end inline asm
	setp.ne.s32 	%p146, %r641, 31;
	@%p146 bra 	$L__BB11_4;
	shl.b32 	%r912, %r6, 2;
	add.s32 	%r914, %r670, %r912;
	st.shared.u32 	[%r914+16], %r886;
$L__BB11_4:
	sub.s32 	%r915, %r886, %r866;
	bar.sync 	0;
	ld.shared.v4.u32 	{%r916, %r917, %r918, %r919}, [_ZZN3cub18CUB_300001_SM_10006detail4scan16DeviceScanKernelINS2_10policy_hubIjjjjN4cuda3std3__44plusIvEEE10Policy1000EN6thrust24THRUST_300001_SM_1000_NS6detail15normal_iteratorINSD_10device_ptrIjEEEESI_NS0_13ScanTileStateIjLb1EEES9_NS0_8NullTypeEjjLb0ESL_EEvT0_T1_T2_iT3_T4_T5_E12temp_storage+16];
	add.s32 	%r920, %r917, %r916;
	setp.eq.s32 	%p147, %r6, 2;
	selp.b32 	%r921, %r920, %r916, %p147;
	add.s32 	%r922, %r920, %r918;
	setp.eq.s32 	%p148, %r6, 3;
	selp.b32 	%r923, %r922, %r921, %p148;
	add.s32 	%r924, %r922, %r919;
	setp.eq.s32 	%p149, %r6, 4;
	selp.b32 	%r925, %r924, %r923, %p149;
	ld.shared.v4.u32 	{%r926, %r927, %r928, %r929}, [_ZZN3cub18CUB_300001_SM_10006detail4scan16DeviceScanKernelINS2_10policy_hubIjjjjN4cuda3std3__44plusIvEEE10Policy1000EN6thrust24THRUST_300001_SM_1000_NS6detail15normal_iteratorINSD_10device_ptrIjEEEESI_NS0_13ScanTileStateIjLb1EEES9_NS0_8NullTypeEjjLb0ESL_EEvT0_T1_T2_iT3_T4_T5_E12temp_storage+32];
	add.s32 	%r930, %r924, %r926;
	setp.eq.s32 	%p150, %r6, 5;
	selp.b32 	%r931, %r930, %r925, %p150;
	add.s32 	%r932, %r930, %r927;
	setp.eq.s32 	%p151, %r6, 6;
	selp.b32 	%r933, %r932, %r931, %p151;
	add.s32 	%r934, %r932, %r928;
	setp.eq.s32 	%p152, %r6, 7;
	selp.b32 	%r935, %r934, %r933, %p152;
	add.s32 	%r936, %r934, %r929;
	setp.eq.s32 	%p153, %r6, 8;
	selp.b32 	%r937, %r936, %r935, %p153;
	ld.shared.v4.u32 	{%r938, %r939, %r940, %r941}, [_ZZN3cub18CUB_300001_SM_10006detail4scan16DeviceScanKernelINS2_10policy_hubIjjjjN4cuda3std3__44plusIvEEE10Policy1000EN6thrust24THRUST_300001_SM_1000_NS6detail15normal_iteratorINSD_10device_ptrIjEEEESI_NS0_13ScanTileStateIjLb1EEES9_NS0_8NullTypeEjjLb0ESL_EEvT0_T1_T2_iT3_T4_T5_E12temp_storage+48];
	add.s32 	%r942, %r936, %r938;
	setp.eq.s32 	%p154, %r6, 9;
	selp.b32 	%r943, %r942, %r937, %p154;
	add.s32 	%r944, %r942, %r939;
	setp.eq.s32 	%p155, %r6, 10;
	selp.b32 	%r945, %r944, %r943, %p155;
	add.s32 	%r946, %r944, %r940;
	setp.eq.s32 	%p156, %r6, 11;
	selp.b32 	%r947, %r946, %r945, %p156;
	add.s32 	%r33, %r946, %r941;
	setp.lt.u32 	%p157, %r4, 32;
	setp.eq.s32 	%p158, %r641, 0;
	selp.b32 	%r948, 0, %r915, %p158;
	add.s32 	%r949, %r947, %r948;
	selp.b32 	%r1012, %r915, %r949, %p157;
	setp.ne.s32 	%p159, %r4, 0;
	@%p159 bra 	$L__BB11_25;
	add.s64 	%rd52, %rd1, 256;
	mov.b32 	%r950, 101;
	// begin inline asm
	st.relaxed.gpu.v2.u32 [%rd52], {%r950, %r33};
	// end inline asm
	mov.b32 	%r1012, 0;
	bra.uni 	$L__BB11_25;
$L__BB11_6:
	add.s32 	%r701, %r10, %r9;
	add.s32 	%r702, %r11, %r701;
	add.s32 	%r703, %r12, %r702;
	add.s32 	%r704, %r13, %r703;
	add.s32 	%r705, %r14, %r704;
	add.s32 	%r706, %r15, %r705;
	add.s32 	%r707, %r16, %r706;
	add.s32 	%r708, %r17, %r707;
	add.s32 	%r709, %r18, %r708;
	add.s32 	%r710, %r19, %r709;
	add.s32 	%r711, %r20, %r710;
	add.s32 	%r712, %r21, %r711;
	add.s32 	%r713, %r22, %r712;
	add.s32 	%r714, %r23, %r713;
	add.s32 	%r715, %r24, %r714;
	add.s32 	%r716, %r25, %r715;
	add.s32 	%r717, %r26, %r716;
	add.s32 	%r718, %r27, %r717;
	add.s32 	%r719, %r28, %r718;
	add.s32 	%r720, %r29, %r719;
	add.s32 	%r675, %r30, %r720;
	mov.b32 	%r673, 1;
	mov.b32 	%r698, 0;
	mov.b32 	%r700, -1;
	// begin inline asm
	{  .reg .u32 r0;  .reg .pred p;  shfl.sync.up.b32 r0|p, %r675, %r673, %r698, %r700;  @p add.u32 r0, r0, %r675;  mov.u32 %r671, r0;}
	// end inline asm
	mov.b32 	%r679, 2;
	// begin inline asm
	{  .reg .u32 r0;  .reg .pred p;  shfl.sync.up.b32 r0|p, %r671, %r679, %r698, %r700;  @p add.u32 r0, r0, %r671;  mov.u32 %r677, r0;}
	// end inline asm
	mov.b32 	%r685, 4;
	// begin inline asm
	{  .reg .u32 r0;  .reg .pred p;  shfl.sync.up.b32 r0|p, %r677, %r685, %r698, %r700;  @p add.u32 r0, r0, %r677;  mov.u32 %r683, r0;}
	// end inline asm
	mov.b32 	%r691, 8;
	// begin inline asm
	{  .reg .u32 r0;  .reg .pred p;  shfl.sync.up.b32 r0|p, %r683, %r691, %r698, %r700;  @p add.u32 r0, r0, %r683;  mov.u32 %r689, r0;}
	// end inline asm
	mov.b32 	%r697, 16;
	// begin inline asm
	{  .reg .u32 r0;  .reg .pred p;  shfl.sync.up.b32 r0|p, %r689, %r697, %r698, %r700;  @p add.u32 r0, r0, %r689;  mov.u32 %r695, r0;}
	// end inline asm
	setp.ne.s32 	%p105, %r641, 31;
	@%p105 bra 	$L__BB11_8;
	shl.b32 	%r721, %r6, 2;
	add.s32 	%r723, %r670, %r721;
	st.shared.u32 	[%r723+16], %r695;
$L__BB11_8:
	sub.s32 	%r724, %r695, %r675;
	bar.sync 	0;
	ld.shared.v4.u32 	{%r725, %r726, %r727, %r728}, [_ZZN3cub18CUB_300001_SM_10006detail4scan16DeviceScanKernelINS2_10policy_hubIjjjjN4cuda3std3__44plusIvEEE10Policy1000EN6thrust24THRUST_300001_SM_1000_NS6detail15normal_iteratorINSD_10device_ptrIjEEEESI_NS0_13ScanTileStateIjLb1EEES9_NS0_8NullTypeEjjLb0ESL_EEvT0_T1_T2_iT3_T4_T5_E12temp_storage+16];
	add.s32 	%r729, %r726, %r725;
	setp.eq.s32 	%p106, %r6, 2;
	selp.b32 	%r730, %r729, %r725, %p106;
	add.s32 	%r731, %r729, %r727;
	setp.eq.s32 	%p107, %r6, 3;
	selp.b32 	%r732, %r731, %r730, %p107;
	add.s32 	%r733, %r731, %r728;
	setp.eq.s32 	%p108, %r6, 4;
	selp.b32 	%r734, %r733, %r732, %p108;
	ld.shared.v4.u32 	{%r735, %r736, %r737, %r738}, [_ZZN3cub18CUB_300001_SM_10006detail4scan16DeviceScanKernelINS2_10policy_hubIjjjjN4cuda3std3__44plusIvEEE10Policy1000EN6thrust24THRUST_300001_SM_1000_NS6detail15normal_iteratorINSD_10device_ptrIjEEEESI_NS0_13ScanTileStateIjLb1EEES9_NS0_8NullTypeEjjLb0ESL_EEvT0_T1_T2_iT3_T4_T5_E12temp_storage+32];
	add.s32 	%r739, %r733, %r735;
	setp.eq.s32 	%p109, %r6, 5;
	selp.b32 	%r740, %r739, %r734, %p109;
	add.s32 	%r741, %r739, %r736;
	setp.eq.s32 	%p110, %r6, 6;
	selp.b32 	%r742, %r741, %r740, %p110;
	add.s32 	%r743, %r741, %r737;
	setp.eq.s32 	%p111, %r6, 7;
	selp.b32 	%r744, %r743, %r742, %p111;
	add.s32 	%r745, %r743, %r738;
	setp.eq.s32 	%p112, %r6, 8;
	selp.b32 	%r746, %r745, %r744, %p112;
	ld.shared.v4.u32 	{%r747, %r748, %r749, %r750}, [_ZZN3cub18CUB_300001_SM_10006detail4scan16DeviceScanKernelINS2_10policy_hubIjjjjN4cuda3std3__44plusIvEEE10Policy1000EN6thrust24THRUST_300001_SM_1000_NS6detail15normal_iteratorINSD_10device_ptrIjEEEESI_NS0_13ScanTileStateIjLb1EEES9_NS0_8NullTypeEjjLb0ESL_EEvT0_T1_T2_iT3_T4_T5_E12temp_storage+48];
	add.s32 	%r751, %r745, %r747;
	setp.eq.s32 	%p113, %r6, 9;
	selp.b32 	%r752, %r751, %r746, %p113;
	add.s32 	%r753, %r751, %r748;
	setp.eq.s32 	%p114, %r6, 10;
	selp.b32 	%r754, %r753, %r752, %p114;
	add.s32 	%r755, %r753, %r749;
	setp.eq.s32 	%p115, %r6, 11;
	selp.b32 	%r756, %r755, %r754, %p115;
	add.s32 	%r37, %r755, %r750;
	setp.gt.u32 	%p116, %r4, 31;
	setp.lt.u32 	%p117, %r4, 32;
	setp.eq.s32 	%p118, %r641, 0;
	selp.b32 	%r757, 0, %r724, %p118;
	add.s32 	%r1011, %r756, %r757;
	selp.b32 	%r39, %r724, %r1011, %p117;
	@%p116 bra 	$L__BB11_24;
	setp.ne.s32 	%p119, %r4, 0;
	mul.wide.s32 	%rd41, %r998, 8;
	add.s64 	%rd5, %rd1, %rd41;
	@%p119 bra 	$L__BB11_11;
	st.shared.u32 	[_ZZN3cub18CUB_300001_SM_10006detail4scan16DeviceScanKernelINS2_10policy_hubIjjjjN4cuda3std3__44plusIvEEE10Policy1000EN6thrust24THRUST_300001_SM_1000_NS6detail15normal_iteratorINSD_10device_ptrIjEEEESI_NS0_13ScanTileStateIjLb1EEES9_NS0_8NullTypeEjjLb0ESL_EEvT0_T1_T2_iT3_T4_T5_E12temp_storage+12], %r37;
	add.s64 	%rd42, %rd5, 256;
	mov.b32 	%r758, 100;
	// begin inline asm
	st.relaxed.gpu.v2.u32 [%rd42], {%r758, %r37};
	// end inline asm
$L__BB11_11:
	not.b32 	%r764, %r4;
	add.s32 	%r1006, %r998, %r764;
	mov.b32 	%r760, 830;
	// begin inline asm
	nanosleep.u32 %r760;
	// end inline asm
	mul.wide.s32 	%rd44, %r1006, 8;
	add.s64 	%rd45, %rd1, %rd44;
	add.s64 	%rd43, %rd45, 256;
	// begin inline asm
	ld.relaxed.gpu.v2.u32 {%r1008, %r1000}, [%rd43];
	// end inline asm
	mov.b32 	%r1001, 952;
$L__BB11_12:
	setp.eq.s32 	%p120, %r1008, 99;
	mov.b32 	%r765, -1;
	vote.sync.any.pred 	%p121, %p120, %r765;
	not.pred 	%p122, %p121;
	@%p122 bra 	$L__BB11_14;
	mul.lo.s32 	%r860, %r998, 16807;
	and.b32  	%r998, %r860, 2147483647;
	add.s32 	%r861, %r1001, 1;
	rem.u32 	%r857, %r998, %r861;
	// begin inline asm
	nanosleep.u32 %r857;
	// end inline asm
	shr.u32 	%r1001, %r1001, 1;
	// begin inline asm
	ld.relaxed.gpu.v2.u32 {%r1008, %r1000}, [%rd43];
	// end inline asm
	bra.uni 	$L__BB11_12;
$L__BB11_14:
	setp.eq.s32 	%p123, %r1008, 101;
	mov.b32 	%r792, -1;
	vote.sync.ballot.b32 	%r794, %p123, %r792;
	// begin inline asm
	mov.u32 %r767, %lanemask_ge;
	// end inline asm
	and.b32  	%r795, %r794, %r767;
	or.b32  	%r796, %r795, -2147483648;
	add.s32 	%r797, %r796, -1;
	not.b32 	%r798, %r796;
	and.b32  	%r799, %r798, %r797;
	popc.b32 	%r771, %r799;
	mov.b32 	%r770, 1;
	// begin inline asm
	shfl.sync.down.b32 %r768, %r1000, %r770, %r771, %r792;
	// end inline asm
	setp.lt.s32 	%p125, %r641, %r771;
	selp.b32 	%r800, %r768, 0, %p125;
	add.s32 	%r774, %r800, %r1000;
	mov.b32 	%r775, 2;
	// begin inline asm
	shfl.sync.down.b32 %r773, %r774, %r775, %r771, %r792;
	// end inline asm
	add.s32 	%r54, %r641, 2;
	setp.gt.s32 	%p126, %r54, %r771;
	selp.b32 	%r801, 0, %r773, %p126;
	add.s32 	%r779, %r774, %r801;
	mov.b32 	%r780, 4;
	// begin inline asm
	shfl.sync.down.b32 %r778, %r779, %r780, %r771, %r792;
	// end inline asm
	add.s32 	%r55, %r641, 4;
	setp.gt.s32 	%p127, %r55, %r771;
	selp.b32 	%r802, 0, %r778, %p127;
	add.s32 	%r784, %r779, %r802;
	mov.b32 	%r785, 8;
	// begin inline asm
	shfl.sync.down.b32 %r783, %r784, %r785, %r771, %r792;
	// end inline asm
	add.s32 	%r56, %r641, 8;
	setp.gt.s32 	%p128, %r56, %r771;
	selp.b32 	%r803, 0, %r783, %p128;
	add.s32 	%r789, %r784, %r803;
	mov.b32 	%r790, 16;
	// begin inline asm
	shfl.sync.down.b32 %r788, %r789, %r790, %r771, %r792;
	// end inline asm
	add.s32 	%r57, %r641, 16;
	setp.gt.s32 	%p129, %r57, %r771;
	selp.b32 	%r804, 0, %r788, %p129;
	add.s32 	%r1005, %r789, %r804;
	add.s64 	%rd7, %rd1, 256;
	mov.b32 	%r1002, 952;
$L__BB11_15:
	setp.ne.s32 	%p130, %r1008, 101;
	mov.b32 	%r805, -1;
	vote.sync.all.pred 	%p131, %p130, %r805;
	not.pred 	%p132, %p131;
	@%p132 bra 	$L__BB11_20;
	shr.u32 	%r1002, %r1002, 1;
	mul.wide.s32 	%rd48, %r1006, 8;
	add.s64 	%rd49, %rd7, %rd48;
	add.s64 	%rd47, %rd49, -256;
	// begin inline asm
	ld.relaxed.gpu.v2.u32 {%r1008, %r1009}, [%rd47];
	// end inline asm
	mov.u32 	%r1010, %r1002;
$L__BB11_17:
	setp.eq.s32 	%p136, %r1008, 99;
	mov.b32 	%r813, -1;
	vote.sync.any.pred 	%p137, %p136, %r813;
	not.pred 	%p138, %p137;
	@%p138 bra 	$L__BB11_19;
	mul.lo.s32 	%r855, %r998, 16807;
	and.b32  	%r998, %r855, 2147483647;
	add.s32 	%r856, %r1010, 1;
	rem.u32 	%r852, %r998, %r856;
	// begin inline asm
	nanosleep.u32 %r852;
	// end inline asm
	shr.u32 	%r1010, %r1010, 1;
	// begin inline asm
	ld.relaxed.gpu.v2.u32 {%r1008, %r1009}, [%rd47];
	// end inline asm
	bra.uni 	$L__BB11_17;
$L__BB11_19:
	setp.eq.s32 	%p139, %r1008, 101;
	mov.b32 	%r839, -1;
	vote.sync.ballot.b32 	%r840, %p139, %r839;
	and.b32  	%r841, %r840, %r767;
	or.b32  	%r842, %r841, -2147483648;
	add.s32 	%r843, %r842, -1;
	not.b32 	%r844, %r842;
	and.b32  	%r845, %r844, %r843;
	popc.b32 	%r818, %r845;
	mov.b32 	%r817, 1;
	// begin inline asm
	shfl.sync.down.b32 %r815, %r1009, %r817, %r818, %r839;
	// end inline asm
	setp.lt.s32 	%p141, %r641, %r818;
	selp.b32 	%r846, %r815, 0, %p141;
	add.s32 	%r821, %r846, %r1009;
	mov.b32 	%r822, 2;
	// begin inline asm
	shfl.sync.down.b32 %r820, %r821, %r822, %r818, %r839;
	// end inline asm
	setp.gt.s32 	%p142, %r54, %r818;
	selp.b32 	%r847, 0, %r820, %p142;
	add.s32 	%r826, %r821, %r847;
	mov.b32 	%r827, 4;
	// begin inline asm
	shfl.sync.down.b32 %r825, %r826, %r827, %r818, %r839;
	// end inline asm
	setp.gt.s32 	%p143, %r55, %r818;
	selp.b32 	%r848, 0, %r825, %p143;
	add.s32 	%r831, %r826, %r848;
	mov.b32 	%r832, 8;
	// begin inline asm
	shfl.sync.down.b32 %r830, %r831, %r832, %r818, %r839;
	// end inline asm
	setp.gt.s32 	%p144, %r56, %r818;
	selp.b32 	%r849, 0, %r830, %p144;
	add.s32 	%r836, %r831, %r849;
	mov.b32 	%r837, 16;
	// begin inline asm
	shfl.sync.down.b32 %r835, %r836, %r837, %r818, %r839;
	// end inline asm
	setp.gt.s32 	%p145, %r57, %r818;
	selp.b32 	%r850, 0, %r835, %p145;
	add.s32 	%r851, %r850, %r1005;
	add.s32 	%r1005, %r851, %r836;
	add.s32 	%r1006, %r1006, -32;
	bra.uni 	$L__BB11_15;
$L__BB11_20:
	@%p119 bra 	$L__BB11_22;
	add.s32 	%r808, %r1005, %r37;
	add.s64 	%rd46, %rd5, 256;
	mov.b32 	%r807, 101;
	// begin inline asm
	st.relaxed.gpu.v2.u32 [%rd46], {%r807, %r808};
	// end inline asm
	st.shared.u32 	[_ZZN3cub18CUB_300001_SM_10006detail4scan16DeviceScanKernelINS2_10policy_hubIjjjjN4cuda3std3__44plusIvEEE10Policy1000EN6thrust24THRUST_300001_SM_1000_NS6detail15normal_iteratorINSD_10device_ptrIjEEEESI_NS0_13ScanTileStateIjLb1EEES9_NS0_8NullTypeEjjLb0ESL_EEvT0_T1_T2_iT3_T4_T5_E12temp_storage+4], %r1005;
	st.shared.u32 	[_ZZN3cub18CUB_300001_SM_10006detail4scan16DeviceScanKernelINS2_10policy_hubIjjjjN4cuda3std3__44plusIvEEE10Policy1000EN6thrust24THRUST_300001_SM_1000_NS6detail15normal_iteratorINSD_10device_ptrIjEEEESI_NS0_13ScanTileStateIjLb1EEES9_NS0_8NullTypeEjjLb0ESL_EEvT0_T1_T2_iT3_T4_T5_E12temp_storage+8], %r808;
$L__BB11_22:
	setp.ne.s32 	%p134, %r641, 0;
	mov.u32 	%r1011, %r39;
	@%p134 bra 	$L__BB11_24;
	st.shared.u32 	[_ZZN3cub18CUB_300001_SM_10006detail4scan16DeviceScanKernelINS2_10policy_hubIjjjjN4cuda3std3__44plusIvEEE10Policy1000EN6thrust24THRUST_300001_SM_1000_NS6detail15normal_iteratorINSD_10device_ptrIjEEEESI_NS0_13ScanTileStateIjLb1EEES9_NS0_8NullTypeEjjLb0ESL_EEvT0_T1_T2_iT3_T4_T5_E12temp_storage+76], %r1005;
	mov.u32 	%r1011, %r1005;
$L__BB11_24:
	bar.sync 	0;
	setp.eq.s32 	%p135, %r4, 0;
	ld.shared.u32 	%r809, [_ZZN3cub18CUB_300001_SM_10006detail4scan16DeviceScanKernelINS2_10policy_hubIjjjjN4cuda3std3__44plusIvEEE10Policy1000EN6thrust24THRUST_300001_SM_1000_NS6detail15normal_iteratorINSD_10device_ptrIjEEEESI_NS0_13ScanTileStateIjLb1EEES9_NS0_8NullTypeEjjLb0ESL_EEvT0_T1_T2_iT3_T4_T5_E12temp_storage+76];
	selp.b32 	%r810, 0, %r809, %p135;
	add.s32 	%r1012, %r810, %r1011;
$L__BB11_25:
	add.s32 	%r953, %r1012, %r9;
	add.s32 	%r954, %r10, %r953;
	add.s32 	%r955, %r11, %r954;
	add.s32 	%r956, %r12, %r955;
	add.s32 	%r957, %r13, %r956;
	add.s32 	%r958, %r14, %r957;
	add.s32 	%r959, %r15, %r958;
	add.s32 	%r960, %r16, %r959;
	add.s32 	%r961, %r17, %r960;
	add.s32 	%r962, %r18, %r961;
	add.s32 	%r963, %r19, %r962;
	add.s32 	%r964, %r20, %r963;
	add.s32 	%r965, %r21, %r964;
	add.s32 	%r966, %r22, %r965;
	add.s32 	%r967, %r23, %r966;
	add.s32 	%r968, %r24, %r967;
	add.s32 	%r969, %r25, %r968;
	add.s32 	%r970, %r26, %r969;
	add.s32 	%r971, %r27, %r970;
	add.s32 	%r972, %r28, %r971;
	add.s32 	%r973, %r29, %r972;
	add.s32 	%r974, %r30, %r973;
	bar.sync 	0;
	st.shared.v2.u32 	[%r8], {%r953, %r954};
	st.shared.v2.u32 	[%r8+8], {%r955, %r956};
	st.shared.v2.u32 	[%r8+16], {%r957, %r958};
	st.shared.v2.u32 	[%r8+24], {%r959, %r960};
	st.shared.v2.u32 	[%r8+32], {%r961, %r962};
	st.shared.v2.u32 	[%r8+40], {%r963, %r964};
	st.shared.v2.u32 	[%r8+48], {%r965, %r966};
	st.shared.v2.u32 	[%r8+56], {%r967, %r968};
	st.shared.v2.u32 	[%r8+64], {%r969, %r970};
	st.shared.v2.u32 	[%r8+72], {%r971, %r972};
	st.shared.v2.u32 	[%r8+80], {%r973, %r974};
	bar.warp.sync 	-1;
	ld.shared.u32 	%r975, [%r7];
	ld.shared.u32 	%r976, [%r7+128];
	ld.shared.u32 	%r977, [%r7+256];
	ld.shared.u32 	%r978, [%r7+384];
	ld.shared.u32 	%r979, [%r7+512];
	ld.shared.u32 	%r980, [%r7+640];
	ld.shared.u32 	%r981, [%r7+768];
	ld.shared.u32 	%r982, [%r7+896];
	ld.shared.u32 	%r983, [%r7+1024];
	ld.shared.u32 	%r984, [%r7+1152];
	ld.shared.u32 	%r985, [%r7+1280];
	ld.shared.u32 	%r986, [%r7+1408];
	ld.shared.u32 	%r987, [%r7+1536];
	ld.shared.u32 	%r988, [%r7+1664];
	ld.shared.u32 	%r989, [%r7+1792];
	ld.shared.u32 	%r990, [%r7+1920];
	ld.shared.u32 	%r991, [%r7+2048];
	ld.shared.u32 	%r992, [%r7+2176];
	ld.shared.u32 	%r993, [%r7+2304];
	ld.shared.u32 	%r994, [%r7+2432];
	ld.shared.u32 	%r995, [%r7+2560];
	ld.shared.u32 	%r996, [%r7+2688];
	add.s64 	%rd54, %rd3, %rd39;
	st.global.u32 	[%rd54], %r975;
	st.global.u32 	[%rd54+128], %r976;
	st.global.u32 	[%rd54+256], %r977;
	st.global.u32 	[%rd54+384], %r978;
	st.global.u32 	[%rd54+512], %r979;
	st.global.u32 	[%rd54+640], %r980;
	st.global.u32 	[%rd54+768], %r981;
	st.global.u32 	[%rd54+896], %r982;
	st.global.u32 	[%rd54+1024], %r983;
	st.global.u32 	[%rd54+1152], %r984;
	st.global.u32 	[%rd54+1280], %r985;
	st.global.u32 	[%rd54+1408], %r986;
	st.global.u32 	[%rd54+1536], %r987;
	st.global.u32 	[%rd54+1664], %r988;
	st.global.u32 	[%rd54+1792], %r989;
	st.global.u32 	[%rd54+1920], %r990;
	st.global.u32 	[%rd54+2048], %r991;
	st.global.u32 	[%rd54+2176], %r992;
	st.global.u32 	[%rd54+2304], %r993;
	st.global.u32 	[%rd54+2432], %r994;
	st.global.u32 	[%rd54+2560], %r995;
	st.global.u32 	[%rd54+2688], %r996;
	bra.uni 	$L__BB11_140;
$L__BB11_26:
	setp.eq.s32 	%p2, %r3, 0;
	@%p2 bra 	$L__BB11_140;
	mul.wide.u32 	%rd15, %r2, 4;
	add.s64 	%rd16, %rd2, %rd15;
	mov.u32 	%r82, %tid.x;
	ld.global.u32 	%r1034, [%rd16];
	and.b32  	%r236, %r82, 31;
	and.b32  	%r237, %r82, 992;
	mul.lo.s32 	%r238, %r237, 22;
	or.b32  	%r84, %r238, %r236;
	setp.ge.u32 	%p3, %r84, %r3;
	shl.b32 	%r239, %r84, 2;
	cvt.u64.u32 	%rd17, %r239;
	add.s64 	%rd9, %rd16, %rd17;
	mov.u32 	%r1013, %r1034;
	@%p3 bra 	$L__BB11_29;
	ld.global.u32 	%r1013, [%rd9];
$L__BB11_29:
	add.s32 	%r240, %r84, 32;
	setp.ge.u32 	%p4, %r240, %r3;
	mov.u32 	%r1014, %r1034;
	@%p4 bra 	$L__BB11_31;
	ld.global.u32 	%r1014, [%rd9+128];
$L__BB11_31:
	add.s32 	%r89, %r84, 64;
	setp.ge.u32 	%p5, %r89, %r3;
	mov.u32 	%r1015, %r1034;
	@%p5 bra 	$L__BB11_33;
	ld.global.u32 	%r1015, [%rd9+256];
$L__BB11_33:
	add.s32 	%r92, %r84, 96;
	setp.ge.u32 	%p6, %r92, %r3;
	mov.u32 	%r1016, %r1034;
	@%p6 bra 	$L__BB11_35;
	ld.global.u32 	%r1016, [%rd9+384];
$L__BB11_35:
	add.s32 	%r241, %r84, 128;
	setp.ge.u32 	%p7, %r241, %r3;
	mov.u32 	%r1017, %r1034;
	@%p7 bra 	$L__BB11_37;
	ld.global.u32 	%r1017, [%rd9+512];
$L__BB11_37:
	add.s32 	%r242, %r84, 160;
	setp.ge.u32 	%p8, %r242, %r3;
	mov.u32 	%r1018, %r1034;
	@%p8 bra 	$L__BB11_39;
	ld.global.u32 	%r1018, [%rd9+640];
$L__BB11_39:
	add.s32 	%r243, %r84, 192;
	setp.ge.u32 	%p9, %r243, %r3;
	mov.u32 	%r1019, %r1034;
	@%p9 bra 	$L__BB11_41;
	ld.global.u32 	%r1019, [%rd9+768];
$L__BB11_41:
	add.s32 	%r101, %r84, 224;
	setp.ge.u32 	%p10, %r101, %r3;
	mov.u32 	%r1020, %r1034;
	@%p10 bra 	$L__BB11_43;
	ld.global.u32 	%r1020, [%rd9+896];
$L__BB11_43:
	add.s32 	%r244, %r84, 256;
	setp.ge.u32 	%p11, %r244, %r3;
	mov.u32 	%r1021, %r1034;
	@%p11 bra 	$L__BB11_45;
	ld.global.u32 	%r1021, [%rd9+1024];
$L__BB11_45:
	add.s32 	%r245, %r84, 288;
	setp.ge.u32 	%p12, %r245, %r3;
	mov.u32 	%r1022, %r1034;
	@%p12 bra 	$L__BB11_47;
	ld.global.u32 	%r1022, [%rd9+1152];
$L__BB11_47:
	add.s32 	%r246, %r84, 320;
	setp.ge.u32 	%p13, %r246, %r3;
	mov.u32 	%r1023, %r1034;
	@%p13 bra 	$L__BB11_49;
	ld.global.u32 	%r1023, [%rd9+1280];
$L__BB11_49:
	add.s32 	%r110, %r84, 352;
	setp.ge.u32 	%p14, %r110, %r3;
	mov.u32 	%r1024, %r1034;
	@%p14 bra 	$L__BB11_51;
	ld.global.u32 	%r1024, [%rd9+1408];
$L__BB11_51:
	add.s32 	%r113, %r84, 384;
	setp.ge.u32 	%p15, %r113, %r3;
	mov.u32 	%r1025, %r1034;
	@%p15 bra 	$L__BB11_53;
	ld.global.u32 	%r1025, [%rd9+1536];
$L__BB11_53:
	add.s32 	%r116, %r84, 416;
	setp.ge.u32 	%p16, %r116, %r3;
	mov.u32 	%r1026, %r1034;
	@%p16 bra 	$L__BB11_55;
	ld.global.u32 	%r1026, [%rd9+1664];
$L__BB11_55:
	add.s32 	%r119, %r84, 448;
	setp.ge.u32 	%p17, %r119, %r3;
	mov.u32 	%r1027, %r1034;
	@%p17 bra 	$L__BB11_57;
	ld.global.u32 	%r1027, [%rd9+1792];
$L__BB11_57:
	add.s32 	%r247, %r84, 480;
	setp.ge.u32 	%p18, %r247, %r3;
	mov.u32 	%r1028, %r1034;
	@%p18 bra 	$L__BB11_59;
	ld.global.u32 	%r1028, [%rd9+1920];
$L__BB11_59:
	add.s32 	%r248, %r84, 512;
	setp.ge.u32 	%p19, %r248, %r3;
	mov.u32 	%r1029, %r1034;
	@%p19 bra 	$L__BB11_61;
	ld.global.u32 	%r1029, [%rd9+2048];
$L__BB11_61:
	add.s32 	%r126, %r84, 544;
	setp.ge.u32 	%p20, %r126, %r3;
	mov.u32 	%r1030, %r1034;
	@%p20 bra 	$L__BB11_63;
	ld.global.u32 	%r1030, [%rd9+2176];
$L__BB11_63:
	add.s32 	%r249, %r84, 576;
	setp.ge.u32 	%p21, %r249, %r3;
	mov.u32 	%r1031, %r1034;
	@%p21 bra 	$L__BB11_65;
	ld.global.u32 	%r1031, [%rd9+2304];
$L__BB11_65:
	add.s32 	%r131, %r84, 608;
	setp.ge.u32 	%p22, %r131, %r3;
	mov.u32 	%r1032, %r1034;
	@%p22 bra 	$L__BB11_67;
	ld.global.u32 	%r1032, [%rd9+2432];
$L__BB11_67:
	add.s32 	%r250, %r84, 640;
	setp.ge.u32 	%p23, %r250, %r3;
	mov.u32 	%r1033, %r1034;
	@%p23 bra 	$L__BB11_69;
	ld.global.u32 	%r1033, [%rd9+2560];
$L__BB11_69:
	add.s32 	%r251, %r84, 672;
	setp.ge.u32 	%p24, %r251, %r3;
	@%p24 bra 	$L__BB11_71;
	ld.global.u32 	%r1034, [%rd9+2688];
$L__BB11_71:
	// begin inline asm
	mov.u32 %r252, %laneid;
	// end inline asm
	shr.u32 	%r139, %r82, 5;
	mad.lo.s32 	%r253, %r139, 704, %r252;
	shl.b32 	%r254, %r253, 2;
	mov.u32 	%r255, _ZZN3cub18CUB_300001_SM_10006detail4scan16DeviceScanKernelINS2_10policy_hubIjjjjN4cuda3std3__44plusIvEEE10Policy1000EN6thrust24THRUST_300001_SM_1000_NS6detail15normal_iteratorINSD_10device_ptrIjEEEESI_NS0_13ScanTileStateIjLb1EEES9_NS0_8NullTypeEjjLb0ESL_EEvT0_T1_T2_iT3_T4_T5_E12temp_storage;
	add.s32 	%r140, %r255, %r254;
	st.shared.u32 	[%r140], %r1013;
	st.shared.u32 	[%r140+128], %r1014;
	st.shared.u32 	[%r140+256], %r1015;
	st.shared.u32 	[%r140+384], %r1016;
	st.shared.u32 	[%r140+512], %r1017;
	st.shared.u32 	[%r140+640], %r1018;
	st.shared.u32 	[%r140+768], %r1019;
	st.shared.u32 	[%r140+896], %r1020;
	st.shared.u32 	[%r140+1024], %r1021;
	st.shared.u32 	[%r140+1152], %r1022;
	st.shared.u32 	[%r140+1280], %r1023;
	st.shared.u32 	[%r140+1408], %r1024;
	st.shared.u32 	[%r140+1536], %r1025;
	st.shared.u32 	[%r140+1664], %r1026;
	st.shared.u32 	[%r140+1792], %r1027;
	st.shared.u32 	[%r140+1920], %r1028;
	st.shared.u32 	[%r140+2048], %r1029;
	st.shared.u32 	[%r140+2176], %r1030;
	st.shared.u32 	[%r140+2304], %r1031;
	st.shared.u32 	[%r140+2432], %r1032;
	st.shared.u32 	[%r140+2560], %r1033;
	st.shared.u32 	[%r140+2688], %r1034;
	bar.warp.sync 	-1;
	mad.lo.s32 	%r141, %r252, 84, %r140;
	ld.shared.v2.u32 	{%r142, %r143}, [%r141];
	ld.shared.v2.u32 	{%r144, %r145}, [%r141+8];
	ld.shared.v2.u32 	{%r146, %r147}, [%r141+16];
	ld.shared.v2.u32 	{%r148, %r149}, [%r141+24];
	ld.shared.v2.u32 	{%r150, %r151}, [%r141+32];
	ld.shared.v2.u32 	{%r152, %r153}, [%r141+40];
	ld.shared.v2.u32 	{%r154, %r155}, [%r141+48];
	ld.shared.v2.u32 	{%r156, %r157}, [%r141+56];
	ld.shared.v2.u32 	{%r158, %r159}, [%r141+64];
	ld.shared.v2.u32 	{%r160, %r161}, [%r141+72];
	ld.shared.v2.u32 	{%r162, %r163}, [%r141+80];
	bar.sync 	0;
	setp.ne.s32 	%p25, %r998, 0;
	@%p25 bra 	$L__BB11_75;
	add.s32 	%r485, %r143, %r142;
	add.s32 	%r486, %r144, %r485;
	add.s32 	%r487, %r145, %r486;
	add.s32 	%r488, %r146, %r487;
	add.s32 	%r489, %r147, %r488;
	add.s32 	%r490, %r148, %r489;
	add.s32 	%r491, %r149, %r490;
	add.s32 	%r492, %r150, %r491;
	add.s32 	%r493, %r151, %r492;
	add.s32 	%r494, %r152, %r493;
	add.s32 	%r495, %r153, %r494;
	add.s32 	%r496, %r154, %r495;
	add.s32 	%r497, %r155, %r496;
	add.s32 	%r498, %r156, %r497;
	add.s32 	%r499, %r157, %r498;
	add.s32 	%r500, %r158, %r499;
	add.s32 	%r501, %r159, %r500;
	add.s32 	%r502, %r160, %r501;
	add.s32 	%r503, %r161, %r502;
	add.s32 	%r504, %r162, %r503;
	add.s32 	%r459, %r163, %r504;
	mov.b32 	%r457, 1;
	mov.b32 	%r482, 0;
	mov.b32 	%r484, -1;
	// begin inline asm
	{  .reg .u32 r0;  .reg .pred p;  shfl.sync.up.b32 r0|p, %r459, %r457, %r482, %r484;  @p add.u32 r0, r0, %r459;  mov.u32 %r455, r0;}
	// end inline asm
	mov.b32 	%r463, 2;
	// begin inline asm
	{  .reg .u32 r0;  .reg .pred p;  shfl.sync.up.b32 r0|p, %r455, %r463, %r482, %r484;  @p add.u32 r0, r0, %r455;  mov.u32 %r461, r0;}
	// end inline asm
	mov.b32 	%r469, 4;
	// begin inline asm
	{  .reg .u32 r0;  .reg .pred p;  shfl.sync.up.b32 r0|p, %r461, %r469, %r482, %r484;  @p add.u32 r0, r0, %r461;  mov.u32 %r467, r0;}
	// end inline asm
	mov.b32 	%r475, 8;
	// begin inline asm
	{  .reg .u32 r0;  .reg .pred p;  shfl.sync.up.b32 r0|p, %r467, %r475, %r482, %r484;  @p add.u32 r0, r0, %r467;  mov.u32 %r473, r0;}
	// end inline asm
	mov.b32 	%r481, 16;
	// begin inline asm
	{  .reg .u32 r0;  .reg .pred p;  shfl.sync.up.b32 r0|p, %r473, %r481, %r482, %r484;  @p add.u32 r0, r0, %r473;  mov.u32 %r479, r0;}
	// end inline asm
	setp.ne.s32 	%p67, %r252, 31;
	@%p67 bra 	$L__BB11_74;
	shl.b32 	%r505, %r139, 2;
	mov.u32 	%r506, _ZZN3cub18CUB_300001_SM_10006detail4scan16DeviceScanKernelINS2_10policy_hubIjjjjN4cuda3std3__44plusIvEEE10Policy1000EN6thrust24THRUST_300001_SM_1000_NS6detail15normal_iteratorINSD_10device_ptrIjEEEESI_NS0_13ScanTileStateIjLb1EEES9_NS0_8NullTypeEjjLb0ESL_EEvT0_T1_T2_iT3_T4_T5_E12temp_storage;
	add.s32 	%r507, %r506, %r505;
	st.shared.u32 	[%r507+16], %r479;
$L__BB11_74:
	sub.s32 	%r508, %r479, %r459;
	bar.sync 	0;
	ld.shared.v4.u32 	{%r509, %r510, %r511, %r512}, [_ZZN3cub18CUB_300001_SM_10006detail4scan16DeviceScanKernelINS2_10policy_hubIjjjjN4cuda3std3__44plusIvEEE10Policy1000EN6thrust24THRUST_300001_SM_1000_NS6detail15normal_iteratorINSD_10device_ptrIjEEEESI_NS0_13ScanTileStateIjLb1EEES9_NS0_8NullTypeEjjLb0ESL_EEvT0_T1_T2_iT3_T4_T5_E12temp_storage+16];
	add.s32 	%r513, %r510, %r509;
	setp.eq.s32 	%p68, %r139, 2;
	selp.b32 	%r514, %r513, %r509, %p68;
	add.s32 	%r515, %r513, %r511;
	setp.eq.s32 	%p69, %r139, 3;
	selp.b32 	%r516, %r515, %r514, %p69;
	add.s32 	%r517, %r515, %r512;
	setp.eq.s32 	%p70, %r139, 4;
	selp.b32 	%r518, %r517, %r516, %p70;
	ld.shared.v4.u32 	{%r519, %r520, %r521, %r522}, [_ZZN3cub18CUB_300001_SM_10006detail4scan16DeviceScanKernelINS2_10policy_hubIjjjjN4cuda3std3__44plusIvEEE10Policy1000EN6thrust24THRUST_300001_SM_1000_NS6detail15normal_iteratorINSD_10device_ptrIjEEEESI_NS0_13ScanTileStateIjLb1EEES9_NS0_8NullTypeEjjLb0ESL_EEvT0_T1_T2_iT3_T4_T5_E12temp_storage+32];
	add.s32 	%r523, %r517, %r519;
	setp.eq.s32 	%p71, %r139, 5;
	selp.b32 	%r524, %r523, %r518, %p71;
	add.s32 	%r525, %r523, %r520;
	setp.eq.s32 	%p72, %r139, 6;
	selp.b32 	%r526, %r525, %r524, %p72;
	add.s32 	%r527, %r525, %r521;
	setp.eq.s32 	%p73, %r139, 7;
	selp.b32 	%r528, %r527, %r526, %p73;
	add.s32 	%r529, %r527, %r522;
	setp.eq.s32 	%p74, %r139, 8;
	selp.b32 	%r530, %r529, %r528, %p74;
	.pragma "used_bytes_mask 4095";
	ld.shared.v4.u32 	{%r531, %r532, %r533, %r534}, [_ZZN3cub18CUB_300001_SM_10006detail4scan16DeviceScanKernelINS2_10policy_hubIjjjjN4cuda3std3__44plusIvEEE10Policy1000EN6thrust24THRUST_300001_SM_1000_NS6detail15normal_iteratorINSD_10device_ptrIjEEEESI_NS0_13ScanTileStateIjLb1EEES9_NS0_8NullTypeEjjLb0ESL_EEvT0_T1_T2_iT3_T4_T5_E12temp_storage+48];
	add.s32 	%r535, %r529, %r531;
	setp.eq.s32 	%p75, %r139, 9;
	selp.b32 	%r536, %r535, %r530, %p75;
	add.s32 	%r537, %r535, %r532;
	setp.eq.s32 	%p76, %r139, 10;
	selp.b32 	%r538, %r537, %r536, %p76;
	add.s32 	%r539, %r537, %r533;
	setp.eq.s32 	%p77, %r139, 11;
	selp.b32 	%r540, %r539, %r538, %p77;
	setp.lt.u32 	%p78, %r82, 32;
	setp.eq.s32 	%p79, %r252, 0;
	selp.b32 	%r541, 0, %r508, %p79;
	add.s32 	%r542, %r540, %r541;
	selp.b32 	%r543, %r508, %r542, %p78;
	setp.eq.s32 	%p80, %r82, 0;
	selp.b32 	%r1049, 0, %r543, %p80;
	bra.uni 	$L__BB11_94;
$L__BB11_75:
	add.s32 	%r286, %r143, %r142;
	add.s32 	%r287, %r144, %r286;
	add.s32 	%r288, %r145, %r287;
	add.s32 	%r289, %r146, %r288;
	add.s32 	%r290, %r147, %r289;
	add.s32 	%r291, %r148, %r290;
	add.s32 	%r292, %r149, %r291;
	add.s32 	%r293, %r150, %r292;
	add.s32 	%r294, %r151, %r293;
	add.s32 	%r295, %r152, %r294;
	add.s32 	%r296, %r153, %r295;
	add.s32 	%r297, %r154, %r296;
	add.s32 	%r298, %r155, %r297;
	add.s32 	%r299, %r156, %r298;
	add.s32 	%r300, %r157, %r299;
	add.s32 	%r301, %r158, %r300;
	add.s32 	%r302, %r159, %r301;
	add.s32 	%r303, %r160, %r302;
	add.s32 	%r304, %r161, %r303;
	add.s32 	%r305, %r162, %r304;
	add.s32 	%r260, %r163, %r305;
	mov.b32 	%r258, 1;
	mov.b32 	%r283, 0;
	mov.b32 	%r285, -1;
	// begin inline asm
	{  .reg .u32 r0;  .reg .pred p;  shfl.sync.up.b32 r0|p, %r260, %r258, %r283, %r285;  @p add.u32 r0, r0, %r260;  mov.u32 %r256, r0;}
	// end inline asm
	mov.b32 	%r264, 2;
	// begin inline asm
	{  .reg .u32 r0;  .reg .pred p;  shfl.sync.up.b32 r0|p, %r256, %r264, %r283, %r285;  @p add.u32 r0, r0, %r256;  mov.u32 %r262, r0;}
	// end inline asm
	mov.b32 	%r270, 4;
	// begin inline asm
	{  .reg .u32 r0;  .reg .pred p;  shfl.sync.up.b32 r0|p, %r262, %r270, %r283, %r285;  @p add.u32 r0, r0, %r262;  mov.u32 %r268, r0;}
	// end inline asm
	mov.b32 	%r276, 8;
	// begin inline asm
	{  .reg .u32 r0;  .reg .pred p;  shfl.sync.up.b32 r0|p, %r268, %r276, %r283, %r285;  @p add.u32 r0, r0, %r268;  mov.u32 %r274, r0;}
	// end inline asm
	mov.b32 	%r282, 16;
	// begin inline asm
	{  .reg .u32 r0;  .reg .pred p;  shfl.sync.up.b32 r0|p, %r274, %r282, %r283, %r285;  @p add.u32 r0, r0, %r274;  mov.u32 %r280, r0;}
	// end inline asm
	setp.ne.s32 	%p26, %r252, 31;
	@%p26 bra 	$L__BB11_77;
	shl.b32 	%r306, %r139, 2;
	mov.u32 	%r307, _ZZN3cub18CUB_300001_SM_10006detail4scan16DeviceScanKernelINS2_10policy_hubIjjjjN4cuda3std3__44plusIvEEE10Policy1000EN6thrust24THRUST_300001_SM_1000_NS6detail15normal_iteratorINSD_10device_ptrIjEEEESI_NS0_13ScanTileStateIjLb1EEES9_NS0_8NullTypeEjjLb0ESL_EEvT0_T1_T2_iT3_T4_T5_E12temp_storage;
	add.s32 	%r308, %r307, %r306;
	st.shared.u32 	[%r308+16], %r280;
$L__BB11_77:
	sub.s32 	%r309, %r280, %r260;
	bar.sync 	0;
	ld.shared.v4.u32 	{%r310, %r311, %r312, %r313}, [_ZZN3cub18CUB_300001_SM_10006detail4scan16DeviceScanKernelINS2_10policy_hubIjjjjN4cuda3std3__44plusIvEEE10Policy1000EN6thrust24THRUST_300001_SM_1000_NS6detail15normal_iteratorINSD_10device_ptrIjEEEESI_NS0_13ScanTileStateIjLb1EEES9_NS0_8NullTypeEjjLb0ESL_EEvT0_T1_T2_iT3_T4_T5_E12temp_storage+16];
	add.s32 	%r314, %r311, %r310;
	setp.eq.s32 	%p27, %r139, 2;
	selp.b32 	%r315, %r314, %r310, %p27;
	add.s32 	%r316, %r314, %r312;
	setp.eq.s32 	%p28, %r139, 3;
	selp.b32 	%r317, %r316, %r315, %p28;
	add.s32 	%r318, %r316, %r313;
	setp.eq.s32 	%p29, %r139, 4;
	selp.b32 	%r319, %r318, %r317, %p29;
	ld.shared.v4.u32 	{%r320, %r321, %r322, %r323}, [_ZZN3cub18CUB_300001_SM_10006detail4scan16DeviceScanKernelINS2_10policy_hubIjjjjN4cuda3std3__44plusIvEEE10Policy1000EN6thrust24THRUST_300001_SM_1000_NS6detail15normal_iteratorINSD_10device_ptrIjEEEESI_NS0_13ScanTileStateIjLb1EEES9_NS0_8NullTypeEjjLb0ESL_EEvT0_T1_T2_iT3_T4_T5_E12temp_storage+32];
	add.s32 	%r324, %r318, %r320;
	setp.eq.s32 	%p30, %r139, 5;
	selp.b32 	%r325, %r324, %r319, %p30;
	add.s32 	%r326, %r324, %r321;
	setp.eq.s32 	%p31, %r139, 6;
	selp.b32 	%r327, %r326, %r325, %p31;
	add.s32 	%r328, %r326, %r322;
	setp.eq.s32 	%p32, %r139, 7;
	selp.b32 	%r329, %r328, %r327, %p32;
	add.s32 	%r330, %r328, %r323;
	setp.eq.s32 	%p33, %r139, 8;
	selp.b32 	%r331, %r330, %r329, %p33;
	ld.shared.v4.u32 	{%r332, %r333, %r334, %r335}, [_ZZN3cub18CUB_300001_SM_10006detail4scan16DeviceScanKernelINS2_10policy_hubIjjjjN4cuda3std3__44plusIvEEE10Policy1000EN6thrust24THRUST_300001_SM_1000_NS6detail15normal_iteratorINSD_10device_ptrIjEEEESI_NS0_13ScanTileStateIjLb1EEES9_NS0_8NullTypeEjjLb0ESL_EEvT0_T1_T2_iT3_T4_T5_E12temp_storage+48];
	add.s32 	%r336, %r330, %r332;
	setp.eq.s32 	%p34, %r139, 9;
	selp.b32 	%r337, %r336, %r331, %p34;
	add.s32 	%r338, %r336, %r333;
	setp.eq.s32 	%p35, %r139, 10;
	selp.b32 	%r339, %r338, %r337, %p35;
	add.s32 	%r340, %r338, %r334;
	setp.eq.s32 	%p36, %r139, 11;
	selp.b32 	%r341, %r340, %r339, %p36;
	add.s32 	%r169, %r340, %r335;
	setp.gt.u32 	%p37, %r82, 31;
	setp.lt.u32 	%p38, %r82, 32;
	setp.eq.s32 	%p39, %r252, 0;
	selp.b32 	%r342, 0, %r309, %p39;
	add.s32 	%r1048, %r341, %r342;
	selp.b32 	%r171, %r309, %r1048, %p38;
	@%p37 bra 	$L__BB11_93;
	setp.ne.s32 	%p40, %r82, 0;
	mul.wide.s32 	%rd18, %r998, 8;
	add.s64 	%rd10, %rd1, %rd18;
	@%p40 bra 	$L__BB11_80;
	st.shared.u32 	[_ZZN3cub18CUB_300001_SM_10006detail4scan16DeviceScanKernelINS2_10policy_hubIjjjjN4cuda3std3__44plusIvEEE10Policy1000EN6thrust24THRUST_300001_SM_1000_NS6detail15normal_iteratorINSD_10device_ptrIjEEEESI_NS0_13ScanTileStateIjLb1EEES9_NS0_8NullTypeEjjLb0ESL_EEvT0_T1_T2_iT3_T4_T5_E12temp_storage+12], %r169;
	add.s64 	%rd19, %rd10, 256;
	mov.b32 	%r343, 100;
	// begin inline asm
	st.relaxed.gpu.v2.u32 [%rd19], {%r343, %r169};
	// end inline asm
$L__BB11_80:
	not.b32 	%r349, %r82;
	add.s32 	%r1043, %r998, %r349;
	mov.b32 	%r345, 830;
	// begin inline asm
	nanosleep.u32 %r345;
	// end inline asm
	mul.wide.s32 	%rd21, %r1043, 8;
	add.s64 	%rd22, %rd1, %rd21;
	add.s64 	%rd20, %rd22, 256;
	// begin inline asm
	ld.relaxed.gpu.v2.u32 {%r1045, %r1037}, [%rd20];
	// end inline asm
	mov.b32 	%r1038, 952;
$L__BB11_81:
	setp.eq.s32 	%p41, %r1045, 99;
	mov.b32 	%r350, -1;
	vote.sync.any.pred 	%p42, %p41, %r350;
	not.pred 	%p43, %p42;
	@%p43 bra 	$L__BB11_83;
	mul.lo.s32 	%r453, %r998, 16807;
	and.b32  	%r998, %r453, 2147483647;
	add.s32 	%r454, %r1038, 1;
	rem.u32 	%r450, %r998, %r454;
	// begin inline asm
	nanosleep.u32 %r450;
	// end inline asm
	shr.u32 	%r1038, %r1038, 1;
	// begin inline asm
	ld.relaxed.gpu.v2.u32 {%r1045, %r1037}, [%rd20];
	// end inline asm
	bra.uni 	$L__BB11_81;
$L__BB11_83:
	setp.eq.s32 	%p44, %r1045, 101;
	mov.b32 	%r377, -1;
	vote.sync.ballot.b32 	%r379, %p44, %r377;
	// begin inline asm
	mov.u32 %r352, %lanemask_ge;
	// end inline asm
	and.b32  	%r380, %r379, %r352;
	or.b32  	%r381, %r380, -2147483648;
	add.s32 	%r382, %r381, -1;
	not.b32 	%r383, %r381;
	and.b32  	%r384, %r383, %r382;
	popc.b32 	%r356, %r384;
	mov.b32 	%r355, 1;
	// begin inline asm
	shfl.sync.down.b32 %r353, %r1037, %r355, %r356, %r377;
	// end inline asm
	setp.lt.s32 	%p46, %r252, %r356;
	selp.b32 	%r385, %r353, 0, %p46;
	add.s32 	%r359, %r385, %r1037;
	mov.b32 	%r360, 2;
	// begin inline asm
	shfl.sync.down.b32 %r358, %r359, %r360, %r356, %r377;
	// end inline asm
	add.s32 	%r386, %r252, 2;
	setp.gt.s32 	%p47, %r386, %r356;
	selp.b32 	%r387, 0, %r358, %p47;
	add.s32 	%r364, %r359, %r387;
	mov.b32 	%r365, 4;
	// begin inline asm
	shfl.sync.down.b32 %r363, %r364, %r365, %r356, %r377;
	// end inline asm
	add.s32 	%r388, %r252, 4;
	setp.gt.s32 	%p48, %r388, %r356;
	selp.b32 	%r389, 0, %r363, %p48;
	add.s32 	%r369, %r364, %r389;
	mov.b32 	%r370, 8;
	// begin inline asm
	shfl.sync.down.b32 %r368, %r369, %r370, %r356, %r377;
	// end inline asm
	add.s32 	%r390, %r252, 8;
	setp.gt.s32 	%p49, %r390, %r356;
	selp.b32 	%r391, 0, %r368, %p49;
	add.s32 	%r374, %r369, %r391;
	mov.b32 	%r375, 16;
	// begin inline asm
	shfl.sync.down.b32 %r373, %r374, %r375, %r356, %r377;
	// end inline asm
	add.s32 	%r392, %r252, 16;
	setp.gt.s32 	%p50, %r392, %r356;
	selp.b32 	%r393, 0, %r373, %p50;
	add.s32 	%r1041, %r374, %r393;
	add.s64 	%rd11, %rd1, 256;
	mov.b32 	%r1039, 952;
$L__BB11_84:
	setp.ne.s32 	%p51, %r1045, 101;
	mov.b32 	%r394, -1;
	vote.sync.all.pred 	%p52, %p51, %r394;
	not.pred 	%p53, %p52;
	@%p53 bra 	$L__BB11_89;
	shr.u32 	%r1039, %r1039, 1;
	mul.wide.s32 	%rd25, %r1043, 8;
	add.s64 	%rd26, %rd11, %rd25;
	add.s64 	%rd24, %rd26, -256;
	// begin inline asm
	ld.relaxed.gpu.v2.u32 {%r1045, %r1046}, [%rd24];
	// end inline asm
	mov.u32 	%r1047, %r1039;
$L__BB11_86:
	setp.eq.s32 	%p57, %r1045, 99;
	mov.b32 	%r402, -1;
	vote.sync.any.pred 	%p58, %p57, %r402;
	not.pred 	%p59, %p58;
	@%p59 bra 	$L__BB11_88;
	mul.lo.s32 	%r448, %r998, 16807;
	and.b32  	%r998, %r448, 2147483647;
	add.s32 	%r449, %r1047, 1;
	rem.u32 	%r445, %r998, %r449;
	// begin inline asm
	nanosleep.u32 %r445;
	// end inline asm
	shr.u32 	%r1047, %r1047, 1;
	// begin inline asm
	ld.relaxed.gpu.v2.u32 {%r1045, %r1046}, [%rd24];
	// end inline asm
	bra.uni 	$L__BB11_86;
$L__BB11_88:
	setp.eq.s32 	%p60, %r1045, 101;
	mov.b32 	%r428, -1;
	vote.sync.ballot.b32 	%r429, %p60, %r428;
	and.b32  	%r430, %r429, %r352;
	or.b32  	%r431, %r430, -2147483648;
	add.s32 	%r432, %r431, -1;
	not.b32 	%r433, %r431;
	and.b32  	%r434, %r433, %r432;
	popc.b32 	%r407, %r434;
	mov.b32 	%r406, 1;
	// begin inline asm
	shfl.sync.down.b32 %r404, %r1046, %r406, %r407, %r428;
	// end inline asm
	setp.lt.s32 	%p62, %r252, %r407;
	selp.b32 	%r435, %r404, 0, %p62;
	add.s32 	%r410, %r435, %r1046;
	mov.b32 	%r411, 2;
	// begin inline asm
	shfl.sync.down.b32 %r409, %r410, %r411, %r407, %r428;
	// end inline asm
	add.s32 	%r436, %r252, 2;
	setp.gt.s32 	%p63, %r436, %r407;
	selp.b32 	%r437, 0, %r409, %p63;
	add.s32 	%r415, %r410, %r437;
	mov.b32 	%r416, 4;
	// begin inline asm
	shfl.sync.down.b32 %r414, %r415, %r416, %r407, %r428;
	// end inline asm
	add.s32 	%r438, %r252, 4;
	setp.gt.s32 	%p64, %r438, %r407;
	selp.b32 	%r439, 0, %r414, %p64;
	add.s32 	%r420, %r415, %r439;
	mov.b32 	%r421, 8;
	// begin inline asm
	shfl.sync.down.b32 %r419, %r420, %r421, %r407, %r428;
	// end inline asm
	add.s32 	%r440, %r252, 8;
	setp.gt.s32 	%p65, %r440, %r407;
	selp.b32 	%r441, 0, %r419, %p65;
	add.s32 	%r425, %r420, %r441;
	mov.b32 	%r426, 16;
	// begin inline asm
	shfl.sync.down.b32 %r424, %r425, %r426, %r407, %r428;
	// end inline asm
	add.s32 	%r442, %r252, 16;
	setp.gt.s32 	%p66, %r442, %r407;
	selp.b32 	%r443, 0, %r424, %p66;
	add.s32 	%r444, %r443, %r1041;
	add.s32 	%r1041, %r444, %r425;
	add.s32 	%r1043, %r1043, -32;
	bra.uni 	$L__BB11_84;
$L__BB11_89:
	@%p40 bra 	$L__BB11_91;
	add.s32 	%r397, %r1041, %r169;
	add.s64 	%rd23, %rd10, 256;
	mov.b32 	%r396, 101;
	// begin inline asm
	st.relaxed.gpu.v2.u32 [%rd23], {%r396, %r397};
	// end inline asm
	st.shared.u32 	[_ZZN3cub18CUB_300001_SM_10006detail4scan16DeviceScanKernelINS2_10policy_hubIjjjjN4cuda3std3__44plusIvEEE10Policy1000EN6thrust24THRUST_300001_SM_1000_NS6detail15normal_iteratorINSD_10device_ptrIjEEEESI_NS0_13ScanTileStateIjLb1EEES9_NS0_8NullTypeEjjLb0ESL_EEvT0_T1_T2_iT3_T4_T5_E12temp_storage+4], %r1041;
	st.shared.u32 	[_ZZN3cub18CUB_300001_SM_10006detail4scan16DeviceScanKernelINS2_10policy_hubIjjjjN4cuda3std3__44plusIvEEE10Policy1000EN6thrust24THRUST_300001_SM_1000_NS6detail15normal_iteratorINSD_10device_ptrIjEEEESI_NS0_13ScanTileStateIjLb1EEES9_NS0_8NullTypeEjjLb0ESL_EEvT0_T1_T2_iT3_T4_T5_E12temp_storage+8], %r397;
$L__BB11_91:
	setp.ne.s32 	%p55, %r252, 0;
	mov.u32 	%r1048, %r171;
	@%p55 bra 	$L__BB11_93;
	st.shared.u32 	[_ZZN3cub18CUB_300001_SM_10006detail4scan16DeviceScanKernelINS2_10policy_hubIjjjjN4cuda3std3__44plusIvEEE10Policy1000EN6thrust24THRUST_300001_SM_1000_NS6detail15normal_iteratorINSD_10device_ptrIjEEEESI_NS0_13ScanTileStateIjLb1EEES9_NS0_8NullTypeEjjLb0ESL_EEvT0_T1_T2_iT3_T4_T5_E12temp_storage+76], %r1041;
	mov.u32 	%r1048, %r1041;
$L__BB11_93:
	bar.sync 	0;
	setp.eq.s32 	%p56, %r82, 0;
	ld.shared.u32 	%r398, [_ZZN3cub18CUB_300001_SM_10006detail4scan16DeviceScanKernelINS2_10policy_hubIjjjjN4cuda3std3__44plusIvEEE10Policy1000EN6thrust24THRUST_300001_SM_1000_NS6detail15normal_iteratorINSD_10device_ptrIjEEEESI_NS0_13ScanTileStateIjLb1EEES9_NS0_8NullTypeEjjLb0ESL_EEvT0_T1_T2_iT3_T4_T5_E12temp_storage+76];
	selp.b32 	%r399, 0, %r398, %p56;
	add.s32 	%r1049, %r399, %r1048;
$L__BB11_94:
	add.s32 	%r544, %r1049, %r142;
	add.s32 	%r545, %r143, %r544;
	add.s32 	%r546, %r144, %r545;
	add.s32 	%r547, %r145, %r546;
	add.s32 	%r548, %r146, %r547;
	add.s32 	%r549, %r147, %r548;
	add.s32 	%r550, %r148, %r549;
	add.s32 	%r551, %r149, %r550;
	add.s32 	%r552, %r150, %r551;
	add.s32 	%r553, %r151, %r552;
	add.s32 	%r554, %r152, %r553;
	add.s32 	%r555, %r153, %r554;
	add.s32 	%r556, %r154, %r555;
	add.s32 	%r557, %r155, %r556;
	add.s32 	%r558, %r156, %r557;
	add.s32 	%r559, %r157, %r558;
	add.s32 	%r560, %r158, %r559;
	add.s32 	%r561, %r159, %r560;
	add.s32 	%r562, %r160, %r561;
	add.s32 	%r563, %r161, %r562;
	add.s32 	%r564, %r162, %r563;
	add.s32 	%r565, %r163, %r564;
	bar.sync 	0;
	st.shared.v2.u32 	[%r141], {%r544, %r545};
	st.shared.v2.u32 	[%r141+8], {%r546, %r547};
	st.shared.v2.u32 	[%r141+16], {%r548, %r549};
	st.shared.v2.u32 	[%r141+24], {%r550, %r551};
	st.shared.v2.u32 	[%r141+32], {%r552, %r553};
	st.shared.v2.u32 	[%r141+40], {%r554, %r555};
	st.shared.v2.u32 	[%r141+48], {%r556, %r557};
	st.shared.v2.u32 	[%r141+56], {%r558, %r559};
	st.shared.v2.u32 	[%r141+64], {%r560, %r561};
	st.shared.v2.u32 	[%r141+72], {%r562, %r563};
	st.shared.v2.u32 	[%r141+80], {%r564, %r565};
	bar.warp.sync 	-1;
	ld.shared.u32 	%r210, [%r140];
	ld.shared.u32 	%r211, [%r140+128];
	ld.shared.u32 	%r212, [%r140+256];
	ld.shared.u32 	%r213, [%r140+384];
	ld.shared.u32 	%r214, [%r140+512];
	ld.shared.u32 	%r215, [%r140+640];
	ld.shared.u32 	%r216, [%r140+768];
	ld.shared.u32 	%r217, [%r140+896];
	ld.shared.u32 	%r218, [%r140+1024];
	ld.shared.u32 	%r219, [%r140+1152];
	ld.shared.u32 	%r220, [%r140+1280];
	ld.shared.u32 	%r221, [%r140+1408];
	ld.shared.u32 	%r222, [%r140+1536];
	ld.shared.u32 	%r223, [%r140+1664];
	ld.shared.u32 	%r224, [%r140+1792];
	ld.shared.u32 	%r225, [%r140+1920];
	ld.shared.u32 	%r226, [%r140+2048];
	ld.shared.u32 	%r227, [%r140+2176];
	ld.shared.u32 	%r228, [%r140+2304];
	ld.shared.u32 	%r229, [%r140+2432];
	ld.shared.u32 	%r230, [%r140+2560];
	ld.shared.u32 	%r231, [%r140+2688];
	setp.ne.s32 	%p81, %r82, 0;
	@%p81 bra 	$L__BB11_96;
	st.volatile.shared.u32 	[_ZZN3cub18CUB_300001_SM_10006detail4scan16DeviceScanKernelINS2_10policy_hubIjjjjN4cuda3std3__44plusIvEEE10Policy1000EN6thrust24THRUST_300001_SM_1000_NS6detail15normal_iteratorINSD_10device_ptrIjEEEESI_NS0_13ScanTileStateIjLb1EEES9_NS0_8NullTypeEjjLb0ESL_EEvT0_T1_T2_iT3_T4_T5_E12temp_storage+33792], %r3;
$L__BB11_96:
	ld.param.u32 	%r997, [_ZN3cub18CUB_300001_SM_10006detail4scan16DeviceScanKernelINS2_10policy_hubIjjjjN4cuda3std3__44plusIvEEE10Policy1000EN6thrust24THRUST_300001_SM_1000_NS6detail15normal_iteratorINSD_10device_ptrIjEEEESI_NS0_13ScanTileStateIjLb1EEES9_NS0_8NullTypeEjjLb0ESL_EEvT0_T1_T2_iT3_T4_T5__param_3];
	bar.sync 	0;
	ld.volatile.shared.u32 	%r232, [_ZZN3cub18CUB_300001_SM_10006detail4scan16DeviceScanKernelINS2_10policy_hubIjjjjN4cuda3std3__44plusIvEEE10Policy1000EN6thrust24THRUST_300001_SM_1000_NS6detail15normal_iteratorINSD_10device_ptrIjEEEESI_NS0_13ScanTileStateIjLb1EEES9_NS0_8NullTypeEjjLb0ESL_EEvT0_T1_T2_iT3_T4_T5_E12temp_storage+33792];
	cvt.u64.u32 	%rd33, %r84;
	mov.u32 	%r566, %ctaid.x;
	add.s32 	%r567, %r997, %r566;
	mul.lo.s32 	%r568, %r567, 8448;
	cvt.u64.u32 	%rd34, %r568;
	add.s64 	%rd35, %rd33, %rd34;
	setp.ge.s32 	%p82, %r84, %r232;
	shl.b64 	%rd36, %rd35, 2;
	add.s64 	%rd12, %rd3, %rd36;
	@%p82 bra 	$L__BB11_98;
	st.global.u32 	[%rd12], %r210;
$L__BB11_98:
	mov.u32 	%r569, %tid.x;
	and.b32  	%r570, %r569, 992;
	mul.lo.s32 	%r571, %r570, 22;
	and.b32  	%r572, %r569, 31;
	or.b32  	%r573, %r571, %r572;
	or.b32  	%r574, %r573, 32;
	setp.ge.s32 	%p83, %r574, %r232;
	@%p83 bra 	$L__BB11_100;
	st.global.u32 	[%rd12+128], %r211;
$L__BB11_100:
	setp.ge.s32 	%p84, %r89, %r232;
	@%p84 bra 	$L__BB11_102;
	st.global.u32 	[%rd12+256], %r212;
$L__BB11_102:
	setp.ge.s32 	%p85, %r92, %r232;
	@%p85 bra 	$L__BB11_104;
	st.global.u32 	[%rd12+384], %r213;
$L__BB11_104:
	add.s32 	%r580, %r573, 128;
	setp.ge.s32 	%p86, %r580, %r232;
	@%p86 bra 	$L__BB11_106;
	st.global.u32 	[%rd12+512], %r214;
$L__BB11_106:
	add.s32 	%r586, %r573, 160;
	setp.ge.s32 	%p87, %r586, %r232;
	@%p87 bra 	$L__BB11_108;
	st.global.u32 	[%rd12+640], %r215;
$L__BB11_108:
	add.s32 	%r592, %r573, 192;
	setp.ge.s32 	%p88, %r592, %r232;
	@%p88 bra 	$L__BB11_110;
	st.global.u32 	[%rd12+768], %r216;
$L__BB11_110:
	setp.ge.s32 	%p89, %r101, %r232;
	@%p89 bra 	$L__BB11_112;
	st.global.u32 	[%rd12+896], %r217;
$L__BB11_112:
	add.s32 	%r598, %r573, 256;
	setp.ge.s32 	%p90, %r598, %r232;
	@%p90 bra 	$L__BB11_114;
	st.global.u32 	[%rd12+1024], %r218;
$L__BB11_114:
	add.s32 	%r604, %r573, 288;
	setp.ge.s32 	%p91, %r604, %r232;
	@%p91 bra 	$L__BB11_116;
	st.global.u32 	[%rd12+1152], %r219;
$L__BB11_116:
	add.s32 	%r610, %r573, 320;
	setp.ge.s32 	%p92, %r610, %r232;
	@%p92 bra 	$L__BB11_118;
	st.global.u32 	[%rd12+1280], %r220;
$L__BB11_118:
	setp.ge.s32 	%p93, %r110, %r232;
	@%p93 bra 	$L__BB11_120;
	st.global.u32 	[%rd12+1408], %r221;
$L__BB11_120:
	setp.ge.s32 	%p94, %r113, %r232;
	@%p94 bra 	$L__BB11_122;
	st.global.u32 	[%rd12+1536], %r222;
$L__BB11_122:
	setp.ge.s32 	%p95, %r116, %r232;
	@%p95 bra 	$L__BB11_124;
	st.global.u32 	[%rd12+1664], %r223;
$L__BB11_124:
	setp.ge.s32 	%p96, %r119, %r232;
	@%p96 bra 	$L__BB11_126;
	st.global.u32 	[%rd12+1792], %r224;
$L__BB11_126:
	add.s32 	%r616, %r573, 480;
	setp.ge.s32 	%p97, %r616, %r232;
	@%p97 bra 	$L__BB11_128;
	st.global.u32 	[%rd12+1920], %r225;
$L__BB11_128:
	add.s32 	%r622, %r573, 512;
	setp.ge.s32 	%p98, %r622, %r232;
	@%p98 bra 	$L__BB11_130;
	st.global.u32 	[%rd12+2048], %r226;
$L__BB11_130:
	setp.ge.s32 	%p99, %r126, %r232;
	@%p99 bra 	$L__BB11_132;
	st.global.u32 	[%rd12+2176], %r227;
$L__BB11_132:
	add.s32 	%r628, %r573, 576;
	setp.ge.s32 	%p100, %r628, %r232;
	@%p100 bra 	$L__BB11_134;
	st.global.u32 	[%rd12+2304], %r228;
$L__BB11_134:
	setp.ge.s32 	%p101, %r131, %r232;
	@%p101 bra 	$L__BB11_136;
	st.global.u32 	[%rd12+2432], %r229;
$L__BB11_136:
	add.s32 	%r634, %r573, 640;
	setp.ge.s32 	%p102, %r634, %r232;
	@%p102 bra 	$L__BB11_138;
	st.global.u32 	[%rd12+2560], %r230;
$L__BB11_138:
	add.s32 	%r640, %r573, 672;
	setp.ge.s32 	%p103, %r640, %r232;
	@%p103 bra 	$L__BB11_140;
	st.global.u32 	[%rd12+2688], %r231;
$L__BB11_140:
	ret;

}
	// .globl	_ZN3cub18CUB_300001_SM_10006detail4scan16DeviceScanKernelINS2_10policy_hubIjjjmN4cuda3std3__44plusIvEEE10Policy1000EN6thrust24THRUST_300001_SM_1000_NS6detail15normal_iteratorINSD_10device_ptrIjEEEESI_NS0_13ScanTileStateIjLb1EEES9_NS0_8NullTypeEmjLb0ESL_EEvT0_T1_T2_iT3_T4_T5_
.visible .entry _ZN3cub18CUB_300001_SM_10006detail4scan16DeviceScanKernelINS2_10policy_hubIjjjmN4cuda3std3__44plusIvEEE10Policy1000EN6thrust24THRUST_300001_SM_1000_NS6detail15normal_iteratorINSD_10device_ptrIjEEEESI_NS0_13ScanTileStateIjLb1EEES9_NS0_8NullTypeEmjLb0ESL_EEvT0_T1_T2_iT3_T4_T5_(
	.param .align 8 .b8 _ZN3cub18CUB_300001_SM_10006detail4scan16DeviceScanKernelINS2_10policy_hubIjjjmN4cuda3std3__44plusIvEEE10Policy1000EN6thrust24THRUST_300001_SM_1000_NS6detail15normal_iteratorINSD_10device_ptrIjEEEESI_NS0_13ScanTileStateIjLb1EEES9_NS0_8NullTypeEmjLb0ESL_EEvT0_T1_T2_iT3_T4_T5__param_0[8],
	.param .align 8 .b8 _ZN3cub18CUB_300001_SM_10006detail4scan16DeviceScanKernelINS2_10policy_hubIjjjmN4cuda3std3__44plusIvEEE10Policy1000EN6thrust24THRUST_300001_SM_1000_NS6detail15normal_iteratorINSD_10device_ptrIjEEEESI_NS0_13ScanTileStateIjLb1EEES9_NS0_8NullTypeEmjLb0ESL_EEvT0_T1_T2_iT3_T4_T5__param_1[8],
	.param .align 8 .b8 _ZN3cub18CUB_300001_SM_10006detail4scan16DeviceScanKernelINS2_10policy_hubIjjjmN4cuda3std3__44plusIvEEE10Policy1000EN6thrust24THRUST_300001_SM_1000_NS6detail15normal_iteratorINSD_10device_ptrIjEEEESI_NS0_13ScanTileStateIjLb1EEES9_NS0_8NullTypeEmjLb0ESL_EEvT0_T1_T2_iT3_T4_T5__param_2[8],
	.param .u32 _ZN3cub18CUB_300001_SM_10006detail4scan16DeviceScanKernelINS2_10policy_hubIjjjmN4cuda3std3__44plusIvEEE10Policy1000EN6thrust24THRUST_300001_SM_1000_NS6detail15normal_iteratorINSD_10device_ptrIjEEEESI_NS0_13ScanTileStateIjLb1EEES9_NS0_8NullTypeEmjLb0ESL_EEvT0_T1_T2_iT3_T4_T5__param_3,
	.param .align 1 .b8 _ZN3cub18CUB_300001_SM_10006detail4scan16DeviceScanKernelINS2_10policy_hubIjjjmN4cuda3std3__44plusIvEEE10Policy1000EN6thrust24THRUST_300001_SM_1000_NS6detail15normal_iteratorINSD_10device_ptrIjEEEESI_NS0_13ScanTileStateIjLb1EEES9_NS0_8NullTypeEmjLb0ESL_EEvT0_T1_T2_iT3_T4_T5__param_4[1],
	.param .align 1 .b8 _ZN3cub18CUB_300001_SM_10006detail4scan16DeviceScanKernelINS2_10policy_hubIjjjmN4cuda3std3__44plusIvEEE10Policy1000EN6thrust24THRUST_300001_SM_1000_NS6detail15normal_iteratorINSD_10device_ptrIjEEEESI_NS0_13ScanTileStateIjLb1EEES9_NS0_8NullTypeEmjLb0ESL_EEvT0_T1_T2_iT3_T4_T5__param_5[1],
	.param .u64 _ZN3cub18CUB_300001_SM_10006detail4scan16DeviceScanKernelINS2_10policy_hubIjjjmN4cuda3std3__44plusIvEEE10Policy1000EN6thrust24THRUST_300001_SM_1000_NS6detail15normal_iteratorINSD_10device_ptrIjEEEESI_NS0_13ScanTileStateIjLb1EEES9_NS0_8NullTypeEmjLb0ESL_EEvT0_T1_T2_iT3_T4_T5__param_6
)
.maxntid 416
{
	.reg .pred 	%p<158>;
	.reg .b32 	%r<1009>;
	.reg .b64 	%rd<55>;
	// demoted variable
	.shared .align 16 .b8 _ZZN3cub18CUB_300001_SM_10006detail4scan16DeviceScanKernelINS2_10policy_hubIjjjmN4cuda3std3__44plusIvEEE10Policy1000EN6thrust24THRUST_300001_SM_1000_NS6detail15normal_iteratorINSD_10device_ptrIjEEEESI_NS0_13ScanTileStateIjLb1EEES9_NS0_8NullTypeEmjLb0ESL_EEvT0_T1_T2_iT3_T4_T5_E12temp_storage[31632];
	ld.param.u64 	%rd1, [_ZN3cub18CUB_300001_SM_10006detail4scan16DeviceScanKernelINS2_10policy_hubIjjjmN4cuda3std3__44plusIvEEE10Policy1000EN6thrust24THRUST_300001_SM_1000_NS6detail15normal_iteratorINSD_10device_ptrIjEEEESI_NS0_13ScanTileStateIjLb1EEES9_NS0_8NullTypeEmjLb0ESL_EEvT0_T1_T2_iT3_T4_T5__param_2];
	ld.param.u64 	%rd16, [_ZN3cub18CUB_300001_SM_10006detail4scan16DeviceScanKernelINS2_10policy_hubIjjjmN4cuda3std3__44plusIvEEE10Policy1000EN6thrust24THRUST_300001_SM_1000_NS6detail15normal_iteratorINSD_10device_ptrIjEEEESI_NS0_13ScanTileStateIjLb1EEES9_NS0_8NullTypeEmjLb0ESL_EEvT0_T1_T2_iT3_T4_T5__param_1];
	ld.param.u64 	%rd17, [_ZN3cub18CUB_300001_SM_10006detail4scan16DeviceScanKernelINS2_10policy_hubIjjjmN4cuda3std3__44plusIvEEE10Policy1000EN6thrust24THRUST_300001_SM_1000_NS6detail15normal_iteratorINSD_10device_ptrIjEEEESI_NS0_13ScanTileStateIjLb1EEES9_NS0_8NullTypeEmjLb0ESL_EEvT0_T1_T2_iT3_T4_T5__param_0];
	ld.param.u32 	%r200, [_ZN3cub18CUB_300001_SM_10006detail4scan16DeviceScanKernelINS2_10policy_hubIjjjmN4cuda3std3__44plusIvEEE10Policy1000EN6thrust24THRUST_300001_SM_1000_NS6detail15normal_iteratorINSD_10device_ptrIjEEEESI_NS0_13ScanTileStateIjLb1EEES9_NS0_8NullTypeEmjLb0ESL_EEvT0_T1_T2_iT3_T4_T5__param_3];
	ld.param.u64 	%rd18, [_ZN3cub18CUB_300001_SM_10006detail4scan16DeviceScanKernelINS2_10policy_hubIjjjmN4cuda3std3__44plusIvEEE10Policy1000EN6thrust24THRUST_300001_SM_1000_NS6detail15normal_iteratorINSD_10device_ptrIjEEEESI_NS0_13ScanTileStateIjLb1EEES9_NS0_8NullTypeEmjLb0ESL_EEvT0_T1_T2_iT3_T4_T5__param_6];
	cvta.to.global.u64 	%rd2, %rd17;
	cvta.to.global.u64 	%rd3, %rd16;
	mov.u32 	%r201, %ctaid.x;
	add.s32 	%r1, %r200, %r201;
	mul.wide.s32 	%rd4, %r1, 7904;
	sub.s64 	%rd5, %rd18, %rd4;
	setp.lt.u64 	%p1, %rd5, 7905;
	@%p1 bra 	$L__BB12_26;
	mov.u32 	%r2, %tid.x;
	and.b32  	%r625, %r2, 31;
	and.b32  	%r626, %r2, 992;
	mul.lo.s32 	%r627, %r626, 19;
	or.b32  	%r628, %r627, %r625;
	cvt.u64.u32 	%rd38, %r628;
	add.s64 	%rd6, %rd4, %rd38;
	shl.b64 	%rd39, %rd6, 2;
	add.s64 	%rd40, %rd2, %rd39;
	ld.global.u32 	%r629, [%rd40];
	ld.global.u32 	%r630, [%rd40+128];
	ld.global.u32 	%r631, [%rd40+256];
	ld.global.u32 	%r632, [%rd40+384];
	ld.global.u32 	%r633, [%rd40+512];
	ld.global.u32 	%r634, [%rd40+640];
	ld.global.u32 	%r635, [%rd40+768];
	ld.global.u32 	%r636, [%rd40+896];
	ld.global.u32 	%r637, [%rd40+1024];
	ld.global.u32 	%r638, [%rd40+1152];
	ld.global.u32 	%r639, [%rd40+1280];
	ld.global.u32 	%r640, [%rd40+1408];
	ld.global.u32 	%r641, [%rd40+1536];
	ld.global.u32 	%r642, [%rd40+1664];
	ld.global.u32 	%r643, [%rd40+1792];
	ld.global.u32 	%r644, [%rd40+1920];
	ld.global.u32 	%r645, [%rd40+2048];
	ld.global.u32 	%r646, [%rd40+2176];
	ld.global.u32 	%r647, [%rd40+2304];
	// begin inline asm
	mov.u32 %r624, %laneid;
	// end inline asm
	shr.u32 	%r4, %r2, 5;
	mad.lo.s32 	%r648, %r4, 608, %r624;
	shl.b32 	%r649, %r648, 2;
	mov.u32 	%r650, _ZZN3cub18CUB_300001_SM_10006detail4scan16DeviceScanKernelINS2_10policy_hubIjjjmN4cuda3std3__44plusIvEEE10Policy1000EN6thrust24THRUST_300001_SM_1000_NS6detail15normal_iteratorINSD_10device_ptrIjEEEESI_NS0_13ScanTileStateIjLb1EEES9_NS0_8NullTypeEmjLb0ESL_EEvT0_T1_T2_iT3_T4_T5_E12temp_storage;
	add.s32 	%r5, %r650, %r649;
	st.shared.u32 	[%r5], %r629;
	st.shared.u32 	[%r5+128], %r630;
	st.shared.u32 	[%r5+256], %r631;
	st.shared.u32 	[%r5+384], %r632;
	st.shared.u32 	[%r5+512], %r633;
	st.shared.u32 	[%r5+640], %r634;
	st.shared.u32 	[%r5+768], %r635;
	st.shared.u32 	[%r5+896], %r636;
	st.shared.u32 	[%r5+1024], %r637;
	st.shared.u32 	[%r5+1152], %r638;
	st.shared.u32 	[%r5+1280], %r639;
	st.shared.u32 	[%r5+1408], %r640;
	st.shared.u32 	[%r5+1536], %r641;
	st.shared.u32 	[%r5+1664], %r642;
	st.shared.u32 	[%r5+1792], %r643;
	st.shared.u32 	[%r5+1920], %r644;
	st.shared.u32 	[%r5+2048], %r645;
	st.shared.u32 	[%r5+2176], %r646;
	st.shared.u32 	[%r5+2304], %r647;
	bar.warp.sync 	-1;
	mad.lo.s32 	%r6, %r624, 72, %r5;
	ld.shared.u32 	%r7, [%r6];
	ld.shared.u32 	%r8, [%r6+4];
	ld.shared.u32 	%r9, [%r6+8];
	ld.shared.u32 	%r10, [%r6+12];
	ld.shared.u32 	%r11, [%r6+16];
	ld.shared.u32 	%r12, [%r6+20];
	ld.shared.u32 	%r13, [%r6+24];
	ld.shared.u32 	%r14, [%r6+28];
	ld.shared.u32 	%r15, [%r6+32];
	ld.shared.u32 	%r16, [%r6+36];
	ld.shared.u32 	%r17, [%r6+40];
	ld.shared.u32 	%r18, [%r6+44];
	ld.shared.u32 	%r19, [%r6+48];
	ld.shared.u32 	%r20, [%r6+52];
	ld.shared.u32 	%r21, [%r6+56];
	ld.shared.u32 	%r22, [%r6+60];
	ld.shared.u32 	%r23, [%r6+64];
	ld.shared.u32 	%r24, [%r6+68];
	ld.shared.u32 	%r25, [%r6+72];
	bar.sync 	0;
	setp.ne.s32 	%p100, %r1, 0;
	@%p100 bra 	$L__BB12_6;
	add.s32 	%r868, %r8, %r7;
	add.s32 	%r869, %r9, %r868;
	add.s32 	%r870, %r10, %r869;
	add.s32 	%r871, %r11, %r870;
	add.s32 	%r872, %r12, %r871;
	add.s32 	%r873, %r13, %r872;
	add.s32 	%r874, %r14, %r873;
	add.s32 	%r875, %r15, %r874;
	add.s32 	%r876, %r16, %r875;
	add.s32 	%r877, %r17, %r876;
	add.s32 	%r878, %r18, %r877;
	add.s32 	%r879, %r19, %r878;
	add.s32 	%r880, %r20, %r879;
	add.s32 	%r881, %r21, %r880;
	add.s32 	%r882, %r22, %r881;
	add.s32 	%r883, %r23, %r882;
	add.s32 	%r884, %r24, %r883;
	add.s32 	%r842, %r25, %r884;
	mov.b32 	%r840, 1;
	mov.b32 	%r865, 0;
	mov.b32 	%r867, -1;
	// begin inline asm
	{  .reg .u32 r0;  .reg .pred p;  shfl.sync.up.b32 r0|p, %r842, %r840, %r865, %r867;  @p add.u32 r0, r0, %r842;  mov.u32 %r838, r0;}
	// end inline asm
	mov.b32 	%r846, 2;
	// begin inline asm
	{  .reg .u32 r0;  .reg .pred p;  shfl.sync.up.b32 r0|p, %r838, %r846, %r865, %r867;  @p add.u32 r0, r0, %r838;  mov.u32 %r844, r0;}
	// end inline asm
	mov.b32 	%r852, 4;
	// begin inline asm
	{  .reg .u32 r0;  .reg .pred p;  shfl.sync.up.b32 r0|p, %r844, %r852, %r865, %r867;  @p add.u32 r0, r0, %r844;  mov.u32 %r850, r0;}
	// end inline asm
	mov.b32 	%r858, 8;
	// begin inline asm
	{  .reg .u32 r0;  .reg .pred p;  shfl.sync.up.b32 r0|p, %r850, %r858, %r865, %r867;  @p add.u32 r0, r0, %r850;  mov.u32 %r856, r0;}
	// end inline asm
	mov.b32 	%r864, 16;
	// begin inline asm
	{  .reg .u32 r0;  .reg .pred p;  shfl.sync.up.b32 r0|p, %r856, %r864, %r865, %r867;  @p add.u32 r0, r0, %r856;  mov.u32 %r862, r0;}
	// end inline asm
	setp.ne.s32 	%p143, %r624, 31;
	@%p143 bra 	$L__BB12_4;
	shl.b32 	%r885, %r4, 2;
	mov.u32 	%r886, _ZZN3cub18CUB_300001_SM_10006detail4scan16DeviceScanKernelINS2_10policy_hubIjjjmN4cuda3std3__44plusIvEEE10Policy1000EN6thrust24THRUST_300001_SM_1000_NS6detail15normal_iteratorINSD_10device_ptrIjEEEESI_NS0_13ScanTileStateIjLb1EEES9_NS0_8NullTypeEmjLb0ESL_EEvT0_T1_T2_iT3_T4_T5_E12temp_storage;
	add.s32 	%r887, %r886, %r885;
	st.shared.u32 	[%r887+16], %r862;
$L__BB12_4:
	sub.s32 	%r888, %r862, %r842;
	bar.sync 	0;
	ld.shared.v4.u32 	{%r889, %r890, %r891, %r892}, [_ZZN3cub18CUB_300001_SM_10006detail4scan16DeviceScanKernelINS2_10policy_hubIjjjmN4cuda3std3__44plusIvEEE10Policy1000EN6thrust24THRUST_300001_SM_1000_NS6detail15normal_iteratorINSD_10device_ptrIjEEEESI_NS0_13ScanTileStateIjLb1EEES9_NS0_8NullTypeEmjLb0ESL_EEvT0_T1_T2_iT3_T4_T5_E12temp_storage+16];
	add.s32 	%r893, %r890, %r889;
	setp.eq.s32 	%p144, %r4, 2;
	selp.b32 	%r894, %r893, %r889, %p144;
	add.s32 	%r895, %r893, %r891;
	setp.eq.s32 	%p145, %r4, 3;
	selp.b32 	%r896, %r895, %r894, %p145;
	add.s32 	%r897, %r895, %r892;
	setp.eq.s32 	%p146, %r4, 4;
	selp.b32 	%r898, %r897, %r896, %p146;
	ld.shared.v4.u32 	{%r899, %r900, %r901, %r902}, [_ZZN3cub18CUB_300001_SM_10006detail4scan16DeviceScanKernelINS2_10policy_hubIjjjmN4cuda3std3__44plusIvEEE10Policy1000EN6thrust24THRUST_300001_SM_1000_NS6detail15normal_iteratorINSD_10device_ptrIjEEEESI_NS0_13ScanTileStateIjLb1EEES9_NS0_8NullTypeEmjLb0ESL_EEvT0_T1_T2_iT3_T4_T5_E12temp_storage+32];
	add.s32 	%r903, %r897, %r899;
	setp.eq.s32 	%p147, %r4, 5;
	selp.b32 	%r904, %r903, %r898, %p147;
	add.s32 	%r905, %r903, %r900;
	setp.eq.s32 	%p148, %r4, 6;
	selp.b32 	%r906, %r905, %r904, %p148;
	add.s32 	%r907, %r905, %r901;
	setp.eq.s32 	%p149, %r4, 7;
	selp.b32 	%r908, %r907, %r906, %p149;
	add.s32 	%r909, %r907, %r902;
	setp.eq.s32 	%p150, %r4, 8;
	selp.b32 	%r910, %r909, %r908, %p150;
	ld.shared.v4.u32 	{%r911, %r912, %r913, %r914}, [_ZZN3cub18CUB_300001_SM_10006detail4scan16DeviceScanKernelINS2_10policy_hubIjjjmN4cuda3std3__44plusIvEEE10Policy1000EN6thrust24THRUST_300001_SM_1000_NS6detail15normal_iteratorINSD_10device_ptrIjEEEESI_NS0_13ScanTileStateIjLb1EEES9_NS0_8NullTypeEmjLb0ESL_EEvT0_T1_T2_iT3_T4_T5_E12temp_storage+48];
	add.s32 	%r915, %r909, %r911;
	setp.eq.s32 	%p151, %r4, 9;
	selp.b32 	%r916, %r915, %r910, %p151;
	add.s32 	%r917, %r915, %r912;
	setp.eq.s32 	%p152, %r4, 10;
	selp.b32 	%r918, %r917, %r916, %p152;
	add.s32 	%r919, %r917, %r913;
	setp.eq.s32 	%p153, %r4, 11;
	selp.b32 	%r920, %r919, %r918, %p153;
	add.s32 	%r28, %r919, %r914;
	setp.eq.s32 	%p154, %r4, 12;
	selp.b32 	%r921, %r28, %r920, %p154;
	setp.lt.u32 	%p155, %r2, 32;
	setp.eq.s32 	%p156, %r624, 0;
	selp.b32 	%r922, 0, %r888, %p156;
	add.s32 	%r923, %r921, %r922;
	selp.b32 	%r977, %r888, %r923, %p155;
	setp.ne.s32 	%p157, %r2, 0;
	@%p157 bra 	$L__BB12_25;
	ld.shared.u32 	%r927, [_ZZN3cub18CUB_300001_SM_10006detail4scan16DeviceScanKernelINS2_10policy_hubIjjjmN4cuda3std3__44plusIvEEE10Policy1000EN6thrust24THRUST_300001_SM_1000_NS6detail15normal_iteratorINSD_10device_ptrIjEEEESI_NS0_13ScanTileStateIjLb1EEES9_NS0_8NullTypeEmjLb0ESL_EEvT0_T1_T2_iT3_T4_T5_E12temp_storage+64];
	add.s64 	%rd52, %rd1, 256;
	add.s32 	%r925, %r28, %r927;
	mov.b32 	%r924, 101;
	// begin inline asm
	st.relaxed.gpu.v2.u32 [%rd52], {%r924, %r925};
	// end inline asm
	mov.b32 	%r977, 0;
	bra.uni 	$L__BB12_25;
$L__BB12_6:
	add.s32 	%r681, %r8, %r7;
	add.s32 	%r682, %r9, %r681;
	add.s32 	%r683, %r10, %r682;
	add.s32 	%r684, %r11, %r683;
	add.s32 	%r685, %r12, %r684;
	add.s32 	%r686, %r13, %r685;
	add.s32 	%r687, %r14, %r686;
	add.s32 	%r688, %r15, %r687;
	add.s32 	%r689, %r16, %r688;
	add.s32 	%r690, %r17, %r689;
	add.s32 	%r691, %r18, %r690;
	add.s32 	%r692, %r19, %r691;
	add.s32 	%r693, %r20, %r692;
	add.s32 	%r694, %r21, %r693;
	add.s32 	%r695, %r22, %r694;
	add.s32 	%r696, %r23, %r695;
	add.s32 	%r697, %r24, %r696;
	add.s32 	%r655, %r25, %r697;
	mov.b32 	%r653, 1;
	mov.b32 	%r678, 0;
	mov.b32 	%r680, -1;
	// begin inline asm
	{  .reg .u32 r0;  .reg .pred p;  shfl.sync.up.b32 r0|p, %r655, %r653, %r678, %r680;  @p add.u32 r0, r0, %r655;  mov.u32 %r651, r0;}
	// end inline asm
	mov.b32 	%r659, 2;
	// begin inline asm
	{  .reg .u32 r0;  .reg .pred p;  shfl.sync.up.b32 r0|p, %r651, %r659, %r678, %r680;  @p add.u32 r0, r0, %r651;  mov.u32 %r657, r0;}
	// end inline asm
	mov.b32 	%r665, 4;
	// begin inline asm
	{  .reg .u32 r0;  .reg .pred p;  shfl.sync.up.b32 r0|p, %r657, %r665, %r678, %r680;  @p add.u32 r0, r0, %r657;  mov.u32 %r663, r0;}
	// end inline asm
	mov.b32 	%r671, 8;
	// begin inline asm
	{  .reg .u32 r0;  .reg .pred p;  shfl.sync.up.b32 r0|p, %r663, %r671, %r678, %r680;  @p add.u32 r0, r0, %r663;  mov.u32 %r669, r0;}
	// end inline asm
	mov.b32 	%r677, 16;
	// begin inline asm
	{  .reg .u32 r0;  .reg .pred p;  shfl.sync.up.b32 r0|p, %r669, %r677, %r678, %r680;  @p add.u32 r0, r0, %r669;  mov.u32 %r675, r0;}
	// end inline asm
	setp.ne.s32 	%p101, %r624, 31;
	@%p101 bra 	$L__BB12_8;
	shl.b32 	%r698, %r4, 2;
	mov.u32 	%r699, _ZZN3cub18CUB_300001_SM_10006detail4scan16DeviceScanKernelINS2_10policy_hubIjjjmN4cuda3std3__44plusIvEEE10Policy1000EN6thrust24THRUST_300001_SM_1000_NS6detail15normal_iteratorINSD_10device_ptrIjEEEESI_NS0_13ScanTileStateIjLb1EEES9_NS0_8NullTypeEmjLb0ESL_EEvT0_T1_T2_iT3_T4_T5_E12temp_storage;
	add.s32 	%r700, %r699, %r698;
	st.shared.u32 	[%r700+16], %r675;
$L__BB12_8:
	sub.s32 	%r701, %r675, %r655;
	bar.sync 	0;
	ld.shared.v4.u32 	{%r702, %r703, %r704, %r705}, [_ZZN3cub18CUB_300001_SM_10006detail4scan16DeviceScanKernelINS2_10policy_hubIjjjmN4cuda3std3__44plusIvEEE10Policy1000EN6thrust24THRUST_300001_SM_1000_NS6detail15normal_iteratorINSD_10device_ptrIjEEEESI_NS0_13ScanTileStateIjLb1EEES9_NS0_8NullTypeEmjLb0ESL_EEvT0_T1_T2_iT3_T4_T5_E12temp_storage+16];
	add.s32 	%r706, %r703, %r702;
	setp.eq.s32 	%p102, %r4, 2;
	selp.b32 	%r707, %r706, %r702, %p102;
	add.s32 	%r708, %r706, %r704;
	setp.eq.s32 	%p103, %r4, 3;
	selp.b32 	%r709, %r708, %r707, %p103;
	add.s32 	%r710, %r708, %r705;
	setp.eq.s32 	%p104, %r4, 4;
	selp.b32 	%r711, %r710, %r709, %p104;
	ld.shared.v4.u32 	{%r712, %r713, %r714, %r715}, [_ZZN3cub18CUB_300001_SM_10006detail4scan16DeviceScanKernelINS2_10policy_hubIjjjmN4cuda3std3__44plusIvEEE10Policy1000EN6thrust24THRUST_300001_SM_1000_NS6detail15normal_iteratorINSD_10device_ptrIjEEEESI_NS0_13ScanTileStateIjLb1EEES9_NS0_8NullTypeEmjLb0ESL_EEvT0_T1_T2_iT3_T4_T5_E12temp_storage+32];
	add.s32 	%r716, %r710, %r712;
	setp.eq.s32 	%p105, %r4, 5;
	selp.b32 	%r717, %r716, %r711, %p105;
	add.s32 	%r718, %r716, %r713;
	setp.eq.s32 	%p106, %r4, 6;
	selp.b32 	%r719, %r718, %r717, %p106;
	add.s32 	%r720, %r718, %r714;
	setp.eq.s32 	%p107, %r4, 7;
	selp.b32 	%r721, %r720, %r719, %p107;
	add.s32 	%r722, %r720, %r715;
	setp.eq.s32 	%p108, %r4, 8;
	selp.b32 	%r723, %r722, %r721, %p108;
	ld.shared.v4.u32 	{%r724, %r725, %r726, %r727}, [_ZZN3cub18CUB_300001_SM_10006detail4scan16DeviceScanKernelINS2_10policy_hubIjjjmN4cuda3std3__44plusIvEEE10Policy1000EN6thrust24THRUST_300001_SM_1000_NS6detail15normal_iteratorINSD_10device_ptrIjEEEESI_NS0_13ScanTileStateIjLb1EEES9_NS0_8NullTypeEmjLb0ESL_EEvT0_T1_T2_iT3_T4_T5_E12temp_storage+48];
	add.s32 	%r728, %r722, %r724;
	setp.eq.s32 	%p109, %r4, 9;
	selp.b32 	%r729, %r728, %r723, %p109;
	add.s32 	%r730, %r728, %r725;
	setp.eq.s32 	%p110, %r4, 10;
	selp.b32 	%r731, %r730, %r729, %p110;
	add.s32 	%r732, %r730, %r726;
	setp.eq.s32 	%p111, %r4, 11;
	selp.b32 	%r733, %r732, %r731, %p111;
	add.s32 	%r734, %r732, %r727;
	setp.eq.s32 	%p112, %r4, 12;
	selp.b32 	%r735, %r734, %r733, %p112;
	ld.shared.u32 	%r736, [_ZZN3cub18CUB_300001_SM_10006detail4scan16DeviceScanKernelINS2_10policy_hubIjjjmN4cuda3std3__44plusIvEEE10Policy1000EN6thrust24THRUST_300001_SM_1000_NS6detail15normal_iteratorINSD_10device_ptrIjEEEESI_NS0_13ScanTileStateIjLb1EEES9_NS0_8NullTypeEmjLb0ESL_EEvT0_T1_T2_iT3_T4_T5_E12temp_storage+64];
	add.s32 	%r32, %r734, %r736;
	setp.gt.u32 	%p113, %r2, 31;
	setp.lt.u32 	%p114, %r2, 32;
	setp.eq.s32 	%p115, %r624, 0;
	selp.b32 	%r737, 0, %r701, %p115;
	add.s32 	%r976, %r735, %r737;
	selp.b32 	%r34, %r701, %r976, %p114;
	@%p113 bra 	$L__BB12_24;
	setp.ne.s32 	%p116, %r2, 0;
	mul.wide.s32 	%rd41, %r1, 8;
	add.s64 	%rd7, %rd1, %rd41;
	@%p116 bra 	$L__BB12_11;
	st.shared.u32 	[_ZZN3cub18CUB_300001_SM_10006detail4scan16DeviceScanKernelINS2_10policy_hubIjjjmN4cuda3std3__44plusIvEEE10Policy1000EN6thrust24THRUST_300001_SM_1000_NS6detail15normal_iteratorINSD_10device_ptrIjEEEESI_NS0_13ScanTileStateIjLb1EEES9_NS0_8NullTypeEmjLb0ESL_EEvT0_T1_T2_iT3_T4_T5_E12temp_storage+12], %r32;
	add.s64 	%rd42, %rd7, 256;
	mov.b32 	%r738, 100;
	// begin inline asm
	st.relaxed.gpu.v2.u32 [%rd42], {%r738, %r32};
	// end inline asm
$L__BB12_11:
	not.b32 	%r744, %r2;
	add.s32 	%r972, %r1, %r744;
	mov.b32 	%r740, 550;
	// begin inline asm
	nanosleep.u32 %r740;
	// end inline asm
	mul.wide.s32 	%rd44, %r972, 8;
	add.s64 	%rd45, %rd1, %rd44;
	add.s64 	%rd43, %rd45, 256;
	// begin inline asm
	ld.relaxed.gpu.v2.u32 {%r973, %r967}, [%rd43];
	// end inline asm
	mov.b32 	%r968, 478;
$L__BB12_12:
	setp.eq.s32 	%p117, %r973, 99;
	mov.b32 	%r745, -1;
	vote.sync.any.pred 	%p118, %p117, %r745;
	not.pred 	%p119, %p118;
	@%p119 bra 	$L__BB12_14;
	// begin inline asm
	nanosleep.u32 %r968;
	// end inline asm
	shr.u32 	%r968, %r968, 1;
	// begin inline asm
	ld.relaxed.gpu.v2.u32 {%r973, %r967}, [%rd43];
	// end inline asm
	bra.uni 	$L__BB12_12;
$L__BB12_14:
	setp.eq.s32 	%p120, %r973, 101;
	mov.b32 	%r772, -1;
	vote.sync.ballot.b32 	%r774, %p120, %r772;
	// begin inline asm
	mov.u32 %r747, %lanemask_ge;
	// end inline asm
	and.b32  	%r775, %r774, %r747;
	or.b32  	%r776, %r775, -2147483648;
	add.s32 	%r777, %r776, -1;
	not.b32 	%r778, %r776;
	and.b32  	%r779, %r778, %r777;
	popc.b32 	%r751, %r779;
	mov.b32 	%r750, 1;
	// begin inline asm
	shfl.sync.down.b32 %r748, %r967, %r750, %r751, %r772;
	// end inline asm
	setp.lt.s32 	%p122, %r624, %r751;
	selp.b32 	%r780, %r748, 0, %p122;
	add.s32 	%r754, %r780, %r967;
	mov.b32 	%r755, 2;
	// begin inline asm
	shfl.sync.down.b32 %r753, %r754, %r755, %r751, %r772;
	// end inline asm
	add.s32 	%r47, %r624, 2;
	setp.gt.s32 	%p123, %r47, %r751;
	selp.b32 	%r781, 0, %r753, %p123;
	add.s32 	%r759, %r754, %r781;
	mov.b32 	%r760, 4;
	// begin inline asm
	shfl.sync.down.b32 %r758, %r759, %r760, %r751, %r772;
	// end inline asm
	add.s32 	%r48, %r624, 4;
	setp.gt.s32 	%p124, %r48, %r751;
	selp.b32 	%r782, 0, %r758, %p124;
	add.s32 	%r764, %r759, %r782;
	mov.b32 	%r765, 8;
	// begin inline asm
	shfl.sync.down.b32 %r763, %r764, %r765, %r751, %r772;
	// end inline asm
	add.s32 	%r49, %r624, 8;
	setp.gt.s32 	%p125, %r49, %r751;
	selp.b32 	%r783, 0, %r763, %p125;
	add.s32 	%r769, %r764, %r783;
	mov.b32 	%r770, 16;
	// begin inline asm
	shfl.sync.down.b32 %r768, %r769, %r770, %r751, %r772;
	// end inline asm
	add.s32 	%r50, %r624, 16;
	setp.gt.s32 	%p126, %r50, %r751;
	selp.b32 	%r784, 0, %r768, %p126;
	add.s32 	%r971, %r769, %r784;
	add.s64 	%rd9, %rd1, 256;
	mov.b32 	%r969, 478;
$L__BB12_15:
	setp.ne.s32 	%p127, %r973, 101;
	mov.b32 	%r785, -1;
	vote.sync.all.pred 	%p128, %p127, %r785;
	not.pred 	%p129, %p128;
	@%p129 bra 	$L__BB12_20;
	shr.u32 	%r969, %r969, 1;
	mul.wide.s32 	%rd48, %r972, 8;
	add.s64 	%rd49, %rd9, %rd48;
	add.s64 	%rd47, %rd49, -256;
	// begin inline asm
	ld.relaxed.gpu.v2.u32 {%r973, %r974}, [%rd47];
	// end inline asm
	mov.u32 	%r975, %r969;
$L__BB12_17:
	setp.eq.s32 	%p133, %r973, 99;
	mov.b32 	%r793, -1;
	vote.sync.any.pred 	%p134, %p133, %r793;
	not.pred 	%p135, %p134;
	@%p135 bra 	$L__BB12_19;
	// begin inline asm
	nanosleep.u32 %r975;
	// end inline asm
	shr.u32 	%r975, %r975, 1;
	// begin inline asm
	ld.relaxed.gpu.v2.u32 {%r973, %r974}, [%rd47];
	// end inline asm
	bra.uni 	$L__BB12_17;
$L__BB12_19:
	setp.eq.s32 	%p136, %r973, 101;
	mov.b32 	%r819, -1;
	vote.sync.ballot.b32 	%r820, %p136, %r819;
	and.b32  	%r821, %r820, %r747;
	or.b32  	%r822, %r821, -2147483648;
	add.s32 	%r823, %r822, -1;
	not.b32 	%r824, %r822;
	and.b32  	%r825, %r824, %r823;
	popc.b32 	%r798, %r825;
	mov.b32 	%r797, 1;
	// begin inline asm
	shfl.sync.down.b32 %r795, %r974, %r797, %r798, %r819;
	// end inline asm
	setp.lt.s32 	%p138, %r624, %r798;
	selp.b32 	%r826, %r795, 0, %p138;
	add.s32 	%r801, %r826, %r974;
	mov.b32 	%r802, 2;
	// begin inline asm
	shfl.sync.down.b32 %r800, %r801, %r802, %r798, %r819;
	// end inline asm
	setp.gt.s32 	%p139, %r47, %r798;
	selp.b32 	%r827, 0, %r800, %p139;
	add.s32 	%r806, %r801, %r827;
	mov.b32 	%r807, 4;
	// begin inline asm
	shfl.sync.down.b32 %r805, %r806, %r807, %r798, %r819;
	// end inline asm
	setp.gt.s32 	%p140, %r48, %r798;
	selp.b32 	%r828, 0, %r805, %p140;
	add.s32 	%r811, %r806, %r828;
	mov.b32 	%r812, 8;
	// begin inline asm
	shfl.sync.down.b32 %r810, %r811, %r812, %r798, %r819;
	// end inline asm
	setp.gt.s32 	%p141, %r49, %r798;
	selp.b32 	%r829, 0, %r810, %p141;
	add.s32 	%r816, %r811, %r829;
	mov.b32 	%r817, 16;
	// begin inline asm
	shfl.sync.down.b32 %r815, %r816, %r817, %r798, %r819;
	// end inline asm
	setp.gt.s32 	%p142, %r50, %r798;
	selp.b32 	%r830, 0, %r815, %p142;
	add.s32 	%r831, %r830, %r971;
	add.s32 	%r971, %r831, %r816;
	add.s32 	%r972, %r972, -32;
	bra.uni 	$L__BB12_15;
$L__BB12_20:
	@%p116 bra 	$L__BB12_22;
	add.s32 	%r788, %r971, %r32;
	add.s64 	%rd46, %rd7, 256;
	mov.b32 	%r787, 101;
	// begin inline asm
	st.relaxed.gpu.v2.u32 [%rd46], {%r787, %r788};
	// end inline asm
	st.shared.u32 	[_ZZN3cub18CUB_300001_SM_10006detail4scan16DeviceScanKernelINS2_10policy_hubIjjjmN4cuda3std3__44plusIvEEE10Policy1000EN6thrust24THRUST_300001_SM_1000_NS6detail15normal_iteratorINSD_10device_ptrIjEEEESI_NS0_13ScanTileStateIjLb1EEES9_NS0_8NullTypeEmjLb0ESL_EEvT0_T1_T2_iT3_T4_T5_E12temp_storage+4], %r971;
	st.shared.u32 	[_ZZN3cub18CUB_300001_SM_10006detail4scan16DeviceScanKernelINS2_10policy_hubIjjjmN4cuda3std3__44plusIvEEE10Policy1000EN6thrust24THRUST_300001_SM_1000_NS6detail15normal_iteratorINSD_10device_ptrIjEEEESI_NS0_13ScanTileStateIjLb1EEES9_NS0_8NullTypeEmjLb0ESL_EEvT0_T1_T2_iT3_T4_T5_E12temp_storage+8], %r788;
$L__BB12_22:
	setp.ne.s32 	%p131, %r624, 0;
	mov.u32 	%r976, %r34;
	@%p131 bra 	$L__BB12_24;
	st.shared.u32 	[_ZZN3cub18CUB_300001_SM_10006detail4scan16DeviceScanKernelINS2_10policy_hubIjjjmN4cuda3std3__44plusIvEEE10Policy1000EN6thrust24THRUST_300001_SM_1000_NS6detail15normal_iteratorINSD_10device_ptrIjEEEESI_NS0_13ScanTileStateIjLb1EEES9_NS0_8NullTypeEmjLb0ESL_EEvT0_T1_T2_iT3_T4_T5_E12temp_storage+84], %r971;
	mov.u32 	%r976, %r971;
$L__BB12_24:
	bar.sync 	0;
	setp.eq.s32 	%p132, %r2, 0;
	ld.shared.u32 	%r789, [_ZZN3cub18CUB_300001_SM_10006detail4scan16DeviceScanKernelINS2_10policy_hubIjjjmN4cuda3std3__44plusIvEEE10Policy1000EN6thrust24THRUST_300001_SM_1000_NS6detail15normal_iteratorINSD_10device_ptrIjEEEESI_NS0_13ScanTileStateIjLb1EEES9_NS0_8NullTypeEmjLb0ESL_EEvT0_T1_T2_iT3_T4_T5_E12temp_storage+84];
	selp.b32 	%r790, 0, %r789, %p132;
	add.s32 	%r977, %r790, %r976;
$L__BB12_25:
	add.s32 	%r928, %r977, %r7;
	add.s32 	%r929, %r8, %r928;
	add.s32 	%r930, %r9, %r929;
	add.s32 	%r931, %r10, %r930;
	add.s32 	%r932, %r11, %r931;
	add.s32 	%r933, %r12, %r932;
	add.s32 	%r934, %r13, %r933;
	add.s32 	%r935, %r14, %r934;
	add.s32 	%r936, %r15, %r935;
	add.s32 	%r937, %r16, %r936;
	add.s32 	%r938, %r17, %r937;
	add.s32 	%r939, %r18, %r938;
	add.s32 	%r940, %r19, %r939;
	add.s32 	%r941, %r20, %r940;
	add.s32 	%r942, %r21, %r941;
	add.s32 	%r943, %r22, %r942;
	add.s32 	%r944, %r23, %r943;
	add.s32 	%r945, %r24, %r944;
	add.s32 	%r946, %r25, %r945;
	bar.sync 	0;
	st.shared.u32 	[%r6], %r928;
	st.shared.u32 	[%r6+4], %r929;
	st.shared.u32 	[%r6+8], %r930;
	st.shared.u32 	[%r6+12], %r931;
	st.shared.u32 	[%r6+16], %r932;
	st.shared.u32 	[%r6+20], %r933;
	st.shared.u32 	[%r6+24], %r934;
	st.shared.u32 	[%r6+28], %r935;
	st.shared.u32 	[%r6+32], %r936;
	st.shared.u32 	[%r6+36], %r937;
	st.shared.u32 	[%r6+40], %r938;
	st.shared.u32 	[%r6+44], %r939;
	st.shared.u32 	[%r6+48], %r940;
	st.shared.u32 	[%r6+52], %r941;
	st.shared.u32 	[%r6+56], %r942;
	st.shared.u32 	[%r6+60], %r943;
	st.shared.u32 	[%r6+64], %r944;
	st.shared.u32 	[%r6+68], %r945;
	st.shared.u32 	[%r6+72], %r946;
	bar.warp.sync 	-1;
	ld.shared.u32 	%r947, [%r5];
	ld.shared.u32 	%r948, [%r5+128];
	ld.shared.u32 	%r949, [%r5+256];
	ld.shared.u32 	%r950, [%r5+384];
	ld.shared.u32 	%r951, [%r5+512];
	ld.shared.u32 	%r952, [%r5+640];
	ld.shared.u32 	%r953, [%r5+768];
	ld.shared.u32 	%r954, [%r5+896];
	ld.shared.u32 	%r955, [%r5+1024];
	ld.shared.u32 	%r956, [%r5+1152];
	ld.shared.u32 	%r957, [%r5+1280];
	ld.shared.u32 	%r958, [%r5+1408];
	ld.shared.u32 	%r959, [%r5+1536];
	ld.shared.u32 	%r960, [%r5+1664];
	ld.shared.u32 	%r961, [%r5+1792];
	ld.shared.u32 	%r962, [%r5+1920];
	ld.shared.u32 	%r963, [%r5+2048];
	ld.shared.u32 	%r964, [%r5+2176];
	ld.shared.u32 	%r965, [%r5+2304];
	add.s64 	%rd54, %rd3, %rd39;
	st.global.u32 	[%rd54], %r947;
	st.global.u32 	[%rd54+128], %r948;
	st.global.u32 	[%rd54+256], %r949;
	st.global.u32 	[%rd54+384], %r950;
	st.global.u32 	[%rd54+512], %r951;
	st.global.u32 	[%rd54+640], %r952;
	st.global.u32 	[%rd54+768], %r953;
	st.global.u32 	[%rd54+896], %r954;
	st.global.u32 	[%rd54+1024], %r955;
	st.global.u32 	[%rd54+1152], %r956;
	st.global.u32 	[%rd54+1280], %r957;
	st.global.u32 	[%rd54+1408], %r958;
	st.global.u32 	[%rd54+1536], %r959;
	st.global.u32 	[%rd54+1664], %r960;
	st.global.u32 	[%rd54+1792], %r961;
	st.global.u32 	[%rd54+1920], %r962;
	st.global.u32 	[%rd54+2048], %r963;
	st.global.u32 	[%rd54+2176], %r964;
	st.global.u32 	[%rd54+2304], %r965;
	bra.uni 	$L__BB12_128;
$L__BB12_26:
	setp.eq.s64 	%p2, %rd5, 0;
	@%p2 bra 	$L__BB12_128;
	cvt.u32.u64 	%r72, %rd5;
	shl.b64 	%rd19, %rd4, 2;
	add.s64 	%rd20, %rd2, %rd19;
	mov.u32 	%r73, %tid.x;
	ld.global.u32 	%r996, [%rd20];
	and.b32  	%r202, %r73, 31;
	and.b32  	%r203, %r73, 992;
	mul.lo.s32 	%r204, %r203, 19;
	or.b32  	%r75, %r204, %r202;
	setp.ge.u32 	%p3, %r75, %r72;
	shl.b32 	%r205, %r75, 2;
	cvt.u64.u32 	%rd21, %r205;
	add.s64 	%rd11, %rd20, %rd21;
	mov.u32 	%r978, %r996;
	@%p3 bra 	$L__BB12_29;
	ld.global.u32 	%r978, [%rd11];
$L__BB12_29:
	add.s32 	%r206, %r75, 32;
	setp.ge.u32 	%p4, %r206, %r72;
	mov.u32 	%r979, %r996;
	@%p4 bra 	$L__BB12_31;
	ld.global.u32 	%r979, [%rd11+128];
$L__BB12_31:
	add.s32 	%r207, %r75, 64;
	setp.ge.u32 	%p5, %r207, %r72;
	mov.u32 	%r980, %r996;
	@%p5 bra 	$L__BB12_33;
	ld.global.u32 	%r980, [%rd11+256];
$L__BB12_33:
	add.s32 	%r208, %r75, 96;
	setp.ge.u32 	%p6, %r208, %r72;
	mov.u32 	%r981, %r996;
	@%p6 bra 	$L__BB12_35;
	ld.global.u32 	%r981, [%rd11+384];
$L__BB12_35:
	add.s32 	%r209, %r75, 128;
	setp.ge.u32 	%p7, %r209, %r72;
	mov.u32 	%r982, %r996;
	@%p7 bra 	$L__BB12_37;
	ld.global.u32 	%r982, [%rd11+512];
$L__BB12_37:
	add.s32 	%r210, %r75, 160;
	setp.ge.u32 	%p8, %r210, %r72;
	mov.u32 	%r983, %r996;
	@%p8 bra 	$L__BB12_39;
	ld.global.u32 	%r983, [%rd11+640];
$L__BB12_39:
	add.s32 	%r211, %r75, 192;
	setp.ge.u32 	%p9, %r211, %r72;
	mov.u32 	%r984, %r996;
	@%p9 bra 	$L__BB12_41;
	ld.global.u32 	%r984, [%rd11+768];
$L__BB12_41:
	add.s32 	%r212, %r75, 224;
	setp.ge.u32 	%p10, %r212, %r72;
	mov.u32 	%r985, %r996;
	@%p10 bra 	$L__BB12_43;
	ld.global.u32 	%r985, [%rd11+896];
$L__BB12_43:
	add.s32 	%r92, %r75, 256;
	setp.ge.u32 	%p11, %r92, %r72;
	mov.u32 	%r986, %r996;
	@%p11 bra 	$L__BB12_45;
	ld.global.u32 	%r986, [%rd11+1024];
$L__BB12_45:
	add.s32 	%r213, %r75, 288;
	setp.ge.u32 	%p12, %r213, %r72;
	mov.u32 	%r987, %r996;
	@%p12 bra 	$L__BB12_47;
	ld.global.u32 	%r987, [%rd11+1152];
$L__BB12_47:
	add.s32 	%r214, %r75, 320;
	setp.ge.u32 	%p13, %r214, %r72;
	mov.u32 	%r988, %r996;
	@%p13 bra 	$L__BB12_49;
	ld.global.u32 	%r988, [%rd11+1280];
$L__BB12_49:
	add.s32 	%r215, %r75, 352;
	setp.ge.u32 	%p14, %r215, %r72;
	mov.u32 	%r989, %r996;
	@%p14 bra 	$L__BB12_51;
	ld.global.u32 	%r989, [%rd11+1408];
$L__BB12_51:
	add.s32 	%r216, %r75, 384;
	setp.ge.u32 	%p15, %r216, %r72;
	mov.u32 	%r990, %r996;
	@%p15 bra 	$L__BB12_53;
	ld.global.u32 	%r990, [%rd11+1536];
$L__BB12_53:
	add.s32 	%r217, %r75, 416;
	setp.ge.u32 	%p16, %r217, %r72;
	mov.u32 	%r991, %r996;
	@%p16 bra 	$L__BB12_55;
	ld.global.u32 	%r991, [%rd11+1664];
$L__BB12_55:
	add.s32 	%r218, %r75, 448;
	setp.ge.u32 	%p17, %r218, %r72;
	mov.u32 	%r992, %r996;
	@%p17 bra 	$L__BB12_57;
	ld.global.u32 	%r992, [%rd11+1792];
$L__BB12_57:
	add.s32 	%r219, %r75, 480;
	setp.ge.u32 	%p18, %r219, %r72;
	mov.u32 	%r993, %r996;
	@%p18 bra 	$L__BB12_59;
	ld.global.u32 	%r993, [%rd11+1920];
$L__BB12_59:
	add.s32 	%r220, %r75, 512;
	setp.ge.u32 	%p19, %r220, %r72;
	mov.u32 	%r994, %r996;
	@%p19 bra 	$L__BB12_61;
	ld.global.u32 	%r994, [%rd11+2048];
$L__BB12_61:
	add.s32 	%r221, %r75, 544;
	setp.ge.u32 	%p20, %r221, %r72;
	mov.u32 	%r995, %r996;
	@%p20 bra 	$L__BB12_63;
	ld.global.u32 	%r995, [%rd11+2176];
$L__BB12_63:
	add.s32 	%r113, %r75, 576;
	setp.ge.u32 	%p21, %r113, %r72;
	@%p21 bra 	$L__BB12_65;
	ld.global.u32 	%r996, [%rd11+2304];
$L__BB12_65:
	// begin inline asm
	mov.u32 %r222, %laneid;
	// end inline asm
	shr.u32 	%r117, %r73, 5;
	mad.lo.s32 	%r223, %r117, 608, %r222;
	shl.b32 	%r224, %r223, 2;
	mov.u32 	%r225, _ZZN3cub18CUB_300001_SM_10006detail4scan16DeviceScanKernelINS2_10policy_hubIjjjmN4cuda3std3__44plusIvEEE10Policy1000EN6thrust24THRUST_300001_SM_1000_NS6detail15normal_iteratorINSD_10device_ptrIjEEEESI_NS0_13ScanTileStateIjLb1EEES9_NS0_8NullTypeEmjLb0ESL_EEvT0_T1_T2_iT3_T4_T5_E12temp_storage;
	add.s32 	%r118, %r225, %r224;
	st.shared.u32 	[%r118], %r978;
	st.shared.u32 	[%r118+128], %r979;
	st.shared.u32 	[%r118+256], %r980;
	st.shared.u32 	[%r118+384], %r981;
	st.shared.u32 	[%r118+512], %r982;
	st.shared.u32 	[%r118+640], %r983;
	st.shared.u32 	[%r118+768], %r984;
	st.shared.u32 	[%r118+896], %r985;
	st.shared.u32 	[%r118+1024], %r986;
	st.shared.u32 	[%r118+1152], %r987;
	st.shared.u32 	[%r118+1280], %r988;
	st.shared.u32 	[%r118+1408], %r989;
	st.shared.u32 	[%r118+1536], %r990;
	st.shared.u32 	[%r118+1664], %r991;
	st.shared.u32 	[%r118+1792], %r992;
	st.shared.u32 	[%r118+1920], %r993;
	st.shared.u32 	[%r118+2048], %r994;
	st.shared.u32 	[%r118+2176], %r995;
	st.shared.u32 	[%r118+2304], %r996;
	bar.warp.sync 	-1;
	mad.lo.s32 	%r119, %r222, 72, %r118;
	ld.shared.u32 	%r120, [%r119];
	ld.shared.u32 	%r121, [%r119+4];
	ld.shared.u32 	%r122, [%r119+8];
	ld.shared.u32 	%r123, [%r119+12];
	ld.shared.u32 	%r124, [%r119+16];
	ld.shared.u32 	%r125, [%r119+20];
	ld.shared.u32 	%r126, [%r119+24];
	ld.shared.u32 	%r127, [%r119+28];
	ld.shared.u32 	%r128, [%r119+32];
	ld.shared.u32 	%r129, [%r119+36];
	ld.shared.u32 	%r130, [%r119+40];
	ld.shared.u32 	%r131, [%r119+44];
	ld.shared.u32 	%r132, [%r119+48];
	ld.shared.u32 	%r133, [%r119+52];
	ld.shared.u32 	%r134, [%r119+56];
	ld.shared.u32 	%r135, [%r119+60];
	ld.shared.u32 	%r136, [%r119+64];
	ld.shared.u32 	%r137, [%r119+68];
	ld.shared.u32 	%r138, [%r119+72];
	bar.sync 	0;
	setp.ne.s32 	%p22, %r1, 0;
	@%p22 bra 	$L__BB12_69;
	add.s32 	%r451, %r121, %r120;
	add.s32 	%r452, %r122, %r451;
	add.s32 	%r453, %r123, %r452;
	add.s32 	%r454, %r124, %r453;
	add.s32 	%r455, %r125, %r454;
	add.s32 	%r456, %r126, %r455;
	add.s32 	%r457, %r127, %r456;
	add.s32 	%r458, %r128, %r457;
	add.s32 	%r459, %r129, %r458;
	add.s32 	%r460, %r130, %r459;
	add.s32 	%r461, %r131, %r460;
	add.s32 	%r462, %r132, %r461;
	add.s32 	%r463, %r133, %r462;
	add.s32 	%r464, %r134, %r463;
	add.s32 	%r465, %r135, %r464;
	add.s32 	%r466, %r136, %r465;
	add.s32 	%r467, %r137, %r466;
	add.s32 	%r425, %r138, %r467;
	mov.b32 	%r423, 1;
	mov.b32 	%r448, 0;
	mov.b32 	%r450, -1;
	// begin inline asm
	{  .reg .u32 r0;  .reg .pred p;  shfl.sync.up.b32 r0|p, %r425, %r423, %r448, %r450;  @p add.u32 r0, r0, %r425;  mov.u32 %r421, r0;}
	// end inline asm
	mov.b32 	%r429, 2;
	// begin inline asm
	{  .reg .u32 r0;  .reg .pred p;  shfl.sync.up.b32 r0|p, %r421, %r429, %r448, %r450;  @p add.u32 r0, r0, %r421;  mov.u32 %r427, r0;}
	// end inline asm
	mov.b32 	%r435, 4;
	// begin inline asm
	{  .reg .u32 r0;  .reg .pred p;  shfl.sync.up.b32 r0|p, %r427, %r435, %r448, %r450;  @p add.u32 r0, r0, %r427;  mov.u32 %r433, r0;}
	// end inline asm
	mov.b32 	%r441, 8;
	// begin inline asm
	{  .reg .u32 r0;  .reg .pred p;  shfl.sync.up.b32 r0|p, %r433, %r441, %r448, %r450;  @p add.u32 r0, r0, %r433;  mov.u32 %r439, r0;}
	// end inline asm
	mov.b32 	%r447, 16;
	// begin inline asm
	{  .reg .u32 r0;  .reg .pred p;  shfl.sync.up.b32 r0|p, %r439, %r447, %r448, %r450;  @p add.u32 r0, r0, %r439;  mov.u32 %r445, r0;}
	// end inline asm
	setp.ne.s32 	%p65, %r222, 31;
	@%p65 bra 	$L__BB12_68;
	shl.b32 	%r468, %r117, 2;
	mov.u32 	%r469, _ZZN3cub18CUB_300001_SM_10006detail4scan16DeviceScanKernelINS2_10policy_hubIjjjmN4cuda3std3__44plusIvEEE10Policy1000EN6thrust24THRUST_300001_SM_1000_NS6detail15normal_iteratorINSD_10device_ptrIjEEEESI_NS0_13ScanTileStateIjLb1EEES9_NS0_8NullTypeEmjLb0ESL_EEvT0_T1_T2_iT3_T4_T5_E12temp_storage;
	add.s32 	%r470, %r469, %r468;
	st.shared.u32 	[%r470+16], %r445;
$L__BB12_68:
	sub.s32 	%r471, %r445, %r425;
	bar.sync 	0;
	ld.shared.v4.u32 	{%r472, %r473, %r474, %r475}, [_ZZN3cub18CUB_300001_SM_10006detail4scan16DeviceScanKernelINS2_10policy_hubIjjjmN4cuda3std3__44plusIvEEE10Policy1000EN6thrust24THRUST_300001_SM_1000_NS6detail15normal_iteratorINSD_10device_ptrIjEEEESI_NS0_13ScanTileStateIjLb1EEES9_NS0_8NullTypeEmjLb0ESL_EEvT0_T1_T2_iT3_T4_T5_E12temp_storage+16];
	add.s32 	%r476, %r473, %r472;
	setp.eq.s32 	%p66, %r117, 2;
	selp.b32 	%r477, %r476, %r472, %p66;
	add.s32 	%r478, %r476, %r474;
	setp.eq.s32 	%p67, %r117, 3;
	selp.b32 	%r479, %r478, %r477, %p67;
	add.s32 	%r480, %r478, %r475;
	setp.eq.s32 	%p68, %r117, 4;
	selp.b32 	%r481, %r480, %r479, %p68;
	ld.shared.v4.u32 	{%r482, %r483, %r484, %r485}, [_ZZN3cub18CUB_300001_SM_10006detail4scan16DeviceScanKernelINS2_10policy_hubIjjjmN4cuda3std3__44plusIvEEE10Policy1000EN6thrust24THRUST_300001_SM_1000_NS6detail15normal_iteratorINSD_10device_ptrIjEEEESI_NS0_13ScanTileStateIjLb1EEES9_NS0_8NullTypeEmjLb0ESL_EEvT0_T1_T2_iT3_T4_T5_E12temp_storage+32];
	add.s32 	%r486, %r480, %r482;
	setp.eq.s32 	%p69, %r117, 5;
	selp.b32 	%r487, %r486, %r481, %p69;
	add.s32 	%r488, %r486, %r483;
	setp.eq.s32 	%p70, %r117, 6;
	selp.b32 	%r489, %r488, %r487, %p70;
	add.s32 	%r490, %r488, %r484;
	setp.eq.s32 	%p71, %r117, 7;
	selp.b32 	%r491, %r490, %r489, %p71;
	add.s32 	%r492, %r490, %r485;
	setp.eq.s32 	%p72, %r117, 8;
	selp.b32 	%r493, %r492, %r491, %p72;
	ld.shared.v4.u32 	{%r494, %r495, %r496, %r497}, [_ZZN3cub18CUB_300001_SM_10006detail4scan16DeviceScanKernelINS2_10policy_hubIjjjmN4cuda3std3__44plusIvEEE10Policy1000EN6thrust24THRUST_300001_SM_1000_NS6detail15normal_iteratorINSD_10device_ptrIjEEEESI_NS0_13ScanTileStateIjLb1EEES9_NS0_8NullTypeEmjLb0ESL_EEvT0_T1_T2_iT3_T4_T5_E12temp_storage+48];
	add.s32 	%r498, %r492, %r494;
	setp.eq.s32 	%p73, %r117, 9;
	selp.b32 	%r499, %r498, %r493, %p73;
	add.s32 	%r500, %r498, %r495;
	setp.eq.s32 	%p74, %r117, 10;
	selp.b32 	%r501, %r500, %r499, %p74;
	add.s32 	%r502, %r500, %r496;
	setp.eq.s32 	%p75, %r117, 11;
	selp.b32 	%r503, %r502, %r501, %p75;
	add.s32 	%r504, %r502, %r497;
	setp.eq.s32 	%p76, %r117, 12;
	selp.b32 	%r505, %r504, %r503, %p76;
	setp.lt.u32 	%p77, %r73, 32;
	setp.eq.s32 	%p78, %r222, 0;
	selp.b32 	%r506, 0, %r471, %p78;
	add.s32 	%r507, %r505, %r506;
	selp.b32 	%r508, %r471, %r507, %p77;
	setp.eq.s32 	%p79, %r73, 0;
	selp.b32 	%r1008, 0, %r508, %p79;
	bra.uni 	$L__BB12_88;
$L__BB12_69:
	add.s32 	%r256, %r121, %r120;
	add.s32 	%r257, %r122, %r256;
	add.s32 	%r258, %r123, %r257;
	add.s32 	%r259, %r124, %r258;
	add.s32 	%r260, %r125, %r259;
	add.s32 	%r261, %r126, %r260;
	add.s32 	%r262, %r127, %r261;
	add.s32 	%r263, %r128, %r262;
	add.s32 	%r264, %r129, %r263;
	add.s32 	%r265, %r130, %r264;
	add.s32 	%r266, %r131, %r265;
	add.s32 	%r267, %r132, %r266;
	add.s32 	%r268, %r133, %r267;
	add.s32 	%r269, %r134, %r268;
	add.s32 	%r270, %r135, %r269;
	add.s32 	%r271, %r136, %r270;
	add.s32 	%r272, %r137, %r271;
	add.s32 	%r230, %r138, %r272;
	mov.b32 	%r228, 1;
	mov.b32 	%r253, 0;
	mov.b32 	%r255, -1;
	// begin inline asm
	{  .reg .u32 r0;  .reg .pred p;  shfl.sync.up.b32 r0|p, %r230, %r228, %r253, %r255;  @p add.u32 r0, r0, %r230;  mov.u32 %r226, r0;}
	// end inline asm
	mov.b32 	%r234, 2;
	// begin inline asm
	{  .reg .u32 r0;  .reg .pred p;  shfl.sync.up.b32 r0|p, %r226, %r234, %r253, %r255;  @p add.u32 r0, r0, %r226;  mov.u32 %r232, r0;}
	// end inline asm
	mov.b32 	%r240, 4;
	// begin inline asm
	{  .reg .u32 r0;  .reg .pred p;  shfl.sync.up.b32 r0|p, %r232, %r240, %r253, %r255;  @p add.u32 r0, r0, %r232;  mov.u32 %r238, r0;}
	// end inline asm
	mov.b32 	%r246, 8;
	// begin inline asm
	{  .reg .u32 r0;  .reg .pred p;  shfl.sync.up.b32 r0|p, %r238, %r246, %r253, %r255;  @p add.u32 r0, r0, %r238;  mov.u32 %r244, r0;}
	// end inline asm
	mov.b32 	%r252, 16;
	// begin inline asm
	{  .reg .u32 r0;  .reg .pred p;  shfl.sync.up.b32 r0|p, %r244, %r252, %r253, %r255;  @p add.u32 r0, r0, %r244;  mov.u32 %r250, r0;}
	// end inline asm
	setp.ne.s32 	%p23, %r222, 31;
	@%p23 bra 	$L__BB12_71;
	shl.b32 	%r273, %r117, 2;
	mov.u32 	%r274, _ZZN3cub18CUB_300001_SM_10006detail4scan16DeviceScanKernelINS2_10policy_hubIjjjmN4cuda3std3__44plusIvEEE10Policy1000EN6thrust24THRUST_300001_SM_1000_NS6detail15normal_iteratorINSD_10device_ptrIjEEEESI_NS0_13ScanTileStateIjLb1EEES9_NS0_8NullTypeEmjLb0ESL_EEvT0_T1_T2_iT3_T4_T5_E12temp_storage;
	add.s32 	%r275, %r274, %r273;
	st.shared.u32 	[%r275+16], %r250;
$L__BB12_71:
	sub.s32 	%r276, %r250, %r230;
	bar.sync 	0;
	ld.shared.v4.u32 	{%r277, %r278, %r279, %r280}, [_ZZN3cub18CUB_300001_SM_10006detail4scan16DeviceScanKernelINS2_10policy_hubIjjjmN4cuda3std3__44plusIvEEE10Policy1000EN6thrust24THRUST_300001_SM_1000_NS6detail15normal_iteratorINSD_10device_ptrIjEEEESI_NS0_13ScanTileStateIjLb1EEES9_NS0_8NullTypeEmjLb0ESL_EEvT0_T1_T2_iT3_T4_T5_E12temp_storage+16];
	add.s32 	%r281, %r278, %r277;
	setp.eq.s32 	%p24, %r117, 2;
	selp.b32 	%r282, %r281, %r277, %p24;
	add.s32 	%r283, %r281, %r279;
	setp.eq.s32 	%p25, %r117, 3;
	selp.b32 	%r284, %r283, %r282, %p25;
	add.s32 	%r285, %r283, %r280;
	setp.eq.s32 	%p26, %r117, 4;
	selp.b32 	%r286, %r285, %r284, %p26;
	ld.shared.v4.u32 	{%r287, %r288, %r289, %r290}, [_ZZN3cub18CUB_300001_SM_10006detail4scan16DeviceScanKernelINS2_10policy_hubIjjjmN4cuda3std3__44plusIvEEE10Policy1000EN6thrust24THRUST_300001_SM_1000_NS6detail15normal_iteratorINSD_10device_ptrIjEEEESI_NS0_13ScanTileStateIjLb1EEES9_NS0_8NullTypeEmjLb0ESL_EEvT0_T1_T2_iT3_T4_T5_E12temp_storage+32];
	add.s32 	%r291, %r285, %r287;
	setp.eq.s32 	%p27, %r117, 5;
	selp.b32 	%r292, %r291, %r286, %p27;
	add.s32 	%r293, %r291, %r288;
	setp.eq.s32 	%p28, %r117, 6;
	selp.b32 	%r294, %r293, %r292, %p28;
	add.s32 	%r295, %r293, %r289;
	setp.eq.s32 	%p29, %r117, 7;
	selp.b32 	%r296, %r295, %r294, %p29;
	add.s32 	%r297, %r295, %r290;
	setp.eq.s32 	%p30, %r117, 8;
	selp.b32 	%r298, %r297, %r296, %p30;
	ld.shared.v4.u32 	{%r299, %r300, %r301, %r302}, [_ZZN3cub18CUB_300001_SM_10006detail4scan16DeviceScanKernelINS2_10policy_hubIjjjmN4cuda3std3__44plusIvEEE10Policy1000EN6thrust24THRUST_300001_SM_1000_NS6detail15normal_iteratorINSD_10device_ptrIjEEEESI_NS0_13ScanTileStateIjLb1EEES9_NS0_8NullTypeEmjLb0ESL_EEvT0_T1_T2_iT3_T4_T5_E12temp_storage+48];
	add.s32 	%r303, %r297, %r299;
	setp.eq.s32 	%p31, %r117, 9;
	selp.b32 	%r304, %r303, %r298, %p31;
	add.s32 	%r305, %r303, %r300;
	setp.eq.s32 	%p32, %r117, 10;
	selp.b32 	%r306, %r305, %r304, %p32;
	add.s32 	%r307, %r305, %r301;
	setp.eq.s32 	%p33, %r117, 11;
	selp.b32 	%r308, %r307, %r306, %p33;
	add.s32 	%r309, %r307, %r302;
	setp.eq.s32 	%p34, %r117, 12;
	selp.b32 	%r310, %r309, %r308, %p34;
	ld.shared.u32 	%r311, [_ZZN3cub18CUB_300001_SM_10006detail4scan16DeviceScanKernelINS2_10policy_hubIjjjmN4cuda3std3__44plusIvEEE10Policy1000EN6thrust24THRUST_300001_SM_1000_NS6detail15normal_iteratorINSD_10device_ptrIjEEEESI_NS0_13ScanTileStateIjLb1EEES9_NS0_8NullTypeEmjLb0ESL_EEvT0_T1_T2_iT3_T4_T5_E12temp_storage+64];
	add.s32 	%r144, %r309, %r311;
	setp.gt.u32 	%p35, %r73, 31;
	setp.lt.u32 	%p36, %r73, 32;
	setp.eq.s32 	%p37, %r222, 0;
	selp.b32 	%r312, 0, %r276, %p37;
	add.s32 	%r1007, %r310, %r312;
	selp.b32 	%r146, %r276, %r1007, %p36;
	@%p35 bra 	$L__BB12_87;
	setp.ne.s32 	%p38, %r73, 0;
	mul.wide.s32 	%rd22, %r1, 8;
	add.s64 	%rd12, %rd1, %rd22;
	@%p38 bra 	$L__BB12_74;
	st.shared.u32 	[_ZZN3cub18CUB_300001_SM_10006detail4scan16DeviceScanKernelINS2_10policy_hubIjjjmN4cuda3std3__44plusIvEEE10Policy1000EN6thrust24THRUST_300001_SM_1000_NS6detail15normal_iteratorINSD_10device_ptrIjEEEESI_NS0_13ScanTileStateIjLb1EEES9_NS0_8NullTypeEmjLb0ESL_EEvT0_T1_T2_iT3_T4_T5_E12temp_storage+12], %r144;
	add.s64 	%rd23, %rd12, 256;
	mov.b32 	%r313, 100;
	// begin inline asm
	st.relaxed.gpu.v2.u32 [%rd23], {%r313, %r144};
	// end inline asm
$L__BB12_74:
	not.b32 	%r319, %r73;
	add.s32 	%r1003, %r1, %r319;
	mov.b32 	%r315, 550;
	// begin inline asm
	nanosleep.u32 %r315;
	// end inline asm
	mul.wide.s32 	%rd25, %r1003, 8;
	add.s64 	%rd26, %rd1, %rd25;
	add.s64 	%rd24, %rd26, 256;
	// begin inline asm
	ld.relaxed.gpu.v2.u32 {%r1004, %r998}, [%rd24];
	// end inline asm
	mov.b32 	%r999, 478;
$L__BB12_75:
	setp.eq.s32 	%p39, %r1004, 99;
	mov.b32 	%r320, -1;
	vote.sync.any.pred 	%p40, %p39, %r320;
	not.pred 	%p41, %p40;
	@%p41 bra 	$L__BB12_77;
	// begin inline asm
	nanosleep.u32 %r999;
	// end inline asm
	shr.u32 	%r999, %r999, 1;
	// begin inline asm
	ld.relaxed.gpu.v2.u32 {%r1004, %r998}, [%rd24];
	// end inline asm
	bra.uni 	$L__BB12_75;
$L__BB12_77:
	setp.eq.s32 	%p42, %r1004, 101;
	mov.b32 	%r347, -1;
	vote.sync.ballot.b32 	%r349, %p42, %r347;
	// begin inline asm
	mov.u32 %r322, %lanemask_ge;
	// end inline asm
	and.b32  	%r350, %r349, %r322;
	or.b32  	%r351, %r350, -2147483648;
	add.s32 	%r352, %r351, -1;
	not.b32 	%r353, %r351;
	and.b32  	%r354, %r353, %r352;
	popc.b32 	%r326, %r354;
	mov.b32 	%r325, 1;
	// begin inline asm
	shfl.sync.down.b32 %r323, %r998, %r325, %r326, %r347;
	// end inline asm
	setp.lt.s32 	%p44, %r222, %r326;
	selp.b32 	%r355, %r323, 0, %p44;
	add.s32 	%r329, %r355, %r998;
	mov.b32 	%r330, 2;
	// begin inline asm
	shfl.sync.down.b32 %r328, %r329, %r330, %r326, %r347;
	// end inline asm
	add.s32 	%r356, %r222, 2;
	setp.gt.s32 	%p45, %r356, %r326;
	selp.b32 	%r357, 0, %r328, %p45;
	add.s32 	%r334, %r329, %r357;
	mov.b32 	%r335, 4;
	// begin inline asm
	shfl.sync.down.b32 %r333, %r334, %r335, %r326, %r347;
	// end inline asm
	add.s32 	%r358, %r222, 4;
	setp.gt.s32 	%p46, %r358, %r326;
	selp.b32 	%r359, 0, %r333, %p46;
	add.s32 	%r339, %r334, %r359;
	mov.b32 	%r340, 8;
	// begin inline asm
	shfl.sync.down.b32 %r338, %r339, %r340, %r326, %r347;
	// end inline asm
	add.s32 	%r360, %r222, 8;
	setp.gt.s32 	%p47, %r360, %r326;
	selp.b32 	%r361, 0, %r338, %p47;
	add.s32 	%r344, %r339, %r361;
	mov.b32 	%r345, 16;
	// begin inline asm
	shfl.sync.down.b32 %r343, %r344, %r345, %r326, %r347;
	// end inline asm
	add.s32 	%r362, %r222, 16;
	setp.gt.s32 	%p48, %r362, %r326;
	selp.b32 	%r363, 0, %r343, %p48;
	add.s32 	%r1000, %r344, %r363;
	add.s64 	%rd13, %rd1, 256;
	mov.b32 	%r1001, 478;
$L__BB12_78:
	setp.ne.s32 	%p49, %r1004, 101;
	mov.b32 	%r364, -1;
	vote.sync.all.pred 	%p50, %p49, %r364;
	not.pred 	%p51, %p50;
	@%p51 bra 	$L__BB12_83;
	shr.u32 	%r1001, %r1001, 1;
	mul.wide.s32 	%rd29, %r1003, 8;
	add.s64 	%rd30, %rd13, %rd29;
	add.s64 	%rd28, %rd30, -256;
	// begin inline asm
	ld.relaxed.gpu.v2.u32 {%r1004, %r1005}, [%rd28];
	// end inline asm
	mov.u32 	%r1006, %r1001;
$L__BB12_80:
	setp.eq.s32 	%p55, %r1004, 99;
	mov.b32 	%r372, -1;
	vote.sync.any.pred 	%p56, %p55, %r372;
	not.pred 	%p57, %p56;
	@%p57 bra 	$L__BB12_82;
	// begin inline asm
	nanosleep.u32 %r1006;
	// end inline asm
	shr.u32 	%r1006, %r1006, 1;
	// begin inline asm
	ld.relaxed.gpu.v2.u32 {%r1004, %r1005}, [%rd28];
	// end inline asm
	bra.uni 	$L__BB12_80;
$L__BB12_82:
	setp.eq.s32 	%p58, %r1004, 101;
	mov.b32 	%r398, -1;
	vote.sync.ballot.b32 	%r399, %p58, %r398;
	and.b32  	%r400, %r399, %r322;
	or.b32  	%r401, %r400, -2147483648;
	add.s32 	%r402, %r401, -1;
	not.b32 	%r403, %r401;
	and.b32  	%r404, %r403, %r402;
	popc.b32 	%r377, %r404;
	mov.b32 	%r376, 1;
	// begin inline asm
	shfl.sync.down.b32 %r374, %r1005, %r376, %r377, %r398;
	// end inline asm
	setp.lt.s32 	%p60, %r222, %r377;
	selp.b32 	%r405, %r374, 0, %p60;
	add.s32 	%r380, %r405, %r1005;
	mov.b32 	%r381, 2;
	// begin inline asm
	shfl.sync.down.b32 %r379, %r380, %r381, %r377, %r398;
	// end inline asm
	add.s32 	%r406, %r222, 2;
	setp.gt.s32 	%p61, %r406, %r377;
	selp.b32 	%r407, 0, %r379, %p61;
	add.s32 	%r385, %r380, %r407;
	mov.b32 	%r386, 4;
	// begin inline asm
	shfl.sync.down.b32 %r384, %r385, %r386, %r377, %r398;
	// end inline asm
	add.s32 	%r408, %r222, 4;
	setp.gt.s32 	%p62, %r408, %r377;
	selp.b32 	%r409, 0, %r384, %p62;
	add.s32 	%r390, %r385, %r409;
	mov.b32 	%r391, 8;
	// begin inline asm
	shfl.sync.down.b32 %r389, %r390, %r391, %r377, %r398;
	// end inline asm
	add.s32 	%r410, %r222, 8;
	setp.gt.s32 	%p63, %r410, %r377;
	selp.b32 	%r411, 0, %r389, %p63;
	add.s32 	%r395, %r390, %r411;
	mov.b32 	%r396, 16;
	// begin inline asm
	shfl.sync.down.b32 %r394, %r395, %r396, %r377, %r398;
	// end inline asm
	add.s32 	%r412, %r222, 16;
	setp.gt.s32 	%p64, %r412, %r377;
	selp.b32 	%r413, 0, %r394, %p64;
	add.s32 	%r414, %r413, %r1000;
	add.s32 	%r1000, %r414, %r395;
	add.s32 	%r1003, %r1003, -32;
	bra.uni 	$L__BB12_78;
$L__BB12_83:
	@%p38 bra 	$L__BB12_85;
	add.s32 	%r367, %r1000, %r144;
	add.s64 	%rd27, %rd12, 256;
	mov.b32 	%r366, 101;
	// begin inline asm
	st.relaxed.gpu.v2.u32 [%rd27], {%r366, %r367};
	// end inline asm
	st.shared.u32 	[_ZZN3cub18CUB_300001_SM_10006detail4scan16DeviceScanKernelINS2_10policy_hubIjjjmN4cuda3std3__44plusIvEEE10Policy1000EN6thrust24THRUST_300001_SM_1000_NS6detail15normal_iteratorINSD_10device_ptrIjEEEESI_NS0_13ScanTileStateIjLb1EEES9_NS0_8NullTypeEmjLb0ESL_EEvT0_T1_T2_iT3_T4_T5_E12temp_storage+4], %r1000;
	st.shared.u32 	[_ZZN3cub18CUB_300001_SM_10006detail4scan16DeviceScanKernelINS2_10policy_hubIjjjmN4cuda3std3__44plusIvEEE10Policy1000EN6thrust24THRUST_300001_SM_1000_NS6detail15normal_iteratorINSD_10device_ptrIjEEEESI_NS0_13ScanTileStateIjLb1EEES9_NS0_8NullTypeEmjLb0ESL_EEvT0_T1_T2_iT3_T4_T5_E12temp_storage+8], %r367;
$L__BB12_85:
	setp.ne.s32 	%p53, %r222, 0;
	mov.u32 	%r1007, %r146;
	@%p53 bra 	$L__BB12_87;
	st.shared.u32 	[_ZZN3cub18CUB_300001_SM_10006detail4scan16DeviceScanKernelINS2_10policy_hubIjjjmN4cuda3std3__44plusIvEEE10Policy1000EN6thrust24THRUST_300001_SM_1000_NS6detail15normal_iteratorINSD_10device_ptrIjEEEESI_NS0_13ScanTileStateIjLb1EEES9_NS0_8NullTypeEmjLb0ESL_EEvT0_T1_T2_iT3_T4_T5_E12temp_storage+84], %r1000;
	mov.u32 	%r1007, %r1000;
$L__BB12_87:
	bar.sync 	0;
	setp.eq.s32 	%p54, %r73, 0;
	ld.shared.u32 	%r368, [_ZZN3cub18CUB_300001_SM_10006detail4scan16DeviceScanKernelINS2_10policy_hubIjjjmN4cuda3std3__44plusIvEEE10Policy1000EN6thrust24THRUST_300001_SM_1000_NS6detail15normal_iteratorINSD_10device_ptrIjEEEESI_NS0_13ScanTileStateIjLb1EEES9_NS0_8NullTypeEmjLb0ESL_EEvT0_T1_T2_iT3_T4_T5_E12temp_storage+84];
	selp.b32 	%r369, 0, %r368, %p54;
	add.s32 	%r1008, %r369, %r1007;
$L__BB12_88:
	add.s32 	%r509, %r1008, %r120;
	add.s32 	%r510, %r121, %r509;
	add.s32 	%r511, %r122, %r510;
	add.s32 	%r512, %r123, %r511;
	add.s32 	%r513, %r124, %r512;
	add.s32 	%r514, %r125, %r513;
	add.s32 	%r515, %r126, %r514;
	add.s32 	%r516, %r127, %r515;
	add.s32 	%r517, %r128, %r516;
	add.s32 	%r518, %r129, %r517;
	add.s32 	%r519, %r130, %r518;
	add.s32 	%r520, %r131, %r519;
	add.s32 	%r521, %r132, %r520;
	add.s32 	%r522, %r133, %r521;
	add.s32 	%r523, %r134, %r522;
	add.s32 	%r524, %r135, %r523;
	add.s32 	%r525, %r136, %r524;
	add.s32 	%r526, %r137, %r525;
	add.s32 	%r527, %r138, %r526;
	bar.sync 	0;
	st.shared.u32 	[%r119], %r509;
	st.shared.u32 	[%r119+4], %r510;
	st.shared.u32 	[%r119+8], %r511;
	st.shared.u32 	[%r119+12], %r512;
	st.shared.u32 	[%r119+16], %r513;
	st.shared.u32 	[%r119+20], %r514;
	st.shared.u32 	[%r119+24], %r515;
	st.shared.u32 	[%r119+28], %r516;
	st.shared.u32 	[%r119+32], %r517;
	st.shared.u32 	[%r119+36], %r518;
	st.shared.u32 	[%r119+40], %r519;
	st.shared.u32 	[%r119+44], %r520;
	st.shared.u32 	[%r119+48], %r521;
	st.shared.u32 	[%r119+52], %r522;
	st.shared.u32 	[%r119+56], %r523;
	st.shared.u32 	[%r119+60], %r524;
	st.shared.u32 	[%r119+64], %r525;
	st.shared.u32 	[%r119+68], %r526;
	st.shared.u32 	[%r119+72], %r527;
	bar.warp.sync 	-1;
	ld.shared.u32 	%r180, [%r118];
	ld.shared.u32 	%r181, [%r118+128];
	ld.shared.u32 	%r182, [%r118+256];
	ld.shared.u32 	%r183, [%r118+384];
	ld.shared.u32 	%r184, [%r118+512];
	ld.shared.u32 	%r185, [%r118+640];
	ld.shared.u32 	%r186, [%r118+768];
	ld.shared.u32 	%r187, [%r118+896];
	ld.shared.u32 	%r188, [%r118+1024];
	ld.shared.u32 	%r189, [%r118+1152];
	ld.shared.u32 	%r190, [%r118+1280];
	ld.shared.u32 	%r191, [%r118+1408];
	ld.shared.u32 	%r192, [%r118+1536];
	ld.shared.u32 	%r193, [%r118+1664];
	ld.shared.u32 	%r194, [%r118+1792];
	ld.shared.u32 	%r195, [%r118+1920];
	ld.shared.u32 	%r196, [%r118+2048];
	ld.shared.u32 	%r197, [%r118+2176];
	ld.shared.u32 	%r198, [%r118+2304];
	setp.ne.s32 	%p80, %r73, 0;
	@%p80 bra 	$L__BB12_90;
	st.volatile.shared.u32 	[_ZZN3cub18CUB_300001_SM_10006detail4scan16DeviceScanKernelINS2_10policy_hubIjjjmN4cuda3std3__44plusIvEEE10Policy1000EN6thrust24THRUST_300001_SM_1000_NS6detail15normal_iteratorINSD_10device_ptrIjEEEESI_NS0_13ScanTileStateIjLb1EEES9_NS0_8NullTypeEmjLb0ESL_EEvT0_T1_T2_iT3_T4_T5_E12temp_storage+31616], %r72;
$L__BB12_90:
	bar.sync 	0;
	ld.volatile.shared.u32 	%r199, [_ZZN3cub18CUB_300001_SM_10006detail4scan16DeviceScanKernelINS2_10policy_hubIjjjmN4cuda3std3__44plusIvEEE10Policy1000EN6thrust24THRUST_300001_SM_1000_NS6detail15normal_iteratorINSD_10device_ptrIjEEEESI_NS0_13ScanTileStateIjLb1EEES9_NS0_8NullTypeEmjLb0ESL_EEvT0_T1_T2_iT3_T4_T5_E12temp_storage+31616];
	cvt.u64.u32 	%rd35, %r75;
	add.s64 	%rd36, %rd4, %rd35;
	setp.ge.s32 	%p81, %r75, %r199;
	shl.b64 	%rd37, %rd36, 2;
	add.s64 	%rd15, %rd3, %rd37;
	@%p81 bra 	$L__BB12_92;
	st.global.u32 	[%rd15], %r180;
$L__BB12_92:
	mov.u32 	%r528, %tid.x;
	and.b32  	%r529, %r528, 992;
	mul.lo.s32 	%r530, %r529, 19;
	and.b32  	%r531, %r528, 31;
	or.b32  	%r532, %r530, %r531;
	add.s32 	%r533, %r532, 32;
	setp.ge.s32 	%p82, %r533, %r199;
	@%p82 bra 	$L__BB12_94;
	st.global.u32 	[%rd15+128], %r181;
$L__BB12_94:
	add.s32 	%r539, %r532, 64;
	setp.ge.s32 	%p83, %r539, %r199;
	@%p83 bra 	$L__BB12_96;
	st.global.u32 	[%rd15+256], %r182;
$L__BB12_96:
	add.s32 	%r545, %r532, 96;
	setp.ge.s32 	%p84, %r545, %r199;
	@%p84 bra 	$L__BB12_98;
	st.global.u32 	[%rd15+384], %r183;
$L__BB12_98:
	add.s32 	%r551, %r532, 128;
	setp.ge.s32 	%p85, %r551, %r199;
	@%p85 bra 	$L__BB12_100;
	st.global.u32 	[%rd15+512], %r184;
$L__BB12_100:
	add.s32 	%r557, %r532, 160;
	setp.ge.s32 	%p86, %r557, %r199;
	@%p86 bra 	$L__BB12_102;
	st.global.u32 	[%rd15+640], %r185;
$L__BB12_102:
	add.s32 	%r563, %r532, 192;
	setp.ge.s32 	%p87, %r563, %r199;
	@%p87 bra 	$L__BB12_104;
	st.global.u32 	[%rd15+768], %r186;
$L__BB12_104:
	add.s32 	%r569, %r532, 224;
	setp.ge.s32 	%p88, %r569, %r199;
	@%p88 bra 	$L__BB12_106;
	st.global.u32 	[%rd15+896], %r187;
$L__BB12_106:
	setp.ge.s32 	%p89, %r92, %r199;
	@%p89 bra 	$L__BB12_108;
	st.global.u32 	[%rd15+1024], %r188;
$L__BB12_108:
	add.s32 	%r575, %r532, 288;
	setp.ge.s32 	%p90, %r575, %r199;
	@%p90 bra 	$L__BB12_110;
	st.global.u32 	[%rd15+1152], %r189;
$L__BB12_110:
	add.s32 	%r581, %r532, 320;
	setp.ge.s32 	%p91, %r581, %r199;
	@%p91 bra 	$L__BB12_112;
	st.global.u32 	[%rd15+1280], %r190;
$L__BB12_112:
	add.s32 	%r587, %r532, 352;
	setp.ge.s32 	%p92, %r587, %r199;
	@%p92 bra 	$L__BB12_114;
	st.global.u32 	[%rd15+1408], %r191;
$L__BB12_114:
	add.s32 	%r593, %r532, 384;
	setp.ge.s32 	%p93, %r593, %r199;
	@%p93 bra 	$L__BB12_116;
	st.global.u32 	[%rd15+1536], %r192;
$L__BB12_116:
	add.s32 	%r599, %r532, 416;
	setp.ge.s32 	%p94, %r599, %r199;
	@%p94 bra 	$L__BB12_118;
	st.global.u32 	[%rd15+1664], %r193;
$L__BB12_118:
	add.s32 	%r605, %r532, 448;
	setp.ge.s32 	%p95, %r605, %r199;
	@%p95 bra 	$L__BB12_120;
	st.global.u32 	[%rd15+1792], %r194;
$L__BB12_120:
	add.s32 	%r611, %r532, 480;
	setp.ge.s32 	%p96, %r611, %r199;
	@%p96 bra 	$L__BB12_122;
	st.global.u32 	[%rd15+1920], %r195;
$L__BB12_122:
	add.s32 	%r617, %r532, 512;
	setp.ge.s32 	%p97, %r617, %r199;
	@%p97 bra 	$L__BB12_124;
	st.global.u32 	[%rd15+2048], %r196;
$L__BB12_124:
	add.s32 	%r623, %r532, 544;
	setp.ge.s32 	%p98, %r623, %r199;
	@%p98 bra 	$L__BB12_126;
	st.global.u32 	[%rd15+2176], %r197;
$L__BB12_126:
	setp.ge.s32 	%p99, %r113, %r199;
	@%p99 bra 	$L__BB12_128;
	st.global.u32 	[%rd15+2304], %r198;
$L__BB12_128:
	ret;

}
	// .globl	_ZN3cub18CUB_300001_SM_10006detail10radix_sort31DeviceRadixSortSingleTileKernelINS1_5radix10policy_hubIjjyE10Policy1000ELNS0_9SortOrderE0EjjyNS1_21identity_decomposer_tEEEvPKT1_PSA_PKT2_PSE_T3_iiT4_
.visible .entry _ZN3cub18CUB_300001_SM_10006detail10radix_sort31DeviceRadixSortSingleTileKernelINS1_5radix10policy_hubIjjyE10Policy1000ELNS0_9SortOrderE0EjjyNS1_21identity_decomposer_tEEEvPKT1_PSA_PKT2_PSE_T3_iiT4_(
	.param .u64 .ptr .align 1 _ZN3cub18CUB_300001_SM_10006detail10radix_sort31DeviceRadixSortSingleTileKernelINS1_5radix10policy_hubIjjyE10Policy1000ELNS0_9SortOrderE0EjjyNS1_21identity_decomposer_tEEEvPKT1_PSA_PKT2_PSE_T3_iiT4__param_0,
	.param .u64 .ptr .align 1 _ZN3cub18CUB_300001_SM_10006detail10radix_sort31DeviceRadixSortSingleTileKernelINS1_5radix10policy_hubIjjyE10Policy1000ELNS0_9SortOrderE0EjjyNS1_21identity_decomposer_tEEEvPKT1_PSA_PKT2_PSE_T3_iiT4__param_1,
	.param .u64 .ptr .align 1 _ZN3cub18CUB_300001_SM_10006detail10radix_sort31DeviceRadixSortSingleTileKernelINS1_5radix10policy_hubIjjyE10Policy1000ELNS0_9SortOrderE0EjjyNS1_21identity_decomposer_tEEEvPKT1_PSA_PKT2_PSE_T3_iiT4__param_2,
	.param .u64 .ptr .align 1 _ZN3cub18CUB_300001_SM_10006detail10radix_sort31DeviceRadixSortSingleTileKernelINS1_5radix10policy_hubIjjyE10Policy1000ELNS0_9SortOrderE0EjjyNS1_21identity_decomposer_tEEEvPKT1_PSA_PKT2_PSE_T3_iiT4__param_3,
	.param .u64 _ZN3cub18CUB_300001_SM_10006detail10radix_sort31DeviceRadixSortSingleTileKernelINS1_5radix10policy_hubIjjyE10Policy1000ELNS0_9SortOrderE0EjjyNS1_21identity_decomposer_tEEEvPKT1_PSA_PKT2_PSE_T3_iiT4__param_4,
	.param .u32 _ZN3cub18CUB_300001_SM_10006detail10radix_sort31DeviceRadixSortSingleTileKernelINS1_5radix10policy_hubIjjyE10Policy1000ELNS0_9SortOrderE0EjjyNS1_21identity_decomposer_tEEEvPKT1_PSA_PKT2_PSE_T3_iiT4__param_5,
	.param .u32 _ZN3cub18CUB_300001_SM_10006detail10radix_sort31DeviceRadixSortSingleTileKernelINS1_5radix10policy_hubIjjyE10Policy1000ELNS0_9SortOrderE0EjjyNS1_21identity_decomposer_tEEEvPKT1_PSA_PKT2_PSE_T3_iiT4__param_6,
	.param .align 1 .b8 _ZN3cub18CUB_300001_SM_10006detail10radix_sort31DeviceRadixSortSingleTileKernelINS1_5radix10policy_hubIjjyE10Policy1000ELNS0_9SortOrderE0EjjyNS1_21identity_decomposer_tEEEvPKT1_PSA_PKT2_PSE_T3_iiT4__param_7[1]
)
.maxntid 256
.minnctapersm 1
{
	.reg .pred 	%p<73>;
	.reg .b16 	%rs<39>;
	.reg .b32 	%r<862>;
	.reg .b64 	%rd<37>;
	// demoted variable
	.shared .align 16 .b8 _ZZN3cub18CUB_300001_SM_10006detail10radix_sort31DeviceRadixSortSingleTileKernelINS1_5radix10policy_hubIjjyE10Policy1000ELNS0_9SortOrderE0EjjyNS1_21identity_decomposer_tEEEvPKT1_PSA_PKT2_PSE_T3_iiT4_E12temp_storage[33856];
	ld.param.u64 	%rd10, [_ZN3cub18CUB_300001_SM_10006detail10radix_sort31DeviceRadixSortSingleTileKernelINS1_5radix10policy_hubIjjyE10Policy1000ELNS0_9SortOrderE0EjjyNS1_21identity_decomposer_tEEEvPKT1_PSA_PKT2_PSE_T3_iiT4__param_0];
	ld.param.u64 	%rd6, [_ZN3cub18CUB_300001_SM_10006detail10radix_sort31DeviceRadixSortSingleTileKernelINS1_5radix10policy_hubIjjyE10Policy1000ELNS0_9SortOrderE0EjjyNS1_21identity_decomposer_tEEEvPKT1_PSA_PKT2_PSE_T3_iiT4__param_1];
	ld.param.u64 	%rd7, [_ZN3cub18CUB_300001_SM_10006detail10radix_sort31DeviceRadixSortSingleTileKernelINS1_5radix10policy_hubIjjyE10Policy1000ELNS0_9SortOrderE0EjjyNS1_21identity_decomposer_tEEEvPKT1_PSA_PKT2_PSE_T3_iiT4__param_2];
	ld.param.u64 	%rd8, [_ZN3cub18CUB_300001_SM_10006detail10radix_sort31DeviceRadixSortSingleTileKernelINS1_5radix10policy_hubIjjyE10Policy1000ELNS0_9SortOrderE0EjjyNS1_21identity_decomposer_tEEEvPKT1_PSA_PKT2_PSE_T3_iiT4__param_3];
	ld.param.u64 	%rd9, [_ZN3cub18CUB_300001_SM_10006detail10radix_sort31DeviceRadixSortSingleTileKernelINS1_5radix10policy_hubIjjyE10Policy1000ELNS0_9SortOrderE0EjjyNS1_21identity_decomposer_tEEEvPKT1_PSA_PKT2_PSE_T3_iiT4__param_4];
	ld.param.u32 	%r303, [_ZN3cub18CUB_300001_SM_10006detail10radix_sort31DeviceRadixSortSingleTileKernelINS1_5radix10policy_hubIjjyE10Policy1000ELNS0_9SortOrderE0EjjyNS1_21identity_decomposer_tEEEvPKT1_PSA_PKT2_PSE_T3_iiT4__param_5];
	ld.param.u32 	%r304, [_ZN3cub18CUB_300001_SM_10006detail10radix_sort31DeviceRadixSortSingleTileKernelINS1_5radix10policy_hubIjjyE10Policy1000ELNS0_9SortOrderE0EjjyNS1_21identity_decomposer_tEEEvPKT1_PSA_PKT2_PSE_T3_iiT4__param_6];
	cvta.to.global.u64 	%rd11, %rd10;
	cvt.u32.u64 	%r1, %rd9;
	mov.u32 	%r2, %tid.x;
	mul.lo.s32 	%r3, %r2, 19;
	setp.ge.s32 	%p1, %r3, %r1;
	mul.wide.u32 	%rd12, %r3, 4;
	add.s64 	%rd1, %rd11, %rd12;
	mov.b32 	%r840, -1;
	@%p1 bra 	$L__BB13_2;
	ld.global.u32 	%r840, [%rd1];
$L__BB13_2:
	add.s32 	%r6, %r3, 1;
	setp.ge.s32 	%p2, %r6, %r1;
	mov.b32 	%r839, -1;
	@%p2 bra 	$L__BB13_4;
	ld.global.u32 	%r839, [%rd1+4];
$L__BB13_4:
	add.s32 	%r9, %r3, 2;
	setp.ge.s32 	%p3, %r9, %r1;
	mov.b32 	%r838, -1;
	@%p3 bra 	$L__BB13_6;
	ld.global.u32 	%r838, [%rd1+8];
$L__BB13_6:
	add.s32 	%r12, %r3, 3;
	setp.ge.s32 	%p4, %r12, %r1;
	mov.b32 	%r837, -1;
	@%p4 bra 	$L__BB13_8;
	ld.global.u32 	%r837, [%rd1+12];
$L__BB13_8:
	add.s32 	%r15, %r3, 4;
	setp.ge.s32 	%p5, %r15, %r1;
	mov.b32 	%r836, -1;
	@%p5 bra 	$L__BB13_10;
	ld.global.u32 	%r836, [%rd1+16];
$L__BB13_10:
	add.s32 	%r18, %r3, 5;
	setp.ge.s32 	%p6, %r18, %r1;
	mov.b32 	%r835, -1;
	@%p6 bra 	$L__BB13_12;
	ld.global.u32 	%r835, [%rd1+20];
$L__BB13_12:
	add.s32 	%r21, %r3, 6;
	setp.ge.s32 	%p7, %r21, %r1;
	mov.b32 	%r834, -1;
	@%p7 bra 	$L__BB13_14;
	ld.global.u32 	%r834, [%rd1+24];
$L__BB13_14:
	add.s32 	%r24, %r3, 7;
	setp.ge.s32 	%p8, %r24, %r1;
	mov.b32 	%r833, -1;
	@%p8 bra 	$L__BB13_16;
	ld.global.u32 	%r833, [%rd1+28];
$L__BB13_16:
	add.s32 	%r27, %r3, 8;
	setp.ge.s32 	%p9, %r27, %r1;
	mov.b32 	%r832, -1;
	@%p9 bra 	$L__BB13_18;
	ld.global.u32 	%r832, [%rd1+32];
$L__BB13_18:
	add.s32 	%r30, %r3, 9;
	setp.ge.s32 	%p10, %r30, %r1;
	mov.b32 	%r831, -1;
	@%p10 bra 	$L__BB13_20;
	ld.global.u32 	%r831, [%rd1+36];
$L__BB13_20:
	add.s32 	%r33, %r3, 10;
	setp.ge.s32 	%p11, %r33, %r1;
	mov.b32 	%r830, -1;
	@%p11 bra 	$L__BB13_22;
	ld.global.u32 	%r830, [%rd1+40];
$L__BB13_22:
	add.s32 	%r36, %r3, 11;
	setp.ge.s32 	%p12, %r36, %r1;
	mov.b32 	%r829, -1;
	@%p12 bra 	$L__BB13_24;
	ld.global.u32 	%r829, [%rd1+44];
$L__BB13_24:
	add.s32 	%r39, %r3, 12;
	setp.ge.s32 	%p13, %r39, %r1;
	mov.b32 	%r828, -1;
	@%p13 bra 	$L__BB13_26;
	ld.global.u32 	%r828, [%rd1+48];
$L__BB13_26:
	add.s32 	%r42, %r3, 13;
	setp.ge.s32 	%p14, %r42, %r1;
	mov.b32 	%r827, -1;
	@%p14 bra 	$L__BB13_28;
	ld.global.u32 	%r827, [%rd1+52];
$L__BB13_28:
	add.s32 	%r45, %r3, 14;
	setp.ge.s32 	%p15, %r45, %r1;
	mov.b32 	%r826, -1;
	@%p15 bra 	$L__BB13_30;
	ld.global.u32 	%r826, [%rd1+56];
$L__BB13_30:
	add.s32 	%r48, %r3, 15;
	setp.ge.s32 	%p16, %r48, %r1;
	mov.b32 	%r825, -1;
	@%p16 bra 	$L__BB13_32;
	ld.global.u32 	%r825, [%rd1+60];
$L__BB13_32:
	add.s32 	%r51, %r3, 16;
	setp.ge.s32 	%p17, %r51, %r1;
	mov.b32 	%r824, -1;
	@%p17 bra 	$L__BB13_34;
	ld.global.u32 	%r824, [%rd1+64];
$L__BB13_34:
	add.s32 	%r54, %r3, 17;
	setp.ge.s32 	%p18, %r54, %r1;
	mov.b32 	%r823, -1;
	@%p18 bra 	$L__BB13_36;
	ld.global.u32 	%r823, [%rd1+68];
$L__BB13_36:
	add.s32 	%r57, %r3, 18;
	setp.ge.s32 	%p19, %r57, %r1;
	mov.b32 	%r822, -1;
	@%p19 bra 	$L__BB13_38;
	ld.global.u32 	%r822, [%rd1+72];
$L__BB13_38:
	bar.sync 	0;
	mov.b64 	{%r325, %r326}, %rd9;
	shfl.sync.idx.b32	%r60|%p20, %r325, 0, 31, -1;
	shfl.sync.idx.b32	%r327|%p21, %r326, 0, 31, -1;
	mov.b64 	%rd2, {%r60, %r327};
	setp.ge.s32 	%p22, %r3, %r60;
	cvta.to.global.u64 	%rd13, %rd7;
	add.s64 	%rd3, %rd13, %rd12;
	@%p22 bra 	$L__BB13_40;
	ld.global.u32 	%r859, [%rd3];
$L__BB13_40:
	setp.ge.s32 	%p23, %r6, %r60;
	@%p23 bra 	$L__BB13_42;
	ld.global.u32 	%r858, [%rd3+4];
$L__BB13_42:
	setp.ge.s32 	%p24, %r9, %r60;
	@%p24 bra 	$L__BB13_44;
	ld.global.u32 	%r857, [%rd3+8];
$L__BB13_44:
	setp.ge.s32 	%p25, %r12, %r60;
	@%p25 bra 	$L__BB13_46;
	ld.global.u32 	%r856, [%rd3+12];
$L__BB13_46:
	setp.ge.s32 	%p26, %r15, %r60;
	@%p26 bra 	$L__BB13_48;
	ld.global.u32 	%r855, [%rd3+16];
$L__BB13_48:
	setp.ge.s32 	%p27, %r18, %r60;
	@%p27 bra 	$L__BB13_50;
	ld.global.u32 	%r854, [%rd3+20];
$L__BB13_50:
	setp.ge.s32 	%p28, %r21, %r60;
	@%p28 bra 	$L__BB13_52;
	ld.global.u32 	%r853, [%rd3+24];
$L__BB13_52:
	setp.ge.s32 	%p29, %r24, %r60;
	@%p29 bra 	$L__BB13_54;
	ld.global.u32 	%r852, [%rd3+28];
$L__BB13_54:
	setp.ge.s32 	%p30, %r27, %r60;
	@%p30 bra 	$L__BB13_56;
	ld.global.u32 	%r851, [%rd3+32];
$L__BB13_56:
	setp.ge.s32 	%p31, %r30, %r60;
	@%p31 bra 	$L__BB13_58;
	ld.global.u32 	%r850, [%rd3+36];
$L__BB13_58:
	setp.ge.s32 	%p32, %r33, %r60;
	@%p32 bra 	$L__BB13_60;
	ld.global.u32 	%r849, [%rd3+40];
$L__BB13_60:
	setp.ge.s32 	%p33, %r36, %r60;
	@%p33 bra 	$L__BB13_62;
	ld.global.u32 	%r848, [%rd3+44];
$L__BB13_62:
	setp.ge.s32 	%p34, %r39, %r60;
	@%p34 bra 	$L__BB13_64;
	ld.global.u32 	%r847, [%rd3+48];
$L__BB13_64:
	setp.ge.s32 	%p35, %r42, %r60;
	@%p35 bra 	$L__BB13_66;
	ld.global.u32 	%r846, [%rd3+52];
$L__BB13_66:
	setp.ge.s32 	%p36, %r45, %r60;
	@%p36 bra 	$L__BB13_68;
	ld.global.u32 	%r845, [%rd3+56];
$L__BB13_68:
	setp.ge.s32 	%p37, %r48, %r60;
	@%p37 bra 	$L__BB13_70;
	ld.global.u32 	%r844, [%rd3+60];
$L__BB13_70:
	setp.ge.s32 	%p38, %r51, %r60;
	@%p38 bra 	$L__BB13_72;
	ld.global.u32 	%r843, [%rd3+64];
$L__BB13_72:
	setp.ge.s32 	%p39, %r54, %r60;
	@%p39 bra 	$L__BB13_74;
	ld.global.u32 	%r842, [%rd3+68];
$L__BB13_74:
	setp.ge.s32 	%p40, %r57, %r60;
	@%p40 bra 	$L__BB13_76;
	ld.global.u32 	%r841, [%rd3+72];
$L__BB13_76:
	bar.sync 	0;
	shr.u32 	%r99, %r2, 5;
	shl.b32 	%r347, %r2, 2;
	mov.u32 	%r348, _ZZN3cub18CUB_300001_SM_10006detail10radix_sort31DeviceRadixSortSingleTileKernelINS1_5radix10policy_hubIjjyE10Policy1000ELNS0_9SortOrderE0EjjyNS1_21identity_decomposer_tEEEvPKT1_PSA_PKT2_PSE_T3_iiT4_E12temp_storage;
	add.s32 	%r100, %r348, %r347;
	shl.b32 	%r349, %r2, 7;
	add.s32 	%r101, %r100, %r349;
	shl.b32 	%r350, %r99, 2;
	add.s32 	%r351, %r348, %r350;
	add.s32 	%r102, %r351, 33792;
	mad.lo.s32 	%r103, %r2, -56, %r101;
	add.s32 	%r821, %r303, 6;
	sub.s32 	%r820, %r304, %r303;
$L__BB13_77:
	add.s32 	%r411, %r821, -6;
	min.s32 	%r354, %r820, 6;
	mov.b32 	%r440, 0;
	st.shared.u32 	[%r100], %r440;
	st.shared.u32 	[%r100+1024], %r440;
	st.shared.u32 	[%r100+2048], %r440;
	st.shared.u32 	[%r100+3072], %r440;
	st.shared.u32 	[%r100+4096], %r440;
	st.shared.u32 	[%r100+5120], %r440;
	st.shared.u32 	[%r100+6144], %r440;
	st.shared.u32 	[%r100+7168], %r440;
	st.shared.u32 	[%r100+8192], %r440;
	st.shared.u32 	[%r100+9216], %r440;
	st.shared.u32 	[%r100+10240], %r440;
	st.shared.u32 	[%r100+11264], %r440;
	st.shared.u32 	[%r100+12288], %r440;
	st.shared.u32 	[%r100+13312], %r440;
	st.shared.u32 	[%r100+14336], %r440;
	st.shared.u32 	[%r100+15360], %r440;
	st.shared.u32 	[%r100+16384], %r440;
	st.shared.u32 	[%r100+17408], %r440;
	st.shared.u32 	[%r100+18432], %r440;
	st.shared.u32 	[%r100+19456], %r440;
	st.shared.u32 	[%r100+20480], %r440;
	st.shared.u32 	[%r100+21504], %r440;
	st.shared.u32 	[%r100+22528], %r440;
	st.shared.u32 	[%r100+23552], %r440;
	st.shared.u32 	[%r100+24576], %r440;
	st.shared.u32 	[%r100+25600], %r440;
	st.shared.u32 	[%r100+26624], %r440;
	st.shared.u32 	[%r100+27648], %r440;
	st.shared.u32 	[%r100+28672], %r440;
	st.shared.u32 	[%r100+29696], %r440;
	st.shared.u32 	[%r100+30720], %r440;
	st.shared.u32 	[%r100+31744], %r440;
	st.shared.u32 	[%r100+32768], %r440;
	// begin inline asm
	bmsk.clamp.b32 %r352, %r440, %r354;
	// end inline asm
	// begin inline asm
	shr.b32 %r355, %r840, %r411;
	// end inline asm
	and.b32  	%r443, %r352, %r355;
	shl.b32 	%r444, %r443, 10;
	and.b32  	%r445, %r444, 31744;
	add.s32 	%r446, %r100, %r445;
	shr.u32 	%r447, %r443, 4;
	and.b32  	%r448, %r447, 268435454;
	add.s32 	%r147, %r446, %r448;
	ld.shared.u16 	%rs1, [%r147];
	add.s16 	%rs20, %rs1, 1;
	st.shared.u16 	[%r147], %rs20;
	// begin inline asm
	shr.b32 %r358, %r839, %r411;
	// end inline asm
	and.b32  	%r449, %r352, %r358;
	shl.b32 	%r450, %r449, 10;
	and.b32  	%r451, %r450, 31744;
	add.s32 	%r452, %r100, %r451;
	shr.u32 	%r453, %r449, 4;
	and.b32  	%r454, %r453, 268435454;
	add.s32 	%r148, %r452, %r454;
	ld.shared.u16 	%rs2, [%r148];
	add.s16 	%rs21, %rs2, 1;
	st.shared.u16 	[%r148], %rs21;
	// begin inline asm
	shr.b32 %r361, %r838, %r411;
	// end inline asm
	and.b32  	%r455, %r352, %r361;
	shl.b32 	%r456, %r455, 10;
	and.b32  	%r457, %r456, 31744;
	add.s32 	%r458, %r100, %r457;
	shr.u32 	%r459, %r455, 4;
	and.b32  	%r460, %r459, 268435454;
	add.s32 	%r149, %r458, %r460;
	ld.shared.u16 	%rs3, [%r149];
	add.s16 	%rs22, %rs3, 1;
	st.shared.u16 	[%r149], %rs22;
	// begin inline asm
	shr.b32 %r364, %r837, %r411;
	// end inline asm
	and.b32  	%r461, %r352, %r364;
	shl.b32 	%r462, %r461, 10;
	and.b32  	%r463, %r462, 31744;
	add.s32 	%r464, %r100, %r463;
	shr.u32 	%r465, %r461, 4;
	and.b32  	%r466, %r465, 268435454;
	add.s32 	%r150, %r464, %r466;
	ld.shared.u16 	%rs4, [%r150];
	add.s16 	%rs23, %rs4, 1;
	st.shared.u16 	[%r150], %rs23;
	// begin inline asm
	shr.b32 %r367, %r836, %r411;
	// end inline asm
	and.b32  	%r467, %r352, %r367;
	shl.b32 	%r468, %r467, 10;
	and.b32  	%r469, %r468, 31744;
	add.s32 	%r470, %r100, %r469;
	shr.u32 	%r471, %r467, 4;
	and.b32  	%r472, %r471, 268435454;
	add.s32 	%r151, %r470, %r472;
	ld.shared.u16 	%rs5, [%r151];
	add.s16 	%rs24, %rs5, 1;
	st.shared.u16 	[%r151], %rs24;
	// begin inline asm
	shr.b32 %r370, %r835, %r411;
	// end inline asm
	and.b32  	%r473, %r352, %r370;
	shl.b32 	%r474, %r473, 10;
	and.b32  	%r475, %r474, 31744;
	add.s32 	%r476, %r100, %r475;
	shr.u32 	%r477, %r473, 4;
	and.b32  	%r478, %r477, 268435454;
	add.s32 	%r152, %r476, %r478;
	ld.shared.u16 	%rs6, [%r152];
	add.s16 	%rs25, %rs6, 1;
	st.shared.u16 	[%r152], %rs25;
	// begin inline asm
	shr.b32 %r373, %r834, %r411;
	// end inline asm
	and.b32  	%r479, %r352, %r373;
	shl.b32 	%r480, %r479, 10;
	and.b32  	%r481, %r480, 31744;
	add.s32 	%r482, %r100, %r481;
	shr.u32 	%r483, %r479, 4;
	and.b32  	%r484, %r483, 268435454;
	add.s32 	%r153, %r482, %r484;
	ld.shared.u16 	%rs7, [%r153];
	add.s16 	%rs26, %rs7, 1;
	st.shared.u16 	[%r153], %rs26;
	// begin inline asm
	shr.b32 %r376, %r833, %r411;
	// end inline asm
	and.b32  	%r485, %r352, %r376;
	shl.b32 	%r486, %r485, 10;
	and.b32  	%r487, %r486, 31744;
	add.s32 	%r488, %r100, %r487;
	shr.u32 	%r489, %r485, 4;
	and.b32  	%r490, %r489, 268435454;
	add.s32 	%r154, %r488, %r490;
	ld.shared.u16 	%rs8, [%r154];
	add.s16 	%rs27, %rs8, 1;
	st.shared.u16 	[%r154], %rs27;
	// begin inline asm
	shr.b32 %r379, %r832, %r411;
	// end inline asm
	and.b32  	%r491, %r352, %r379;
	shl.b32 	%r492, %r491, 10;
	and.b32  	%r493, %r492, 31744;
	add.s32 	%r494, %r100, %r493;
	shr.u32 	%r495, %r491, 4;
	and.b32  	%r496, %r495, 268435454;
	add.s32 	%r155, %r494, %r496;
	ld.shared.u16 	%rs9, [%r155];
	add.s16 	%rs28, %rs9, 1;
	st.shared.u16 	[%r155], %rs28;
	// begin inline asm
	shr.b32 %r382, %r831, %r411;
	// end inline asm
	and.b32  	%r497, %r352, %r382;
	shl.b32 	%r498, %r497, 10;
	and.b32  	%r499, %r498, 31744;
	add.s32 	%r500, %r100, %r499;
	shr.u32 	%r501, %r497, 4;
	and.b32  	%r502, %r501, 268435454;
	add.s32 	%r156, %r500, %r502;
	ld.shared.u16 	%rs10, [%r156];
	add.s16 	%rs29, %rs10, 1;
	st.shared.u16 	[%r156], %rs29;
	// begin inline asm
	shr.b32 %r385, %r830, %r411;
	// end inline asm
	and.b32  	%r503, %r352, %r385;
	shl.b32 	%r504, %r503, 10;
	and.b32  	%r505, %r504, 31744;
	add.s32 	%r506, %r100, %r505;
	shr.u32 	%r507, %r503, 4;
	and.b32  	%r508, %r507, 268435454;
	add.s32 	%r157, %r506, %r508;
	ld.shared.u16 	%rs11, [%r157];
	add.s16 	%rs30, %rs11, 1;
	st.shared.u16 	[%r157], %rs30;
	// begin inline asm
	shr.b32 %r388, %r829, %r411;
	// end inline asm
	and.b32  	%r509, %r352, %r388;
	shl.b32 	%r510, %r509, 10;
	and.b32  	%r511, %r510, 31744;
	add.s32 	%r512, %r100, %r511;
	shr.u32 	%r513, %r509, 4;
	and.b32  	%r514, %r513, 268435454;
	add.s32 	%r158, %r512, %r514;
	ld.shared.u16 	%rs12, [%r158];
	add.s16 	%rs31, %rs12, 1;
	st.shared.u16 	[%r158], %rs31;
	// begin inline asm
	shr.b32 %r391, %r828, %r411;
	// end inline asm
	and.b32  	%r515, %r352, %r391;
	shl.b32 	%r516, %r515, 10;
	and.b32  	%r517, %r516, 31744;
	add.s32 	%r518, %r100, %r517;
	shr.u32 	%r519, %r515, 4;
	and.b32  	%r520, %r519, 268435454;
	add.s32 	%r159, %r518, %r520;
	ld.shared.u16 	%rs13, [%r159];
	add.s16 	%rs32, %rs13, 1;
	st.shared.u16 	[%r159], %rs32;
	// begin inline asm
	shr.b32 %r394, %r827, %r411;
	// end inline asm
	and.b32  	%r521, %r352, %r394;
	shl.b32 	%r522, %r521, 10;
	and.b32  	%r523, %r522, 31744;
	add.s32 	%r524, %r100, %r523;
	shr.u32 	%r525, %r521, 4;
	and.b32  	%r526, %r525, 268435454;
	add.s32 	%r160, %r524, %r526;
	ld.shared.u16 	%rs14, [%r160];
	add.s16 	%rs33, %rs14, 1;
	st.shared.u16 	[%r160], %rs33;
	// begin inline asm
	shr.b32 %r397, %r826, %r411;
	// end inline asm
	and.b32  	%r527, %r352, %r397;
	shl.b32 	%r528, %r527, 10;
	and.b32  	%r529, %r528, 31744;
	add.s32 	%r530, %r100, %r529;
	shr.u32 	%r531, %r527, 4;
	and.b32  	%r532, %r531, 268435454;
	add.s32 	%r161, %r530, %r532;
	ld.shared.u16 	%rs15, [%r161];
	add.s16 	%rs34, %rs15, 1;
	st.shared.u16 	[%r161], %rs34;
	// begin inline asm
	shr.b32 %r400, %r825, %r411;
	// end inline asm
	and.b32  	%r533, %r352, %r400;
	shl.b32 	%r534, %r533, 10;
	and.b32  	%r535, %r534, 31744;
	add.s32 	%r536, %r100, %r535;
	shr.u32 	%r537, %r533, 4;
	and.b32  	%r538, %r537, 268435454;
	add.s32 	%r162, %r536, %r538;
	ld.shared.u16 	%rs16, [%r162];
	add.s16 	%rs35, %rs16, 1;
	st.shared.u16 	[%r162], %rs35;
	// begin inline asm
	shr.b32 %r403, %r824, %r411;
	// end inline asm
	and.b32  	%r539, %r352, %r403;
	shl.b32 	%r540, %r539, 10;
	and.b32  	%r541, %r540, 31744;
	add.s32 	%r542, %r100, %r541;
	shr.u32 	%r543, %r539, 4;
	and.b32  	%r544, %r543, 268435454;
	add.s32 	%r163, %r542, %r544;
	ld.shared.u16 	%rs17, [%r163];
	add.s16 	%rs36, %rs17, 1;
	st.shared.u16 	[%r163], %rs36;
	// begin inline asm
	shr.b32 %r406, %r823, %r411;
	// end inline asm
	and.b32  	%r545, %r352, %r406;
	shl.b32 	%r546, %r545, 10;
	and.b32  	%r547, %r546, 31744;
	add.s32 	%r548, %r100, %r547;
	shr.u32 	%r549, %r545, 4;
	and.b32  	%r550, %r549, 268435454;
	add.s32 	%r164, %r548, %r550;
	ld.shared.u16 	%rs18, [%r164];
	add.s16 	%rs37, %rs18, 1;
	st.shared.u16 	[%r164], %rs37;
	// begin inline asm
	shr.b32 %r409, %r822, %r411;
	// end inline asm
	and.b32  	%r551, %r352, %r409;
	shl.b32 	%r552, %r551, 10;
	and.b32  	%r553, %r552, 31744;
	add.s32 	%r554, %r100, %r553;
	shr.u32 	%r555, %r551, 4;
	and.b32  	%r556, %r555, 268435454;
	add.s32 	%r165, %r554, %r556;
	ld.shared.u16 	%rs19, [%r165];
	add.s16 	%rs38, %rs19, 1;
	st.shared.u16 	[%r165], %rs38;
	bar.sync 	0;
	ld.shared.u32 	%r166, [%r101];
	ld.shared.u32 	%r557, [%r101+4];
	ld.shared.u32 	%r558, [%r101+8];
	ld.shared.u32 	%r559, [%r101+12];
	ld.shared.u32 	%r560, [%r101+16];
	ld.shared.u32 	%r561, [%r101+20];
	ld.shared.u32 	%r562, [%r101+24];
	ld.shared.u32 	%r563, [%r101+28];
	ld.shared.u32 	%r564, [%r101+32];
	ld.shared.u32 	%r565, [%r101+36];
	ld.shared.u32 	%r566, [%r101+40];
	ld.shared.u32 	%r567, [%r101+44];
	ld.shared.u32 	%r568, [%r101+48];
	ld.shared.u32 	%r569, [%r101+52];
	ld.shared.u32 	%r570, [%r101+56];
	ld.shared.u32 	%r571, [%r101+60];
	ld.shared.u32 	%r572, [%r101+64];
	ld.shared.u32 	%r573, [%r101+68];
	ld.shared.u32 	%r574, [%r101+72];
	ld.shared.u32 	%r575, [%r101+76];
	ld.shared.u32 	%r576, [%r101+80];
	ld.shared.u32 	%r577, [%r101+84];
	ld.shared.u32 	%r578, [%r101+88];
	ld.shared.u32 	%r579, [%r101+92];
	ld.shared.u32 	%r580, [%r101+96];
	ld.shared.u32 	%r581, [%r101+100];
	ld.shared.u32 	%r582, [%r101+104];
	ld.shared.u32 	%r583, [%r101+108];
	ld.shared.u32 	%r584, [%r101+112];
	ld.shared.u32 	%r585, [%r101+116];
	ld.shared.u32 	%r586, [%r101+120];
	ld.shared.u32 	%r587, [%r101+124];
	ld.shared.u32 	%r588, [%r101+128];
	add.s32 	%r167, %r557, %r166;
	add.s32 	%r168, %r558, %r167;
	add.s32 	%r169, %r559, %r168;
	add.s32 	%r170, %r560, %r169;
	add.s32 	%r171, %r561, %r170;
	add.s32 	%r172, %r562, %r171;
	add.s32 	%r173, %r563, %r172;
	add.s32 	%r174, %r564, %r173;
	add.s32 	%r175, %r565, %r174;
	add.s32 	%r176, %r566, %r175;
	add.s32 	%r177, %r567, %r176;
	add.s32 	%r178, %r568, %r177;
	add.s32 	%r179, %r569, %r178;
	add.s32 	%r180, %r570, %r179;
	add.s32 	%r181, %r571, %r180;
	add.s32 	%r182, %r572, %r181;
	add.s32 	%r183, %r573, %r182;
	add.s32 	%r184, %r574, %r183;
	add.s32 	%r185, %r575, %r184;
	add.s32 	%r186, %r576, %r185;
	add.s32 	%r187, %r577, %r186;
	add.s32 	%r188, %r578, %r187;
	add.s32 	%r189, %r579, %r188;
	add.s32 	%r190, %r580, %r189;
	add.s32 	%r191, %r581, %r190;
	add.s32 	%r192, %r582, %r191;
	add.s32 	%r193, %r583, %r192;
	add.s32 	%r194, %r584, %r193;
	add.s32 	%r195, %r585, %r194;
	add.s32 	%r196, %r586, %r195;
	add.s32 	%r197, %r587, %r196;
	add.s32 	%r417, %r588, %r197;
	// begin inline asm
	mov.u32 %r412, %laneid;
	// end inline asm
	mov.b32 	%r415, 1;
	mov.b32 	%r442, -1;
	// begin inline asm
	{  .reg .u32 r0;  .reg .pred p;  shfl.sync.up.b32 r0|p, %r417, %r415, %r440, %r442;  @p add.u32 r0, r0, %r417;  mov.u32 %r413, r0;}
	// end inline asm
	mov.b32 	%r421, 2;
	// begin inline asm
	{  .reg .u32 r0;  .reg .pred p;  shfl.sync.up.b32 r0|p, %r413, %r421, %r440, %r442;  @p add.u32 r0, r0, %r413;  mov.u32 %r419, r0;}
	// end inline asm
	mov.b32 	%r427, 4;
	// begin inline asm
	{  .reg .u32 r0;  .reg .pred p;  shfl.sync.up.b32 r0|p, %r419, %r427, %r440, %r442;  @p add.u32 r0, r0, %r419;  mov.u32 %r425, r0;}
	// end inline asm
	mov.b32 	%r433, 8;
	// begin inline asm
	{  .reg .u32 r0;  .reg .pred p;  shfl.sync.up.b32 r0|p, %r425, %r433, %r440, %r442;  @p add.u32 r0, r0, %r425;  mov.u32 %r431, r0;}
	// end inline asm
	mov.b32 	%r439, 16;
	// begin inline asm
	{  .reg .u32 r0;  .reg .pred p;  shfl.sync.up.b32 r0|p, %r431, %r439, %r440, %r442;  @p add.u32 r0, r0, %r431;  mov.u32 %r437, r0;}
	// end inline asm
	setp.ne.s32 	%p41, %r412, 31;
	@%p41 bra 	$L__BB13_79;
	st.shared.u32 	[%r102], %r437;
$L__BB13_79:
	sub.s32 	%r589, %r437, %r417;
	setp.gt.u32 	%p42, %r2, 31;
	setp.eq.s32 	%p43, %r99, 7;
	setp.eq.s32 	%p44, %r99, 6;
	setp.eq.s32 	%p45, %r99, 5;
	setp.eq.s32 	%p46, %r99, 4;
	setp.eq.s32 	%p47, %r99, 3;
	setp.eq.s32 	%p48, %r99, 2;
	setp.eq.s32 	%p49, %r99, 1;
	bar.sync 	0;
	ld.shared.v4.u32 	{%r590, %r591, %r592, %r593}, [_ZZN3cub18CUB_300001_SM_10006detail10radix_sort31DeviceRadixSortSingleTileKernelINS1_5radix10policy_hubIjjyE10Policy1000ELNS0_9SortOrderE0EjjyNS1_21identity_decomposer_tEEEvPKT1_PSA_PKT2_PSE_T3_iiT4_E12temp_storage+33792];
	selp.b32 	%r594, %r590, %r860, %p49;
	add.s32 	%r595, %r591, %r590;
	selp.b32 	%r596, %r595, %r594, %p48;
	add.s32 	%r597, %r595, %r592;
	selp.b32 	%r598, %r597, %r596, %p47;
	add.s32 	%r599, %r597, %r593;
	selp.b32 	%r600, %r599, %r598, %p46;
	ld.shared.v4.u32 	{%r601, %r602, %r603, %r604}, [_ZZN3cub18CUB_300001_SM_10006detail10radix_sort31DeviceRadixSortSingleTileKernelINS1_5radix10policy_hubIjjyE10Policy1000ELNS0_9SortOrderE0EjjyNS1_21identity_decomposer_tEEEvPKT1_PSA_PKT2_PSE_T3_iiT4_E12temp_storage+33808];
	add.s32 	%r605, %r599, %r601;
	selp.b32 	%r606, %r605, %r600, %p45;
	add.s32 	%r607, %r605, %r602;
	selp.b32 	%r608, %r607, %r606, %p44;
	add.s32 	%r609, %r607, %r603;
	selp.b32 	%r860, %r609, %r608, %p43;
	add.s32 	%r202, %r609, %r604;
	setp.ne.s32 	%p50, %r412, 0;
	selp.b32 	%r610, %r589, 0, %p50;
	add.s32 	%r611, %r860, %r610;
	or.pred  	%p51, %p42, %p50;
	selp.b32 	%r861, %r611, %r589, %p42;
	@%p51 bra 	$L__BB13_81;
	shl.b32 	%r861, %r202, 16;
	st.shared.u32 	[_ZZN3cub18CUB_300001_SM_10006detail10radix_sort31DeviceRadixSortSingleTileKernelINS1_5radix10policy_hubIjjyE10Policy1000ELNS0_9SortOrderE0EjjyNS1_21identity_decomposer_tEEEvPKT1_PSA_PKT2_PSE_T3_iiT4_E12temp_storage+33832], %r861;
$L__BB13_81:
	setp.eq.s32 	%p52, %r2, 0;
	bar.sync 	0;
	ld.shared.u32 	%r612, [_ZZN3cub18CUB_300001_SM_10006detail10radix_sort31DeviceRadixSortSingleTileKernelINS1_5radix10policy_hubIjjyE10Policy1000ELNS0_9SortOrderE0EjjyNS1_21identity_decomposer_tEEEvPKT1_PSA_PKT2_PSE_T3_iiT4_E12temp_storage+33832];
	selp.b32 	%r613, 0, %r612, %p52;
	add.s32 	%r614, %r861, %r613;
	add.s32 	%r615, %r166, %r614;
	add.s32 	%r616, %r167, %r614;
	add.s32 	%r617, %r168, %r614;
	add.s32 	%r618, %r169, %r614;
	add.s32 	%r619, %r170, %r614;
	add.s32 	%r620, %r171, %r614;
	add.s32 	%r621, %r172, %r614;
	add.s32 	%r622, %r173, %r614;
	add.s32 	%r623, %r174, %r614;
	add.s32 	%r624, %r175, %r614;
	add.s32 	%r625, %r176, %r614;
	add.s32 	%r626, %r177, %r614;
	add.s32 	%r627, %r178, %r614;
	add.s32 	%r628, %r179, %r614;
	add.s32 	%r629, %r180, %r614;
	add.s32 	%r630, %r181, %r614;
	add.s32 	%r631, %r182, %r614;
	add.s32 	%r632, %r183, %r614;
	add.s32 	%r633, %r184, %r614;
	add.s32 	%r634, %r185, %r614;
	add.s32 	%r635, %r186, %r614;
	add.s32 	%r636, %r187, %r614;
	add.s32 	%r637, %r188, %r614;
	add.s32 	%r638, %r189, %r614;
	add.s32 	%r639, %r190, %r614;
	add.s32 	%r640, %r191, %r614;
	add.s32 	%r641, %r192, %r614;
	add.s32 	%r642, %r193, %r614;
	add.s32 	%r643, %r194, %r614;
	add.s32 	%r644, %r195, %r614;
	add.s32 	%r645, %r196, %r614;
	add.s32 	%r646, %r197, %r614;
	st.shared.u32 	[%r101], %r614;
	st.shared.u32 	[%r101+4], %r615;
	st.shared.u32 	[%r101+8], %r616;
	st.shared.u32 	[%r101+12], %r617;
	st.shared.u32 	[%r101+16], %r618;
	st.shared.u32 	[%r101+20], %r619;
	st.shared.u32 	[%r101+24], %r620;
	st.shared.u32 	[%r101+28], %r621;
	st.shared.u32 	[%r101+32], %r622;
	st.shared.u32 	[%r101+36], %r623;
	st.shared.u32 	[%r101+40], %r624;
	st.shared.u32 	[%r101+44], %r625;
	st.shared.u32 	[%r101+48], %r626;
	st.shared.u32 	[%r101+52], %r627;
	st.shared.u32 	[%r101+56], %r628;
	st.shared.u32 	[%r101+60], %r629;
	st.shared.u32 	[%r101+64], %r630;
	st.shared.u32 	[%r101+68], %r631;
	st.shared.u32 	[%r101+72], %r632;
	st.shared.u32 	[%r101+76], %r633;
	st.shared.u32 	[%r101+80], %r634;
	st.shared.u32 	[%r101+84], %r635;
	st.shared.u32 	[%r101+88], %r636;
	st.shared.u32 	[%r101+92], %r637;
	st.shared.u32 	[%r101+96], %r638;
	st.shared.u32 	[%r101+100], %r639;
	st.shared.u32 	[%r101+104], %r640;
	st.shared.u32 	[%r101+108], %r641;
	st.shared.u32 	[%r101+112], %r642;
	st.shared.u32 	[%r101+116], %r643;
	st.shared.u32 	[%r101+120], %r644;
	st.shared.u32 	[%r101+124], %r645;
	st.shared.u32 	[%r101+128], %r646;
	bar.sync 	0;
	cvt.u32.u16 	%r647, %rs1;
	ld.shared.u16 	%r648, [%r147];
	add.s32 	%r206, %r648, %r647;
	cvt.u32.u16 	%r649, %rs2;
	ld.shared.u16 	%r650, [%r148];
	add.s32 	%r207, %r650, %r649;
	cvt.u32.u16 	%r651, %rs3;
	ld.shared.u16 	%r652, [%r149];
	add.s32 	%r208, %r652, %r651;
	cvt.u32.u16 	%r653, %rs4;
	ld.shared.u16 	%r654, [%r150];
	add.s32 	%r209, %r654, %r653;
	cvt.u32.u16 	%r655, %rs5;
	ld.shared.u16 	%r656, [%r151];
	add.s32 	%r210, %r656, %r655;
	cvt.u32.u16 	%r657, %rs6;
	ld.shared.u16 	%r658, [%r152];
	add.s32 	%r211, %r658, %r657;
	cvt.u32.u16 	%r659, %rs7;
	ld.shared.u16 	%r660, [%r153];
	add.s32 	%r212, %r660, %r659;
	cvt.u32.u16 	%r661, %rs8;
	ld.shared.u16 	%r662, [%r154];
	add.s32 	%r213, %r662, %r661;
	cvt.u32.u16 	%r663, %rs9;
	ld.shared.u16 	%r664, [%r155];
	add.s32 	%r214, %r664, %r663;
	cvt.u32.u16 	%r665, %rs10;
	ld.shared.u16 	%r666, [%r156];
	add.s32 	%r215, %r666, %r665;
	cvt.u32.u16 	%r667, %rs11;
	ld.shared.u16 	%r668, [%r157];
	add.s32 	%r216, %r668, %r667;
	cvt.u32.u16 	%r669, %rs12;
	ld.shared.u16 	%r670, [%r158];
	add.s32 	%r217, %r670, %r669;
	cvt.u32.u16 	%r671, %rs13;
	ld.shared.u16 	%r672, [%r159];
	add.s32 	%r218, %r672, %r671;
	cvt.u32.u16 	%r673, %rs14;
	ld.shared.u16 	%r674, [%r160];
	add.s32 	%r219, %r674, %r673;
	cvt.u32.u16 	%r675, %rs15;
	ld.shared.u16 	%r676, [%r161];
	add.s32 	%r220, %r676, %r675;
	cvt.u32.u16 	%r677, %rs16;
	ld.shared.u16 	%r678, [%r162];
	add.s32 	%r221, %r678, %r677;
	cvt.u32.u16 	%r679, %rs17;
	ld.shared.u16 	%r680, [%r163];
	add.s32 	%r222, %r680, %r679;
	cvt.u32.u16 	%r681, %rs18;
	ld.shared.u16 	%r682, [%r164];
	add.s32 	%r223, %r682, %r681;
	cvt.u32.u16 	%r683, %rs19;
	ld.shared.u16 	%r684, [%r165];
	add.s32 	%r224, %r684, %r683;
	bar.sync 	0;
	setp.lt.s32 	%p53, %r821, %r304;
	@%p53 bra 	$L__BB13_121;
	cvt.u64.u32 	%rd15, %r2;
	shl.b32 	%r685, %r206, 2;
	mov.u32 	%r686, _ZZN3cub18CUB_300001_SM_10006detail10radix_sort31DeviceRadixSortSingleTileKernelINS1_5radix10policy_hubIjjyE10Policy1000ELNS0_9SortOrderE0EjjyNS1_21identity_decomposer_tEEEvPKT1_PSA_PKT2_PSE_T3_iiT4_E12temp_storage;
	add.s32 	%r687, %r686, %r685;
	st.shared.u32 	[%r687], %r840;
	shl.b32 	%r688, %r207, 2;
	add.s32 	%r689, %r686, %r688;
	st.shared.u32 	[%r689], %r839;
	shl.b32 	%r690, %r208, 2;
	add.s32 	%r691, %r686, %r690;
	st.shared.u32 	[%r691], %r838;
	shl.b32 	%r692, %r209, 2;
	add.s32 	%r693, %r686, %r692;
	st.shared.u32 	[%r693], %r837;
	shl.b32 	%r694, %r210, 2;
	add.s32 	%r695, %r686, %r694;
	st.shared.u32 	[%r695], %r836;
	shl.b32 	%r696, %r211, 2;
	add.s32 	%r697, %r686, %r696;
	st.shared.u32 	[%r697], %r835;
	shl.b32 	%r698, %r212, 2;
	add.s32 	%r699, %r686, %r698;
	st.shared.u32 	[%r699], %r834;
	shl.b32 	%r700, %r213, 2;
	add.s32 	%r701, %r686, %r700;
	st.shared.u32 	[%r701], %r833;
	shl.b32 	%r702, %r214, 2;
	add.s32 	%r703, %r686, %r702;
	st.shared.u32 	[%r703], %r832;
	shl.b32 	%r704, %r215, 2;
	add.s32 	%r705, %r686, %r704;
	st.shared.u32 	[%r705], %r831;
	shl.b32 	%r706, %r216, 2;
	add.s32 	%r707, %r686, %r706;
	st.shared.u32 	[%r707], %r830;
	shl.b32 	%r708, %r217, 2;
	add.s32 	%r709, %r686, %r708;
	st.shared.u32 	[%r709], %r829;
	shl.b32 	%r710, %r218, 2;
	add.s32 	%r711, %r686, %r710;
	st.shared.u32 	[%r711], %r828;
	shl.b32 	%r712, %r219, 2;
	add.s32 	%r713, %r686, %r712;
	st.shared.u32 	[%r713], %r827;
	shl.b32 	%r714, %r220, 2;
	add.s32 	%r715, %r686, %r714;
	st.shared.u32 	[%r715], %r826;
	shl.b32 	%r716, %r221, 2;
	add.s32 	%r717, %r686, %r716;
	st.shared.u32 	[%r717], %r825;
	shl.b32 	%r718, %r222, 2;
	add.s32 	%r719, %r686, %r718;
	st.shared.u32 	[%r719], %r824;
	shl.b32 	%r720, %r223, 2;
	add.s32 	%r721, %r686, %r720;
	st.shared.u32 	[%r721], %r823;
	shl.b32 	%r722, %r224, 2;
	add.s32 	%r723, %r686, %r722;
	st.shared.u32 	[%r723], %r822;
	bar.sync 	0;
	mad.lo.s32 	%r225, %r2, -72, %r103;
	ld.shared.u32 	%r226, [%r225];
	ld.shared.u32 	%r227, [%r225+1024];
	ld.shared.u32 	%r228, [%r225+2048];
	ld.shared.u32 	%r229, [%r225+3072];
	ld.shared.u32 	%r230, [%r225+4096];
	ld.shared.u32 	%r231, [%r225+5120];
	ld.shared.u32 	%r232, [%r225+6144];
	ld.shared.u32 	%r233, [%r225+7168];
	ld.shared.u32 	%r234, [%r225+8192];
	ld.shared.u32 	%r235, [%r225+9216];
	ld.shared.u32 	%r236, [%r225+10240];
	ld.shared.u32 	%r237, [%r225+11264];
	ld.shared.u32 	%r238, [%r225+12288];
	ld.shared.u32 	%r239, [%r225+13312];
	ld.shared.u32 	%r240, [%r225+14336];
	ld.shared.u32 	%r241, [%r225+15360];
	ld.shared.u32 	%r242, [%r225+16384];
	ld.shared.u32 	%r243, [%r225+17408];
	ld.shared.u32 	%r244, [%r225+18432];
	bar.sync 	0;
	st.shared.u32 	[%r687], %r859;
	st.shared.u32 	[%r689], %r858;
	st.shared.u32 	[%r691], %r857;
	st.shared.u32 	[%r693], %r856;
	st.shared.u32 	[%r695], %r855;
	st.shared.u32 	[%r697], %r854;
	st.shared.u32 	[%r699], %r853;
	st.shared.u32 	[%r701], %r852;
	st.shared.u32 	[%r703], %r851;
	st.shared.u32 	[%r705], %r850;
	st.shared.u32 	[%r707], %r849;
	st.shared.u32 	[%r709], %r848;
	st.shared.u32 	[%r711], %r847;
	st.shared.u32 	[%r713], %r846;
	st.shared.u32 	[%r715], %r845;
	st.shared.u32 	[%r717], %r844;
	st.shared.u32 	[%r719], %r843;
	st.shared.u32 	[%r721], %r842;
	st.shared.u32 	[%r723], %r841;
	bar.sync 	0;
	ld.shared.u32 	%r245, [%r225+1024];
	ld.shared.u32 	%r246, [%r225+2048];
	ld.shared.u32 	%r247, [%r225+3072];
	ld.shared.u32 	%r248, [%r225+4096];
	ld.shared.u32 	%r249, [%r225+5120];
	ld.shared.u32 	%r250, [%r225+6144];
	ld.shared.u32 	%r251, [%r225+7168];
	ld.shared.u32 	%r252, [%r225+8192];
	ld.shared.u32 	%r253, [%r225+9216];
	ld.shared.u32 	%r254, [%r225+10240];
	ld.shared.u32 	%r255, [%r225+11264];
	ld.shared.u32 	%r256, [%r225+12288];
	ld.shared.u32 	%r257, [%r225+13312];
	ld.shared.u32 	%r258, [%r225+14336];
	ld.shared.u32 	%r259, [%r225+15360];
	ld.shared.u32 	%r260, [%r225+16384];
	ld.shared.u32 	%r261, [%r225+17408];
	ld.shared.u32 	%r262, [%r225+18432];
	setp.gt.u64 	%p54, %rd2, %rd15;
	cvta.to.global.u64 	%rd16, %rd6;
	mul.wide.u32 	%rd17, %r2, 4;
	add.s64 	%rd4, %rd16, %rd17;
	cvta.to.global.u64 	%rd18, %rd8;
	add.s64 	%rd5, %rd18, %rd17;
	@%p54 bra 	$L__BB13_83;
	bra.uni 	$L__BB13_84;
$L__BB13_83:
	ld.shared.u32 	%r724, [%r225];
	st.global.u32 	[%rd4], %r226;
	st.global.u32 	[%rd5], %r724;
$L__BB13_84:
	add.s32 	%r725, %r2, 256;
	cvt.u64.u32 	%rd19, %r725;
	setp.le.u64 	%p55, %rd2, %rd19;
	@%p55 bra 	$L__BB13_86;
	st.global.u32 	[%rd4+1024], %r227;
	st.global.u32 	[%rd5+1024], %r245;
$L__BB13_86:
	add.s32 	%r726, %r2, 512;
	cvt.u64.u32 	%rd20, %r726;
	setp.le.u64 	%p56, %rd2, %rd20;
	@%p56 bra 	$L__BB13_88;
	st.global.u32 	[%rd4+2048], %r228;
	st.global.u32 	[%rd5+2048], %r246;
$L__BB13_88:
	add.s32 	%r727, %r2, 768;
	cvt.u64.u32 	%rd21, %r727;
	setp.le.u64 	%p57, %rd2, %rd21;
	@%p57 bra 	$L__BB13_90;
	st.global.u32 	[%rd4+3072], %r229;
	st.global.u32 	[%rd5+3072], %r247;
$L__BB13_90:
	or.b32  	%r728, %r2, 1024;
	cvt.u64.u32 	%rd22, %r728;
	setp.le.u64 	%p58, %rd2, %rd22;
	@%p58 bra 	$L__BB13_92;
	st.global.u32 	[%rd4+4096], %r230;
	st.global.u32 	[%rd5+4096], %r248;
$L__BB13_92:
	add.s32 	%r729, %r2, 1280;
	cvt.u64.u32 	%rd23, %r729;
	setp.le.u64 	%p59, %rd2, %rd23;
	@%p59 bra 	$L__BB13_94;
	st.global.u32 	[%rd4+5120], %r231;
	st.global.u32 	[%rd5+5120], %r249;
$L__BB13_94:
	add.s32 	%r730, %r2, 1536;
	cvt.u64.u32 	%rd24, %r730;
	setp.le.u64 	%p60, %rd2, %rd24;
	@%p60 bra 	$L__BB13_96;
	st.global.u32 	[%rd4+6144], %r232;
	st.global.u32 	[%rd5+6144], %r250;
$L__BB13_96:
	add.s32 	%r731, %r2, 1792;
	cvt.u64.u32 	%rd25, %r731;
	setp.le.u64 	%p61, %rd2, %rd25;
	@%p61 bra 	$L__BB13_98;
	st.global.u32 	[%rd4+7168], %r233;
	st.global.u32 	[%rd5+7168], %r251;
$L__BB13_98:
	or.b32  	%r732, %r2, 2048;
	cvt.u64.u32 	%rd26, %r732;
	setp.le.u64 	%p62, %rd2, %rd26;
	@%p62 bra 	$L__BB13_100;
	st.global.u32 	[%rd4+8192], %r234;
	st.global.u32 	[%rd5+8192], %r252;
$L__BB13_100:
	add.s32 	%r733, %r2, 2304;
	cvt.u64.u32 	%rd27, %r733;
	setp.le.u64 	%p63, %rd2, %rd27;
	@%p63 bra 	$L__BB13_102;
	st.global.u32 	[%rd4+9216], %r235;
	st.global.u32 	[%rd5+9216], %r253;
$L__BB13_102:
	add.s32 	%r734, %r2, 2560;
	cvt.u64.u32 	%rd28, %r734;
	setp.le.u64 	%p64, %rd2, %rd28;
	@%p64 bra 	$L__BB13_104;
	st.global.u32 	[%rd4+10240], %r236;
	st.global.u32 	[%rd5+10240], %r254;
$L__BB13_104:
	add.s32 	%r735, %r2, 2816;
	cvt.u64.u32 	%rd29, %r735;
	setp.le.u64 	%p65, %rd2, %rd29;
	@%p65 bra 	$L__BB13_106;
	st.global.u32 	[%rd4+11264], %r237;
	st.global.u32 	[%rd5+11264], %r255;
$L__BB13_106:
	or.b32  	%r736, %r2, 3072;
	cvt.u64.u32 	%rd30, %r736;
	setp.le.u64 	%p66, %rd2, %rd30;
	@%p66 bra 	$L__BB13_108;
	st.global.u32 	[%rd4+12288], %r238;
	st.global.u32 	[%rd5+12288], %r256;
$L__BB13_108:
	add.s32 	%r737, %r2, 3328;
	cvt.u64.u32 	%rd31, %r737;
	setp.le.u64 	%p67, %rd2, %rd31;
	@%p67 bra 	$L__BB13_110;
	st.global.u32 	[%rd4+13312], %r239;
	st.global.u32 	[%rd5+13312], %r257;
$L__BB13_110:
	add.s32 	%r738, %r2, 3584;
	cvt.u64.u32 	%rd32, %r738;
	setp.le.u64 	%p68, %rd2, %rd32;
	@%p68 bra 	$L__BB13_112;
	st.global.u32 	[%rd4+14336], %r240;
	st.global.u32 	[%rd5+14336], %r258;
$L__BB13_112:
	add.s32 	%r739, %r2, 3840;
	cvt.u64.u32 	%rd33, %r739;
	setp.le.u64 	%p69, %rd2, %rd33;
	@%p69 bra 	$L__BB13_114;
	st.global.u32 	[%rd4+15360], %r241;
	st.global.u32 	[%rd5+15360], %r259;
$L__BB13_114:
	or.b32  	%r740, %r2, 4096;
	cvt.u64.u32 	%rd34, %r740;
	setp.le.u64 	%p70, %rd2, %rd34;
	@%p70 bra 	$L__BB13_116;
	st.global.u32 	[%rd4+16384], %r242;
	st.global.u32 	[%rd5+16384], %r260;
$L__BB13_116:
	add.s32 	%r741, %r2, 4352;
	cvt.u64.u32 	%rd35, %r741;
	setp.le.u64 	%p71, %rd2, %rd35;
	@%p71 bra 	$L__BB13_118;
	st.global.u32 	[%rd4+17408], %r243;
	st.global.u32 	[%rd5+17408], %r261;
$L__BB13_118:
	add.s32 	%r742, %r2, 4608;
	cvt.u64.u32 	%rd36, %r742;
	setp.le.u64 	%p72, %rd2, %rd36;
	@%p72 bra 	$L__BB13_120;
	st.global.u32 	[%rd4+18432], %r244;
	st.global.u32 	[%rd5+18432], %r262;
$L__BB13_120:
	ret;
$L__BB13_121:
	shl.b32 	%r743, %r206, 2;
	mov.u32 	%r744, _ZZN3cub18CUB_300001_SM_10006detail10radix_sort31DeviceRadixSortSingleTileKernelINS1_5radix10policy_hubIjjyE10Policy1000ELNS0_9SortOrderE0EjjyNS1_21identity_decomposer_tEEEvPKT1_PSA_PKT2_PSE_T3_iiT4_E12temp_storage;
	add.s32 	%r745, %r744, %r743;
	st.shared.u32 	[%r745], %r840;
	shl.b32 	%r746, %r207, 2;
	add.s32 	%r747, %r744, %r746;
	st.shared.u32 	[%r747], %r839;
	shl.b32 	%r748, %r208, 2;
	add.s32 	%r749, %r744, %r748;
	st.shared.u32 	[%r749], %r838;
	shl.b32 	%r750, %r209, 2;
	add.s32 	%r751, %r744, %r750;
	st.shared.u32 	[%r751], %r837;
	shl.b32 	%r752, %r210, 2;
	add.s32 	%r753, %r744, %r752;
	st.shared.u32 	[%r753], %r836;
	shl.b32 	%r754, %r211, 2;
	add.s32 	%r755, %r744, %r754;
	st.shared.u32 	[%r755], %r835;
	shl.b32 	%r756, %r212, 2;
	add.s32 	%r757, %r744, %r756;
	st.shared.u32 	[%r757], %r834;
	shl.b32 	%r758, %r213, 2;
	add.s32 	%r759, %r744, %r758;
	st.shared.u32 	[%r759], %r833;
	shl.b32 	%r760, %r214, 2;
	add.s32 	%r761, %r744, %r760;
	st.shared.u32 	[%r761], %r832;
	shl.b32 	%r762, %r215, 2;
	add.s32 	%r763, %r744, %r762;
	st.shared.u32 	[%r763], %r831;
	shl.b32 	%r764, %r216, 2;
	add.s32 	%r765, %r744, %r764;
	st.shared.u32 	[%r765], %r830;
	shl.b32 	%r766, %r217, 2;
	add.s32 	%r767, %r744, %r766;
	st.shared.u32 	[%r767], %r829;
	shl.b32 	%r768, %r218, 2;
	add.s32 	%r769, %r744, %r768;
	st.shared.u32 	[%r769], %r828;
	shl.b32 	%r770, %r219, 2;
	add.s32 	%r771, %r744, %r770;
	st.shared.u32 	[%r771], %r827;
	shl.b32 	%r772, %r220, 2;
	add.s32 	%r773, %r744, %r772;
	st.shared.u32 	[%r773], %r826;
	shl.b32 	%r774, %r221, 2;
	add.s32 	%r775, %r744, %r774;
	st.shared.u32 	[%r775], %r825;
	shl.b32 	%r776, %r222, 2;
	add.s32 	%r777, %r744, %r776;
	st.shared.u32 	[%r777], %r824;
	shl.b32 	%r778, %r223, 2;
	add.s32 	%r779, %r744, %r778;
	st.shared.u32 	[%r779], %r823;
	shl.b32 	%r780, %r224, 2;
	add.s32 	%r781, %r744, %r780;
	st.shared.u32 	[%r781], %r822;
	bar.sync 	0;
	ld.shared.u32 	%r840, [%r103];
	ld.shared.u32 	%r839, [%r103+4];
	ld.shared.u32 	%r838, [%r103+8];
	ld.shared.u32 	%r837, [%r103+12];
	ld.shared.u32 	%r836, [%r103+16];
	ld.shared.u32 	%r835, [%r103+20];
	ld.shared.u32 	%r834, [%r103+24];
	ld.shared.u32 	%r833, [%r103+28];
	ld.shared.u32 	%r832, [%r103+32];
	ld.shared.u32 	%r831, [%r103+36];
	ld.shared.u32 	%r830, [%r103+40];
	ld.shared.u32 	%r829, [%r103+44];
	ld.shared.u32 	%r828, [%r103+48];
	ld.shared.u32 	%r827, [%r103+52];
	ld.shared.u32 	%r826, [%r103+56];
	ld.shared.u32 	%r825, [%r103+60];
	ld.shared.u32 	%r824, [%r103+64];
	ld.shared.u32 	%r823, [%r103+68];
	ld.shared.u32 	%r822, [%r103+72];
	bar.sync 	0;
	st.shared.u32 	[%r745], %r859;
	st.shared.u32 	[%r747], %r858;
	st.shared.u32 	[%r749], %r857;
	st.shared.u32 	[%r751], %r856;
	st.shared.u32 	[%r753], %r855;
	st.shared.u32 	[%r755], %r854;
	st.shared.u32 	[%r757], %r853;
	st.shared.u32 	[%r759], %r852;
	st.shared.u32 	[%r761], %r851;
	st.shared.u32 	[%r763], %r850;
	st.shared.u32 	[%r765], %r849;
	st.shared.u32 	[%r767], %r848;
	st.shared.u32 	[%r769], %r847;
	st.shared.u32 	[%r771], %r846;
	st.shared.u32 	[%r773], %r845;
	st.shared.u32 	[%r775], %r844;
	st.shared.u32 	[%r777], %r843;
	st.shared.u32 	[%r779], %r842;
	st.shared.u32 	[%r781], %r841;
	bar.sync 	0;
	ld.shared.u32 	%r859, [%r103];
	ld.shared.u32 	%r858, [%r103+4];
	ld.shared.u32 	%r857, [%r103+8];
	ld.shared.u32 	%r856, [%r103+12];
	ld.shared.u32 	%r855, [%r103+16];
	ld.shared.u32 	%r854, [%r103+20];
	ld.shared.u32 	%r853, [%r103+24];
	ld.shared.u32 	%r852, [%r103+28];
	ld.shared.u32 	%r851, [%r103+32];
	ld.shared.u32 	%r850, [%r103+36];
	ld.shared.u32 	%r849, [%r103+40];
	ld.shared.u32 	%r848, [%r103+44];
	ld.shared.u32 	%r847, [%r103+48];
	ld.shared.u32 	%r846, [%r103+52];
	ld.shared.u32 	%r845, [%r103+56];
	ld.shared.u32 	%r844, [%r103+60];
	ld.shared.u32 	%r843, [%r103+64];
	ld.shared.u32 	%r842, [%r103+68];
	ld.shared.u32 	%r841, [%r103+72];
	bar.sync 	0;
	add.s32 	%r821, %r821, 6;
	add.s32 	%r820, %r820, -6;
	bra.uni 	$L__BB13_77;

}
	// .globl	_ZN3cub18CUB_300001_SM_10006detail10radix_sort30DeviceRadixSortHistogramKernelINS1_5radix10policy_hubIjjyE10Policy1000ELNS0_9SortOrderE0EjyNS1_21identity_decomposer_tEEEvPT2_PKT1_SA_iiT3_
.visible .entry _ZN3cub18CUB_300001_SM_10006detail10radix_sort30DeviceRadixSortHistogramKernelINS1_5radix10policy_hubIjjyE10Policy1000ELNS0_9SortOrderE0EjyNS1_21identity_decomposer_tEEEvPT2_PKT1_SA_iiT3_(
	.param .u64 .ptr .align 1 _ZN3cub18CUB_300001_SM_10006detail10radix_sort30DeviceRadixSortHistogramKernelINS1_5radix10policy_hubIjjyE10Policy1000ELNS0_9SortOrderE0EjyNS1_21identity_decomposer_tEEEvPT2_PKT1_SA_iiT3__param_0,
	.param .u64 .ptr .align 1 _ZN3cub18CUB_300001_SM_10006detail10radix_sort30DeviceRadixSortHistogramKernelINS1_5radix10policy_hubIjjyE10Policy1000ELNS0_9SortOrderE0EjyNS1_21identity_decomposer_tEEEvPT2_PKT1_SA_iiT3__param_1,
	.param .u64 _ZN3cub18CUB_300001_SM_10006detail10radix_sort30DeviceRadixSortHistogramKernelINS1_5radix10policy_hubIjjyE10Policy1000ELNS0_9SortOrderE0EjyNS1_21identity_decomposer_tEEEvPT2_PKT1_SA_iiT3__param_2,
	.param .u32 _ZN3cub18CUB_300001_SM_10006detail10radix_sort30DeviceRadixSortHistogramKernelINS1_5radix10policy_hubIjjyE10Policy1000ELNS0_9SortOrderE0EjyNS1_21identity_decomposer_tEEEvPT2_PKT1_SA_iiT3__param_3,
	.param .u32 _ZN3cub18CUB_300001_SM_10006detail10radix_sort30DeviceRadixSortHistogramKernelINS1_5radix10policy_hubIjjyE10Policy1000ELNS0_9SortOrderE0EjyNS1_21identity_decomposer_tEEEvPT2_PKT1_SA_iiT3__param_4,
	.param .align 1 .b8 _ZN3cub18CUB_300001_SM_10006detail10radix_sort30DeviceRadixSortHistogramKernelINS1_5radix10policy_hubIjjyE10Policy1000ELNS0_9SortOrderE0EjyNS1_21identity_decomposer_tEEEvPT2_PKT1_SA_iiT3__param_5[1]
)
.maxntid 128
{
	.reg .pred 	%p<91>;
	.reg .b32 	%r<470>;
	.reg .b64 	%rd<137>;
	// demoted variable
	.shared .align 4 .b8 _ZZN3cub18CUB_300001_SM_10006detail10radix_sort30DeviceRadixSortHistogramKernelINS1_5radix10policy_hubIjjyE10Policy1000ELNS0_9SortOrderE0EjyNS1_21identity_decomposer_tEEEvPT2_PKT1_SA_iiT3_E12temp_storage[4096];
	ld.param.u64 	%rd18, [_ZN3cub18CUB_300001_SM_10006detail10radix_sort30DeviceRadixSortHistogramKernelINS1_5radix10policy_hubIjjyE10Policy1000ELNS0_9SortOrderE0EjyNS1_21identity_decomposer_tEEEvPT2_PKT1_SA_iiT3__param_0];
	ld.param.u64 	%rd19, [_ZN3cub18CUB_300001_SM_10006detail10radix_sort30DeviceRadixSortHistogramKernelINS1_5radix10policy_hubIjjyE10Policy1000ELNS0_9SortOrderE0EjyNS1_21identity_decomposer_tEEEvPT2_PKT1_SA_iiT3__param_1];
	ld.param.u64 	%rd17, [_ZN3cub18CUB_300001_SM_10006detail10radix_sort30DeviceRadixSortHistogramKernelINS1_5radix10policy_hubIjjyE10Policy1000ELNS0_9SortOrderE0EjyNS1_21identity_decomposer_tEEEvPT2_PKT1_SA_iiT3__param_2];
	ld.param.u32 	%r158, [_ZN3cub18CUB_300001_SM_10006detail10radix_sort30DeviceRadixSortHistogramKernelINS1_5radix10policy_hubIjjyE10Policy1000ELNS0_9SortOrderE0EjyNS1_21identity_decomposer_tEEEvPT2_PKT1_SA_iiT3__param_3];
	ld.param.u32 	%r159, [_ZN3cub18CUB_300001_SM_10006detail10radix_sort30DeviceRadixSortHistogramKernelINS1_5radix10policy_hubIjjyE10Policy1000ELNS0_9SortOrderE0EjyNS1_21identity_decomposer_tEEEvPT2_PKT1_SA_iiT3__param_4];
	cvta.to.global.u64 	%rd1, %rd19;
	cvta.to.global.u64 	%rd2, %rd18;
	setp.eq.s64 	%p2, %rd17, 0;
	@%p2 bra 	$L__BB14_153;
	sub.s32 	%r160, %r159, %r158;
	add.s32 	%r161, %r160, 7;
	shr.s32 	%r162, %r161, 31;
	shr.u32 	%r163, %r162, 29;
	add.s32 	%r164, %r161, %r163;
	shr.s32 	%r165, %r164, 3;
	mov.u32 	%r166, %tid.x;
	setp.gt.u32 	%p3, %r166, 255;
	setp.lt.s32 	%p4, %r161, 8;
	mov.u32 	%r167, %ctaid.x;
	shl.b32 	%r168, %r167, 11;
	cvt.u64.u32 	%rd3, %r168;
	mov.u32 	%r169, %nctaid.x;
	shl.b32 	%r170, %r169, 11;
	cvt.u64.u32 	%rd4, %r170;
	add.s32 	%r1, %r165, -1;
	and.b32  	%r2, %r165, 15;
	and.b32  	%r3, %r165, 7;
	add.s32 	%r4, %r3, -1;
	and.b32  	%r5, %r165, 3;
	or.pred  	%p1, %p3, %p4;
	shl.b32 	%r171, %r166, 2;
	mov.u32 	%r172, _ZZN3cub18CUB_300001_SM_10006detail10radix_sort30DeviceRadixSortHistogramKernelINS1_5radix10policy_hubIjjyE10Policy1000ELNS0_9SortOrderE0EjyNS1_21identity_decomposer_tEEEvPT2_PKT1_SA_iiT3_E12temp_storage;
	add.s32 	%r6, %r172, %r171;
	and.b32  	%r7, %r165, 268435440;
	cvt.u64.u32 	%rd5, %r166;
	add.s32 	%r8, %r166, 128;
	add.s32 	%r9, %r166, 256;
	add.s32 	%r10, %r166, 384;
	add.s32 	%r11, %r166, 512;
	add.s32 	%r12, %r166, 640;
	add.s32 	%r13, %r166, 768;
	add.s32 	%r14, %r166, 1280;
	add.s32 	%r15, %r166, 1920;
	and.b32  	%r16, %r165, 268435448;
	and.b32  	%r17, %r165, 1;
	neg.s32 	%r18, %r7;
	add.s32 	%r19, %r6, 8192;
	add.s64 	%rd21, %rd17, -1;
	shr.u64 	%rd22, %rd21, 30;
	add.s64 	%rd23, %rd22, 1;
	min.u64 	%rd6, %rd23, %rd17;
	mov.b64 	%rd135, 0;
$L__BB14_2:
	@%p1 bra 	$L__BB14_30;
	setp.lt.u32 	%p5, %r1, 15;
	mov.b32 	%r423, 0;
	@%p5 bra 	$L__BB14_6;
	mov.u32 	%r420, %r19;
	mov.u32 	%r421, %r18;
$L__BB14_5:
	.pragma "nounroll";
	mov.b32 	%r174, 0;
	st.shared.u32 	[%r420+-8192], %r174;
	st.shared.u32 	[%r420+-7168], %r174;
	st.shared.u32 	[%r420+-6144], %r174;
	st.shared.u32 	[%r420+-5120], %r174;
	st.shared.u32 	[%r420+-4096], %r174;
	st.shared.u32 	[%r420+-3072], %r174;
	st.shared.u32 	[%r420+-2048], %r174;
	st.shared.u32 	[%r420+-1024], %r174;
	st.shared.u32 	[%r420], %r174;
	st.shared.u32 	[%r420+1024], %r174;
	st.shared.u32 	[%r420+2048], %r174;
	st.shared.u32 	[%r420+3072], %r174;
	st.shared.u32 	[%r420+4096], %r174;
	st.shared.u32 	[%r420+5120], %r174;
	st.shared.u32 	[%r420+6144], %r174;
	st.shared.u32 	[%r420+7168], %r174;
	add.s32 	%r421, %r421, 16;
	add.s32 	%r420, %r420, 16384;
	setp.ne.s32 	%p6, %r421, 0;
	mov.u32 	%r423, %r7;
	@%p6 bra 	$L__BB14_5;
$L__BB14_6:
	add.s32 	%r25, %r2, -1;
	setp.eq.s32 	%p7, %r2, 0;
	@%p7 bra 	$L__BB14_16;
	setp.lt.u32 	%p8, %r25, 7;
	@%p8 bra 	$L__BB14_9;
	shl.b32 	%r175, %r423, 10;
	add.s32 	%r176, %r6, %r175;
	mov.b32 	%r177, 0;
	st.shared.u32 	[%r176], %r177;
	st.shared.u32 	[%r176+1024], %r177;
	st.shared.u32 	[%r176+2048], %r177;
	st.shared.u32 	[%r176+3072], %r177;
	st.shared.u32 	[%r176+4096], %r177;
	st.shared.u32 	[%r176+5120], %r177;
	st.shared.u32 	[%r176+6144], %r177;
	st.shared.u32 	[%r176+7168], %r177;
	add.s32 	%r423, %r423, 8;
$L__BB14_9:
	setp.eq.s32 	%p9, %r3, 0;
	@%p9 bra 	$L__BB14_16;
	setp.lt.u32 	%p10, %r4, 3;
	@%p10 bra 	$L__BB14_12;
	shl.b32 	%r178, %r423, 10;
	add.s32 	%r179, %r6, %r178;
	mov.b32 	%r180, 0;
	st.shared.u32 	[%r179], %r180;
	st.shared.u32 	[%r179+1024], %r180;
	st.shared.u32 	[%r179+2048], %r180;
	st.shared.u32 	[%r179+3072], %r180;
	add.s32 	%r423, %r423, 4;
$L__BB14_12:
	setp.eq.s32 	%p11, %r5, 0;
	@%p11 bra 	$L__BB14_16;
	setp.eq.s32 	%p12, %r5, 1;
	shl.b32 	%r181, %r423, 10;
	add.s32 	%r30, %r6, %r181;
	mov.b32 	%r182, 0;
	st.shared.u32 	[%r30], %r182;
	@%p12 bra 	$L__BB14_16;
	setp.eq.s32 	%p13, %r5, 2;
	mov.b32 	%r183, 0;
	st.shared.u32 	[%r30+1024], %r183;
	@%p13 bra 	$L__BB14_16;
	mov.b32 	%r184, 0;
	st.shared.u32 	[%r30+2048], %r184;
$L__BB14_16:
	cvt.u32.u64 	%r185, %rd5;
	setp.gt.u32 	%p14, %r185, 127;
	@%p14 bra 	$L__BB14_30;
	setp.lt.u32 	%p15, %r1, 15;
	mov.b32 	%r427, 0;
	@%p15 bra 	$L__BB14_20;
	mov.b32 	%r425, 0;
$L__BB14_19:
	.pragma "nounroll";
	shl.b32 	%r188, %r425, 10;
	add.s32 	%r189, %r6, %r188;
	mov.b32 	%r190, 0;
	st.shared.u32 	[%r189+512], %r190;
	st.shared.u32 	[%r189+1536], %r190;
	st.shared.u32 	[%r189+2560], %r190;
	st.shared.u32 	[%r189+3584], %r190;
	st.shared.u32 	[%r189+4608], %r190;
	st.shared.u32 	[%r189+5632], %r190;
	st.shared.u32 	[%r189+6656], %r190;
	st.shared.u32 	[%r189+7680], %r190;
	st.shared.u32 	[%r189+8704], %r190;
	st.shared.u32 	[%r189+9728], %r190;
	st.shared.u32 	[%r189+10752], %r190;
	st.shared.u32 	[%r189+11776], %r190;
	st.shared.u32 	[%r189+12800], %r190;
	st.shared.u32 	[%r189+13824], %r190;
	st.shared.u32 	[%r189+14848], %r190;
	st.shared.u32 	[%r189+15872], %r190;
	add.s32 	%r425, %r425, 16;
	setp.ne.s32 	%p16, %r425, %r7;
	mov.u32 	%r427, %r7;
	@%p16 bra 	$L__BB14_19;
$L__BB14_20:
	setp.eq.s32 	%p17, %r2, 0;
	@%p17 bra 	$L__BB14_30;
	setp.lt.u32 	%p18, %r25, 7;
	@%p18 bra 	$L__BB14_23;
	shl.b32 	%r191, %r427, 10;
	add.s32 	%r192, %r6, %r191;
	mov.b32 	%r193, 0;
	st.shared.u32 	[%r192+512], %r193;
	st.shared.u32 	[%r192+1536], %r193;
	st.shared.u32 	[%r192+2560], %r193;
	st.shared.u32 	[%r192+3584], %r193;
	st.shared.u32 	[%r192+4608], %r193;
	st.shared.u32 	[%r192+5632], %r193;
	st.shared.u32 	[%r192+6656], %r193;
	st.shared.u32 	[%r192+7680], %r193;
	add.s32 	%r427, %r427, 8;
$L__BB14_23:
	setp.eq.s32 	%p19, %r3, 0;
	@%p19 bra 	$L__BB14_30;
	setp.lt.u32 	%p20, %r4, 3;
	@%p20 bra 	$L__BB14_26;
	shl.b32 	%r194, %r427, 10;
	add.s32 	%r195, %r6, %r194;
	mov.b32 	%r196, 0;
	st.shared.u32 	[%r195+512], %r196;
	st.shared.u32 	[%r195+1536], %r196;
	st.shared.u32 	[%r195+2560], %r196;
	st.shared.u32 	[%r195+3584], %r196;
	add.s32 	%r427, %r427, 4;
$L__BB14_26:
	setp.eq.s32 	%p21, %r5, 0;
	@%p21 bra 	$L__BB14_30;
	setp.eq.s32 	%p22, %r5, 1;
	shl.b32 	%r197, %r427, 10;
	add.s32 	%r38, %r6, %r197;
	mov.b32 	%r198, 0;
	st.shared.u32 	[%r38+512], %r198;
	@%p22 bra 	$L__BB14_30;
	setp.eq.s32 	%p23, %r5, 2;
	mov.b32 	%r199, 0;
	st.shared.u32 	[%r38+1536], %r199;
	@%p23 bra 	$L__BB14_30;
	mov.b32 	%r200, 0;
	st.shared.u32 	[%r38+2560], %r200;
$L__BB14_30:
	bar.sync 	0;
	bar.sync 	0;
	shl.b64 	%rd8, %rd135, 30;
	sub.s64 	%rd24, %rd17, %rd8;
	min.u64 	%rd9, %rd24, 1073741824;
	setp.le.u64 	%p24, %rd9, %rd3;
	@%p24 bra 	$L__BB14_70;
	mov.u64 	%rd136, %rd3;
$L__BB14_32:
	add.s64 	%rd11, %rd136, %rd8;
	sub.s64 	%rd12, %rd17, %rd11;
	setp.lt.u64 	%p25, %rd12, 2048;
	@%p25 bra 	$L__BB14_34;
	add.s64 	%rd27, %rd11, %rd5;
	shl.b64 	%rd28, %rd27, 2;
	add.s64 	%rd29, %rd1, %rd28;
	ld.global.u32 	%r459, [%rd29];
	ld.global.u32 	%r458, [%rd29+512];
	ld.global.u32 	%r457, [%rd29+1024];
	ld.global.u32 	%r456, [%rd29+1536];
	ld.global.u32 	%r455, [%rd29+2048];
	ld.global.u32 	%r454, [%rd29+2560];
	ld.global.u32 	%r453, [%rd29+3072];
	ld.global.u32 	%r452, [%rd29+3584];
	ld.global.u32 	%r451, [%rd29+4096];
	ld.global.u32 	%r450, [%rd29+4608];
	ld.global.u32 	%r449, [%rd29+5120];
	ld.global.u32 	%r448, [%rd29+5632];
	ld.global.u32 	%r447, [%rd29+6144];
	ld.global.u32 	%r446, [%rd29+6656];
	ld.global.u32 	%r445, [%rd29+7168];
	ld.global.u32 	%r444, [%rd29+7680];
	bra.uni 	$L__BB14_66;
$L__BB14_34:
	cvt.u32.u64 	%r202, %rd5;
	cvt.u32.u64 	%r55, %rd12;
	setp.ge.s32 	%p26, %r202, %r55;
	add.s64 	%rd25, %rd11, %rd5;
	shl.b64 	%rd26, %rd25, 2;
	add.s64 	%rd13, %rd1, %rd26;
	mov.b32 	%r459, -1;
	@%p26 bra 	$L__BB14_36;
	ld.global.u32 	%r459, [%rd13];
$L__BB14_36:
	setp.ge.s32 	%p27, %r8, %r55;
	mov.b32 	%r458, -1;
	@%p27 bra 	$L__BB14_38;
	ld.global.u32 	%r458, [%rd13+512];
$L__BB14_38:
	setp.ge.s32 	%p28, %r9, %r55;
	mov.b32 	%r457, -1;
	@%p28 bra 	$L__BB14_40;
	ld.global.u32 	%r457, [%rd13+1024];
$L__BB14_40:
	setp.ge.s32 	%p29, %r10, %r55;
	mov.b32 	%r456, -1;
	@%p29 bra 	$L__BB14_42;
	ld.global.u32 	%r456, [%rd13+1536];
$L__BB14_42:
	setp.ge.s32 	%p30, %r11, %r55;
	mov.b32 	%r455, -1;
	@%p30 bra 	$L__BB14_44;
	ld.global.u32 	%r455, [%rd13+2048];
$L__BB14_44:
	setp.ge.s32 	%p31, %r12, %r55;
	mov.b32 	%r454, -1;
	@%p31 bra 	$L__BB14_46;
	ld.global.u32 	%r454, [%rd13+2560];
$L__BB14_46:
	setp.ge.s32 	%p32, %r13, %r55;
	mov.b32 	%r453, -1;
	@%p32 bra 	$L__BB14_48;
	ld.global.u32 	%r453, [%rd13+3072];
$L__BB14_48:
	mov.u32 	%r210, %tid.x;
	add.s32 	%r211, %r210, 896;
	setp.ge.s32 	%p33, %r211, %r55;
	mov.b32 	%r452, -1;
	@%p33 bra 	$L__BB14_50;
	ld.global.u32 	%r452, [%rd13+3584];
$L__BB14_50:
	or.b32  	%r214, %r210, 1024;
	setp.ge.s32 	%p34, %r214, %r55;
	mov.b32 	%r451, -1;
	@%p34 bra 	$L__BB14_52;
	ld.global.u32 	%r451, [%rd13+4096];
$L__BB14_52:
	add.s32 	%r217, %r210, 1152;
	setp.ge.s32 	%p35, %r217, %r55;
	mov.b32 	%r450, -1;
	@%p35 bra 	$L__BB14_54;
	ld.global.u32 	%r450, [%rd13+4608];
$L__BB14_54:
	setp.ge.s32 	%p36, %r14, %r55;
	mov.b32 	%r449, -1;
	@%p36 bra 	$L__BB14_56;
	ld.global.u32 	%r449, [%rd13+5120];
$L__BB14_56:
	add.s32 	%r221, %r210, 1408;
	setp.ge.s32 	%p37, %r221, %r55;
	mov.b32 	%r448, -1;
	@%p37 bra 	$L__BB14_58;
	ld.global.u32 	%r448, [%rd13+5632];
$L__BB14_58:
	add.s32 	%r224, %r210, 1536;
	setp.ge.s32 	%p38, %r224, %r55;
	mov.b32 	%r447, -1;
	@%p38 bra 	$L__BB14_60;
	ld.global.u32 	%r447, [%rd13+6144];
$L__BB14_60:
	add.s32 	%r227, %r210, 1664;
	setp.ge.s32 	%p39, %r227, %r55;
	mov.b32 	%r446, -1;
	@%p39 bra 	$L__BB14_62;
	ld.global.u32 	%r446, [%rd13+6656];
$L__BB14_62:
	add.s32 	%r230, %r210, 1792;
	setp.ge.s32 	%p40, %r230, %r55;
	mov.b32 	%r445, -1;
	@%p40 bra 	$L__BB14_64;
	ld.global.u32 	%r445, [%rd13+7168];
$L__BB14_64:
	setp.ge.s32 	%p41, %r15, %r55;
	mov.b32 	%r444, -1;
	@%p41 bra 	$L__BB14_66;
	ld.global.u32 	%r444, [%rd13+7680];
$L__BB14_66:
	setp.le.s32 	%p42, %r159, %r158;
	@%p42 bra 	$L__BB14_69;
	mov.b32 	%r460, 0;
	mov.u32 	%r461, %r158;
$L__BB14_68:
	sub.s32 	%r233, %r159, %r461;
	shl.b32 	%r234, %r460, 10;
	mov.u32 	%r235, _ZZN3cub18CUB_300001_SM_10006detail10radix_sort30DeviceRadixSortHistogramKernelINS1_5radix10policy_hubIjjyE10Policy1000ELNS0_9SortOrderE0EjyNS1_21identity_decomposer_tEEEvPT2_PKT1_SA_iiT3_E12temp_storage;
	add.s32 	%r236, %r235, %r234;
	min.s32 	%r237, %r233, 8;
	mov.b32 	%r238, -1;
	shl.b32 	%r239, %r238, %r237;
	not.b32 	%r240, %r239;
	shr.u32 	%r241, %r459, %r461;
	and.b32  	%r242, %r241, %r240;
	shl.b32 	%r243, %r242, 2;
	add.s32 	%r244, %r236, %r243;
	atom.shared.add.u32 	%r245, [%r244], 1;
	shr.u32 	%r246, %r458, %r461;
	and.b32  	%r247, %r246, %r240;
	shl.b32 	%r248, %r247, 2;
	add.s32 	%r249, %r236, %r248;
	atom.shared.add.u32 	%r250, [%r249], 1;
	shr.u32 	%r251, %r457, %r461;
	and.b32  	%r252, %r251, %r240;
	shl.b32 	%r253, %r252, 2;
	add.s32 	%r254, %r236, %r253;
	atom.shared.add.u32 	%r255, [%r254], 1;
	shr.u32 	%r256, %r456, %r461;
	and.b32  	%r257, %r256, %r240;
	shl.b32 	%r258, %r257, 2;
	add.s32 	%r259, %r236, %r258;
	atom.shared.add.u32 	%r260, [%r259], 1;
	shr.u32 	%r261, %r455, %r461;
	and.b32  	%r262, %r261, %r240;
	shl.b32 	%r263, %r262, 2;
	add.s32 	%r264, %r236, %r263;
	atom.shared.add.u32 	%r265, [%r264], 1;
	shr.u32 	%r266, %r454, %r461;
	and.b32  	%r267, %r266, %r240;
	shl.b32 	%r268, %r267, 2;
	add.s32 	%r269, %r236, %r268;
	atom.shared.add.u32 	%r270, [%r269], 1;
	shr.u32 	%r271, %r453, %r461;
	and.b32  	%r272, %r271, %r240;
	shl.b32 	%r273, %r272, 2;
	add.s32 	%r274, %r236, %r273;
	atom.shared.add.u32 	%r275, [%r274], 1;
	shr.u32 	%r276, %r452, %r461;
	and.b32  	%r277, %r276, %r240;
	shl.b32 	%r278, %r277, 2;
	add.s32 	%r279, %r236, %r278;
	atom.shared.add.u32 	%r280, [%r279], 1;
	shr.u32 	%r281, %r451, %r461;
	and.b32  	%r282, %r281, %r240;
	shl.b32 	%r283, %r282, 2;
	add.s32 	%r284, %r236, %r283;
	atom.shared.add.u32 	%r285, [%r284], 1;
	shr.u32 	%r286, %r450, %r461;
	and.b32  	%r287, %r286, %r240;
	shl.b32 	%r288, %r287, 2;
	add.s32 	%r289, %r236, %r288;
	atom.shared.add.u32 	%r290, [%r289], 1;
	shr.u32 	%r291, %r449, %r461;
	and.b32  	%r292, %r291, %r240;
	shl.b32 	%r293, %r292, 2;
	add.s32 	%r294, %r236, %r293;
	atom.shared.add.u32 	%r295, [%r294], 1;
	shr.u32 	%r296, %r448, %r461;
	and.b32  	%r297, %r296, %r240;
	shl.b32 	%r298, %r297, 2;
	add.s32 	%r299, %r236, %r298;
	atom.shared.add.u32 	%r300, [%r299], 1;
	shr.u32 	%r301, %r447, %r461;
	and.b32  	%r302, %r301, %r240;
	shl.b32 	%r303, %r302, 2;
	add.s32 	%r304, %r236, %r303;
	atom.shared.add.u32 	%r305, [%r304], 1;
	shr.u32 	%r306, %r446, %r461;
	and.b32  	%r307, %r306, %r240;
	shl.b32 	%r308, %r307, 2;
	add.s32 	%r309, %r236, %r308;
	atom.shared.add.u32 	%r310, [%r309], 1;
	shr.u32 	%r311, %r445, %r461;
	and.b32  	%r312, %r311, %r240;
	shl.b32 	%r313, %r312, 2;
	add.s32 	%r314, %r236, %r313;
	atom.shared.add.u32 	%r315, [%r314], 1;
	shr.u32 	%r316, %r444, %r461;
	and.b32  	%r317, %r316, %r240;
	shl.b32 	%r318, %r317, 2;
	add.s32 	%r319, %r236, %r318;
	atom.shared.add.u32 	%r320, [%r319], 1;
	add.s32 	%r461, %r461, 8;
	add.s32 	%r460, %r460, 1;
	setp.lt.s32 	%p43, %r461, %r159;
	@%p43 bra 	$L__BB14_68;
$L__BB14_69:
	add.s64 	%rd136, %rd136, %rd4;
	setp.lt.u64 	%p44, %rd136, %rd9;
	@%p44 bra 	$L__BB14_32;
$L__BB14_70:
	bar.sync 	0;
	@%p1 bra 	$L__BB14_152;
	setp.lt.u32 	%p45, %r1, 7;
	mov.b32 	%r464, 0;
	@%p45 bra 	$L__BB14_90;
	mov.b32 	%r462, 0;
$L__BB14_73:
	.pragma "nounroll";
	shl.b32 	%r323, %r462, 10;
	add.s32 	%r108, %r6, %r323;
	ld.shared.u32 	%r109, [%r108];
	setp.eq.s32 	%p46, %r109, 0;
	@%p46 bra 	$L__BB14_75;
	cvt.u32.u64 	%r324, %rd5;
	shl.b32 	%r325, %r462, 8;
	add.s32 	%r326, %r325, %r324;
	mul.wide.u32 	%rd30, %r326, 8;
	add.s64 	%rd31, %rd2, %rd30;
	cvt.u64.u32 	%rd32, %r109;
	atom.global.add.u64 	%rd33, [%rd31], %rd32;
$L__BB14_75:
	ld.shared.u32 	%r110, [%r108+1024];
	setp.eq.s32 	%p47, %r110, 0;
	@%p47 bra 	$L__BB14_77;
	cvt.u32.u64 	%r327, %rd5;
	shl.b32 	%r328, %r462, 8;
	add.s32 	%r329, %r328, %r327;
	add.s32 	%r330, %r329, 256;
	mul.wide.u32 	%rd34, %r330, 8;
	add.s64 	%rd35, %rd2, %rd34;
	cvt.u64.u32 	%rd36, %r110;
	atom.global.add.u64 	%rd37, [%rd35], %rd36;
$L__BB14_77:
	ld.shared.u32 	%r111, [%r108+2048];
	setp.eq.s32 	%p48, %r111, 0;
	@%p48 bra 	$L__BB14_79;
	cvt.u32.u64 	%r331, %rd5;
	shl.b32 	%r332, %r462, 8;
	add.s32 	%r333, %r332, %r331;
	add.s32 	%r334, %r333, 512;
	mul.wide.u32 	%rd38, %r334, 8;
	add.s64 	%rd39, %rd2, %rd38;
	cvt.u64.u32 	%rd40, %r111;
	atom.global.add.u64 	%rd41, [%rd39], %rd40;
$L__BB14_79:
	ld.shared.u32 	%r112, [%r108+3072];
	setp.eq.s32 	%p49, %r112, 0;
	@%p49 bra 	$L__BB14_81;
	cvt.u32.u64 	%r335, %rd5;
	shl.b32 	%r336, %r462, 8;
	add.s32 	%r337, %r336, %r335;
	add.s32 	%r338, %r337, 768;
	mul.wide.u32 	%rd42, %r338, 8;
	add.s64 	%rd43, %rd2, %rd42;
	cvt.u64.u32 	%rd44, %r112;
	atom.global.add.u64 	%rd45, [%rd43], %rd44;
$L__BB14_81:
	ld.shared.u32 	%r113, [%r108+4096];
	setp.eq.s32 	%p50, %r113, 0;
	@%p50 bra 	$L__BB14_83;
	cvt.u32.u64 	%r339, %rd5;
	shl.b32 	%r340, %r462, 8;
	add.s32 	%r341, %r340, %r339;
	add.s32 	%r342, %r341, 1024;
	mul.wide.u32 	%rd46, %r342, 8;
	add.s64 	%rd47, %rd2, %rd46;
	cvt.u64.u32 	%rd48, %r113;
	atom.global.add.u64 	%rd49, [%rd47], %rd48;
$L__BB14_83:
	ld.shared.u32 	%r114, [%r108+5120];
	setp.eq.s32 	%p51, %r114, 0;
	@%p51 bra 	$L__BB14_85;
	cvt.u32.u64 	%r343, %rd5;
	shl.b32 	%r344, %r462, 8;
	add.s32 	%r345, %r344, %r343;
	add.s32 	%r346, %r345, 1280;
	mul.wide.u32 	%rd50, %r346, 8;
	add.s64 	%rd51, %rd2, %rd50;
	cvt.u64.u32 	%rd52, %r114;
	atom.global.add.u64 	%rd53, [%rd51], %rd52;
$L__BB14_85:
	ld.shared.u32 	%r115, [%r108+6144];
	setp.eq.s32 	%p52, %r115, 0;
	@%p52 bra 	$L__BB14_87;
	cvt.u32.u64 	%r347, %rd5;
	shl.b32 	%r348, %r462, 8;
	add.s32 	%r349, %r348, %r347;
	add.s32 	%r350, %r349, 1536;
	mul.wide.u32 	%rd54, %r350, 8;
	add.s64 	%rd55, %rd2, %rd54;
	cvt.u64.u32 	%rd56, %r115;
	atom.global.add.u64 	%rd57, [%rd55], %rd56;
$L__BB14_87:
	ld.shared.u32 	%r116, [%r108+7168];
	setp.eq.s32 	%p53, %r116, 0;
	@%p53 bra 	$L__BB14_89;
	cvt.u32.u64 	%r351, %rd5;
	shl.b32 	%r352, %r462, 8;
	add.s32 	%r353, %r352, %r351;
	add.s32 	%r354, %r353, 1792;
	mul.wide.u32 	%rd58, %r354, 8;
	add.s64 	%rd59, %rd2, %rd58;
	cvt.u64.u32 	%rd60, %r116;
	atom.global.add.u64 	%rd61, [%rd59], %rd60;
$L__BB14_89:
	add.s32 	%r462, %r462, 8;
	setp.ne.s32 	%p54, %r462, %r16;
	mov.u32 	%r464, %r16;
	@%p54 bra 	$L__BB14_73;
$L__BB14_90:
	add.s32 	%r119, %r5, -1;
	setp.eq.s32 	%p55, %r3, 0;
	@%p55 bra 	$L__BB14_111;
	setp.lt.u32 	%p56, %r4, 3;
	@%p56 bra 	$L__BB14_101;
	shl.b32 	%r355, %r464, 10;
	add.s32 	%r120, %r6, %r355;
	ld.shared.u32 	%r121, [%r120];
	setp.eq.s32 	%p57, %r121, 0;
	@%p57 bra 	$L__BB14_94;
	cvt.u32.u64 	%r356, %rd5;
	shl.b32 	%r357, %r464, 8;
	add.s32 	%r358, %r357, %r356;
	mul.wide.u32 	%rd62, %r358, 8;
	add.s64 	%rd63, %rd2, %rd62;
	cvt.u64.u32 	%rd64, %r121;
	atom.global.add.u64 	%rd65, [%rd63], %rd64;
$L__BB14_94:
	ld.shared.u32 	%r122, [%r120+1024];
	setp.eq.s32 	%p58, %r122, 0;
	@%p58 bra 	$L__BB14_96;
	cvt.u32.u64 	%r359, %rd5;
	shl.b32 	%r360, %r464, 8;
	add.s32 	%r361, %r360, %r359;
	add.s32 	%r362, %r361, 256;
	mul.wide.u32 	%rd66, %r362, 8;
	add.s64 	%rd67, %rd2, %rd66;
	cvt.u64.u32 	%rd68, %r122;
	atom.global.add.u64 	%rd69, [%rd67], %rd68;
$L__BB14_96:
	ld.shared.u32 	%r123, [%r120+2048];
	setp.eq.s32 	%p59, %r123, 0;
	@%p59 bra 	$L__BB14_98;
	cvt.u32.u64 	%r363, %rd5;
	shl.b32 	%r364, %r464, 8;
	add.s32 	%r365, %r364, %r363;
	add.s32 	%r366, %r365, 512;
	mul.wide.u32 	%rd70, %r366, 8;
	add.s64 	%rd71, %rd2, %rd70;
	cvt.u64.u32 	%rd72, %r123;
	atom.global.add.u64 	%rd73, [%rd71], %rd72;
$L__BB14_98:
	ld.shared.u32 	%r124, [%r120+3072];
	setp.eq.s32 	%p60, %r124, 0;
	@%p60 bra 	$L__BB14_100;
	cvt.u32.u64 	%r367, %rd5;
	shl.b32 	%r368, %r464, 8;
	add.s32 	%r369, %r368, %r367;
	add.s32 	%r370, %r369, 768;
	mul.wide.u32 	%rd74, %r370, 8;
	add.s64 	%rd75, %rd2, %rd74;
	cvt.u64.u32 	%rd76, %r124;
	atom.global.add.u64 	%rd77, [%rd75], %rd76;
$L__BB14_100:
	add.s32 	%r464, %r464, 4;
$L__BB14_101:
	setp.eq.s32 	%p61, %r5, 0;
	@%p61 bra 	$L__BB14_111;
	setp.eq.s32 	%p62, %r119, 0;
	@%p62 bra 	$L__BB14_108;
	shl.b32 	%r371, %r464, 10;
	add.s32 	%r127, %r6, %r371;
	ld.shared.u32 	%r128, [%r127];
	setp.eq.s32 	%p63, %r128, 0;
	@%p63 bra 	$L__BB14_105;
	cvt.u32.u64 	%r372, %rd5;
	shl.b32 	%r373, %r464, 8;
	add.s32 	%r374, %r373, %r372;
	mul.wide.u32 	%rd78, %r374, 8;
	add.s64 	%rd79, %rd2, %rd78;
	cvt.u64.u32 	%rd80, %r128;
	atom.global.add.u64 	%rd81, [%rd79], %rd80;
$L__BB14_105:
	ld.shared.u32 	%r129, [%r127+1024];
	setp.eq.s32 	%p64, %r129, 0;
	@%p64 bra 	$L__BB14_107;
	cvt.u32.u64 	%r375, %rd5;
	shl.b32 	%r376, %r464, 8;
	add.s32 	%r377, %r376, %r375;
	add.s32 	%r378, %r377, 256;
	mul.wide.u32 	%rd82, %r378, 8;
	add.s64 	%rd83, %rd2, %rd82;
	cvt.u64.u32 	%rd84, %r129;
	atom.global.add.u64 	%rd85, [%rd83], %rd84;
$L__BB14_107:
	add.s32 	%r464, %r464, 2;
$L__BB14_108:
	setp.eq.s32 	%p65, %r17, 0;
	@%p65 bra 	$L__BB14_111;
	shl.b32 	%r379, %r464, 10;
	add.s32 	%r380, %r6, %r379;
	ld.shared.u32 	%r132, [%r380];
	setp.eq.s32 	%p66, %r132, 0;
	@%p66 bra 	$L__BB14_111;
	cvt.u32.u64 	%r381, %rd5;
	shl.b32 	%r382, %r464, 8;
	add.s32 	%r383, %r382, %r381;
	mul.wide.u32 	%rd86, %r383, 8;
	add.s64 	%rd87, %rd2, %rd86;
	cvt.u64.u32 	%rd88, %r132;
	atom.global.add.u64 	%rd89, [%rd87], %rd88;
$L__BB14_111:
	cvt.u32.u64 	%r384, %rd5;
	setp.gt.u32 	%p67, %r384, 127;
	@%p67 bra 	$L__BB14_152;
	setp.lt.u32 	%p68, %r1, 7;
	mov.b32 	%r468, 0;
	@%p68 bra 	$L__BB14_131;
	mov.b32 	%r466, 0;
$L__BB14_114:
	.pragma "nounroll";
	shl.b32 	%r388, %r466, 10;
	add.s32 	%r134, %r6, %r388;
	ld.shared.u32 	%r135, [%r134+512];
	setp.eq.s32 	%p69, %r135, 0;
	shl.b32 	%r389, %r466, 8;
	add.s32 	%r390, %r389, %r384;
	mul.wide.u32 	%rd90, %r390, 8;
	add.s64 	%rd15, %rd2, %rd90;
	@%p69 bra 	$L__BB14_116;
	cvt.u64.u32 	%rd91, %r135;
	atom.global.add.u64 	%rd92, [%rd15+1024], %rd91;
$L__BB14_116:
	ld.shared.u32 	%r136, [%r134+1536];
	setp.eq.s32 	%p70, %r136, 0;
	@%p70 bra 	$L__BB14_118;
	cvt.u64.u32 	%rd93, %r136;
	atom.global.add.u64 	%rd94, [%rd15+3072], %rd93;
$L__BB14_118:
	ld.shared.u32 	%r137, [%r134+2560];
	setp.eq.s32 	%p71, %r137, 0;
	@%p71 bra 	$L__BB14_120;
	cvt.u64.u32 	%rd95, %r137;
	atom.global.add.u64 	%rd96, [%rd15+5120], %rd95;
$L__BB14_120:
	ld.shared.u32 	%r138, [%r134+3584];
	setp.eq.s32 	%p72, %r138, 0;
	@%p72 bra 	$L__BB14_122;
	cvt.u64.u32 	%rd97, %r138;
	atom.global.add.u64 	%rd98, [%rd15+7168], %rd97;
$L__BB14_122:
	ld.shared.u32 	%r139, [%r134+4608];
	setp.eq.s32 	%p73, %r139, 0;
	@%p73 bra 	$L__BB14_124;
	cvt.u64.u32 	%rd99, %r139;
	atom.global.add.u64 	%rd100, [%rd15+9216], %rd99;
$L__BB14_124:
	ld.shared.u32 	%r140, [%r134+5632];
	setp.eq.s32 	%p74, %r140, 0;
	@%p74 bra 	$L__BB14_126;
	cvt.u64.u32 	%rd101, %r140;
	atom.global.add.u64 	%rd102, [%rd15+11264], %rd101;
$L__BB14_126:
	ld.shared.u32 	%r141, [%r134+6656];
	setp.eq.s32 	%p75, %r141, 0;
	@%p75 bra 	$L__BB14_128;
	cvt.u64.u32 	%rd103, %r141;
	atom.global.add.u64 	%rd104, [%rd15+13312], %rd103;
$L__BB14_128:
	ld.shared.u32 	%r142, [%r134+7680];
	setp.eq.s32 	%p76, %r142, 0;
	@%p76 bra 	$L__BB14_130;
	cvt.u64.u32 	%rd105, %r142;
	atom.global.add.u64 	%rd106, [%rd15+15360], %rd105;
$L__BB14_130:
	add.s32 	%r466, %r466, 8;
	setp.ne.s32 	%p77, %r466, %r16;
	mov.u32 	%r468, %r16;
	@%p77 bra 	$L__BB14_114;
$L__BB14_131:
	setp.eq.s32 	%p78, %r3, 0;
	@%p78 bra 	$L__BB14_152;
	setp.lt.u32 	%p79, %r4, 3;
	@%p79 bra 	$L__BB14_142;
	shl.b32 	%r391, %r468, 10;
	add.s32 	%r145, %r6, %r391;
	ld.shared.u32 	%r146, [%r145+512];
	setp.eq.s32 	%p80, %r146, 0;
	@%p80 bra 	$L__BB14_135;
	shl.b32 	%r393, %r468, 8;
	add.s32 	%r394, %r393, %r384;
	mul.wide.u32 	%rd107, %r394, 8;
	add.s64 	%rd108, %rd2, %rd107;
	cvt.u64.u32 	%rd109, %r146;
	atom.global.add.u64 	%rd110, [%rd108+1024], %rd109;
$L__BB14_135:
	ld.shared.u32 	%r147, [%r145+1536];
	setp.eq.s32 	%p81, %r147, 0;
	@%p81 bra 	$L__BB14_137;
	shl.b32 	%r396, %r468, 8;
	add.s32 	%r397, %r396, %r384;
	add.s32 	%r398, %r397, 256;
	mul.wide.u32 	%rd111, %r398, 8;
	add.s64 	%rd112, %rd2, %rd111;
	cvt.u64.u32 	%rd113, %r147;
	atom.global.add.u64 	%rd114, [%rd112+1024], %rd113;
$L__BB14_137:
	ld.shared.u32 	%r148, [%r145+2560];
	setp.eq.s32 	%p82, %r148, 0;
	@%p82 bra 	$L__BB14_139;
	shl.b32 	%r400, %r468, 8;
	add.s32 	%r401, %r400, %r384;
	add.s32 	%r402, %r401, 512;
	mul.wide.u32 	%rd115, %r402, 8;
	add.s64 	%rd116, %rd2, %rd115;
	cvt.u64.u32 	%rd117, %r148;
	atom.global.add.u64 	%rd118, [%rd116+1024], %rd117;
$L__BB14_139:
	ld.shared.u32 	%r149, [%r145+3584];
	setp.eq.s32 	%p83, %r149, 0;
	@%p83 bra 	$L__BB14_141;
	shl.b32 	%r404, %r468, 8;
	add.s32 	%r405, %r404, %r384;
	add.s32 	%r406, %r405, 768;
	mul.wide.u32 	%rd119, %r406, 8;
	add.s64 	%rd120, %rd2, %rd119;
	cvt.u64.u32 	%rd121, %r149;
	atom.global.add.u64 	%rd122, [%rd120+1024], %rd121;
$L__BB14_141:
	add.s32 	%r468, %r468, 4;
$L__BB14_142:
	setp.eq.s32 	%p84, %r5, 0;
	@%p84 bra 	$L__BB14_152;
	setp.eq.s32 	%p85, %r119, 0;
	@%p85 bra 	$L__BB14_149;
	shl.b32 	%r407, %r468, 10;
	add.s32 	%r152, %r6, %r407;
	ld.shared.u32 	%r153, [%r152+512];
	setp.eq.s32 	%p86, %r153, 0;
	@%p86 bra 	$L__BB14_146;
	shl.b32 	%r409, %r468, 8;
	add.s32 	%r410, %r409, %r384;
	mul.wide.u32 	%rd123, %r410, 8;
	add.s64 	%rd124, %rd2, %rd123;
	cvt.u64.u32 	%rd125, %r153;
	atom.global.add.u64 	%rd126, [%rd124+1024], %rd125;
$L__BB14_146:
	ld.shared.u32 	%r154, [%r152+1536];
	setp.eq.s32 	%p87, %r154, 0;
	@%p87 bra 	$L__BB14_148;
	shl.b32 	%r412, %r468, 8;
	add.s32 	%r413, %r412, %r384;
	add.s32 	%r414, %r413, 256;
	mul.wide.u32 	%rd127, %r414, 8;
	add.s64 	%rd128, %rd2, %rd127;
	cvt.u64.u32 	%rd129, %r154;
	atom.global.add.u64 	%rd130, [%rd128+1024], %rd129;
$L__BB14_148:
	add.s32 	%r468, %r468, 2;
$L__BB14_149:
	setp.eq.s32 	%p88, %r17, 0;
	@%p88 bra 	$L__BB14_152;
	shl.b32 	%r415, %r468, 10;
	add.s32 	%r416, %r6, %r415;
	ld.shared.u32 	%r157, [%r416+512];
	setp.eq.s32 	%p89, %r157, 0;
	@%p89 bra 	$L__BB14_152;
	shl.b32 	%r418, %r468, 8;
	add.s32 	%r419, %r418, %r384;
	mul.wide.u32 	%rd131, %r419, 8;
	add.s64 	%rd132, %rd2, %rd131;
	cvt.u64.u32 	%rd133, %r157;
	atom.global.add.u64 	%rd134, [%rd132+1024], %rd133;
$L__BB14_152:
	bar.sync 	0;
	add.s64 	%rd135, %rd135, 1;
	setp.ne.s64 	%p90, %rd135, %rd6;
	@%p90 bra 	$L__BB14_2;
$L__BB14_153:
	ret;

}
	// .globl	_ZN3cub18CUB_300001_SM_10006detail10radix_sort33DeviceRadixSortExclusiveSumKernelINS1_5radix10policy_hubIjjyE10Policy1000EyEEvPT0_
.visible .entry _ZN3cub18CUB_300001_SM_10006detail10radix_sort33DeviceRadixSortExclusiveSumKernelINS1_5radix10policy_hubIjjyE10Policy1000EyEEvPT0_(
	.param .u64 .ptr .align 1 _ZN3cub18CUB_300001_SM_10006detail10radix_sort33DeviceRadixSortExclusiveSumKernelINS1_5radix10policy_hubIjjyE10Policy1000EyEEvPT0__param_0
)
{
	.reg .pred 	%p<4>;
	.reg .b32 	%r<28>;
	.reg .b64 	%rd<54>;
	// demoted variable
	.shared .align 16 .b8 _ZZN3cub18CUB_300001_SM_10006detail10radix_sort33DeviceRadixSortExclusiveSumKernelINS1_5radix10policy_hubIjjyE10Policy1000EyEEvPT0_E12temp_storage[2336];
	ld.param.u64 	%rd5, [_ZN3cub18CUB_300001_SM_10006detail10radix_sort33DeviceRadixSortExclusiveSumKernelINS1_5radix10policy_hubIjjyE10Policy1000EyEEvPT0__param_0];
	cvta.to.global.u64 	%rd6, %rd5;
	mov.u32 	%r3, %ctaid.x;
	shl.b32 	%r4, %r3, 8;
	mov.u32 	%r1, %tid.x;
	setp.gt.u32 	%p1, %r1, 255;
	add.s32 	%r5, %r4, %r1;
	mul.wide.s32 	%rd7, %r5, 8;
	add.s64 	%rd1, %rd6, %rd7;
	@%p1 bra 	$L__BB15_2;
	ld.global.u64 	%rd53, [%rd1];
$L__BB15_2:
	shr.u32 	%r6, %r1, 3;
	add.s32 	%r7, %r6, %r1;
	shl.b32 	%r8, %r7, 3;
	mov.u32 	%r9, _ZZN3cub18CUB_300001_SM_10006detail10radix_sort33DeviceRadixSortExclusiveSumKernelINS1_5radix10policy_hubIjjyE10Policy1000EyEEvPT0_E12temp_storage;
	add.s32 	%r10, %r9, %r8;
	add.s32 	%r2, %r10, 16;
	st.shared.u64 	[%r10+16], %rd53;
	bar.sync 	0;
	setp.gt.u32 	%p2, %r1, 31;
	@%p2 bra 	$L__BB15_4;
	mad.lo.s32 	%r27, %r1, 72, %r9;
	ld.shared.u64 	%rd23, [%r27+16];
	ld.shared.u64 	%rd24, [%r27+24];
	ld.shared.u64 	%rd25, [%r27+32];
	ld.shared.u64 	%rd26, [%r27+40];
	ld.shared.u64 	%rd27, [%r27+48];
	ld.shared.u64 	%rd28, [%r27+56];
	ld.shared.u64 	%rd29, [%r27+64];
	ld.shared.u64 	%rd30, [%r27+72];
	add.s64 	%rd31, %rd24, %rd23;
	add.s64 	%rd32, %rd31, %rd25;
	add.s64 	%rd33, %rd32, %rd26;
	add.s64 	%rd34, %rd33, %rd27;
	add.s64 	%rd35, %rd34, %rd28;
	add.s64 	%rd36, %rd35, %rd29;
	add.s64 	%rd10, %rd36, %rd30;
	mov.b32 	%r11, 1;
	mov.b32 	%r24, 0;
	mov.b32 	%r25, -1;
	// begin inline asm
	{  .reg .u64 r0;  .reg .u32 lo;  .reg .u32 hi;  .reg .pred p;  mov.b64 {lo, hi}, %rd10;  shfl.sync.up.b32 lo|p, lo, %r11, %r24, %r25;  shfl.sync.up.b32 hi|p, hi, %r11, %r24, %r25;  mov.b64 r0, {lo, hi};  @p add.u64 r0, r0, %rd10;  mov.u64 %rd8, r0;}
	// end inline asm
	mov.b32 	%r14, 2;
	// begin inline asm
	{  .reg .u64 r0;  .reg .u32 lo;  .reg .u32 hi;  .reg .pred p;  mov.b64 {lo, hi}, %rd8;  shfl.sync.up.b32 lo|p, lo, %r14, %r24, %r25;  shfl.sync.up.b32 hi|p, hi, %r14, %r24, %r25;  mov.b64 r0, {lo, hi};  @p add.u64 r0, r0, %rd8;  mov.u64 %rd11, r0;}
	// end inline asm
	mov.b32 	%r17, 4;
	// begin inline asm
	{  .reg .u64 r0;  .reg .u32 lo;  .reg .u32 hi;  .reg .pred p;  mov.b64 {lo, hi}, %rd11;  shfl.sync.up.b32 lo|p, lo, %r17, %r24, %r25;  shfl.sync.up.b32 hi|p, hi, %r17, %r24, %r25;  mov.b64 r0, {lo, hi};  @p add.u64 r0, r0, %rd11;  mov.u64 %rd14, r0;}
	// end inline asm
	mov.b32 	%r20, 8;
	// begin inline asm
	{  .reg .u64 r0;  .reg .u32 lo;  .reg .u32 hi;  .reg .pred p;  mov.b64 {lo, hi}, %rd14;  shfl.sync.up.b32 lo|p, lo, %r20, %r24, %r25;  shfl.sync.up.b32 hi|p, hi, %r20, %r24, %r25;  mov.b64 r0, {lo, hi};  @p add.u64 r0, r0, %rd14;  mov.u64 %rd17, r0;}
	// end inline asm
	mov.b32 	%r23, 16;
	// begin inline asm
	{  .reg .u64 r0;  .reg .u32 lo;  .reg .u32 hi;  .reg .pred p;  mov.b64 {lo, hi}, %rd17;  shfl.sync.up.b32 lo|p, lo, %r23, %r24, %r25;  shfl.sync.up.b32 hi|p, hi, %r23, %r24, %r25;  mov.b64 r0, {lo, hi};  @p add.u64 r0, r0, %rd17;  mov.u64 %rd20, r0;}
	// end inline asm
	sub.s64 	%rd37, %rd20, %rd10;
	ld.shared.u64 	%rd38, [%r27+16];
	ld.shared.u64 	%rd39, [%r27+24];
	ld.shared.u64 	%rd40, [%r27+32];
	ld.shared.u64 	%rd41, [%r27+40];
	ld.shared.u64 	%rd42, [%r27+48];
	ld.shared.u64 	%rd43, [%r27+56];
	ld.shared.u64 	%rd44, [%r27+64];
	add.s64 	%rd45, %rd38, %rd37;
	add.s64 	%rd46, %rd39, %rd45;
	add.s64 	%rd47, %rd40, %rd46;
	add.s64 	%rd48, %rd41, %rd47;
	add.s64 	%rd49, %rd42, %rd48;
	add.s64 	%rd50, %rd43, %rd49;
	add.s64 	%rd51, %rd44, %rd50;
	st.shared.u64 	[%r27+16], %rd37;
	st.shared.u64 	[%r27+24], %rd45;
	st.shared.u64 	[%r27+32], %rd46;
	st.shared.u64 	[%r27+40], %rd47;
	st.shared.u64 	[%r27+48], %rd48;
	st.shared.u64 	[%r27+56], %rd49;
	st.shared.u64 	[%r27+64], %rd50;
	st.shared.u64 	[%r27+72], %rd51;
$L__BB15_4:
	setp.gt.u32 	%p3, %r1, 255;
	bar.sync 	0;
	@%p3 bra 	$L__BB15_6;
	ld.shared.u64 	%rd52, [%r2];
	st.global.u64 	[%rd1], %rd52;
$L__BB15_6:
	ret;

}
	// .globl	_ZN3cub18CUB_300001_SM_10006detail10radix_sort29DeviceRadixSortOnesweepKernelINS1_5radix10policy_hubIjjyE10Policy1000ELNS0_9SortOrderE0EjjyiiNS1_21identity_decomposer_tEEEvPT5_SB_PT3_PKSC_PT1_PKSG_PT2_PKSK_T4_iiT6_
.visible .entry _ZN3cub18CUB_300001_SM_10006detail10radix_sort29DeviceRadixSortOnesweepKernelINS1_5radix10policy_hubIjjyE10Policy1000ELNS0_9SortOrderE0EjjyiiNS1_21identity_decomposer_tEEEvPT5_SB_PT3_PKSC_PT1_PKSG_PT2_PKSK_T4_iiT6_(
	.param .u64 .ptr .align 1 _ZN3cub18CUB_300001_SM_10006detail10radix_sort29DeviceRadixSortOnesweepKernelINS1_5radix10policy_hubIjjyE10Policy1000ELNS0_9SortOrderE0EjjyiiNS1_21identity_decomposer_tEEEvPT5_SB_PT3_PKSC_PT1_PKSG_PT2_PKSK_T4_iiT6__param_0,
	.param .u64 .ptr .align 1 _ZN3cub18CUB_300001_SM_10006detail10radix_sort29DeviceRadixSortOnesweepKernelINS1_5radix10policy_hubIjjyE10Policy1000ELNS0_9SortOrderE0EjjyiiNS1_21identity_decomposer_tEEEvPT5_SB_PT3_PKSC_PT1_PKSG_PT2_PKSK_T4_iiT6__param_1,
	.param .u64 .ptr .align 1 _ZN3cub18CUB_300001_SM_10006detail10radix_sort29DeviceRadixSortOnesweepKernelINS1_5radix10policy_hubIjjyE10Policy1000ELNS0_9SortOrderE0EjjyiiNS1_21identity_decomposer_tEEEvPT5_SB_PT3_PKSC_PT1_PKSG_PT2_PKSK_T4_iiT6__param_2,
	.param .u64 .ptr .align 1 _ZN3cub18CUB_300001_SM_10006detail10radix_sort29DeviceRadixSortOnesweepKernelINS1_5radix10policy_hubIjjyE10Policy1000ELNS0_9SortOrderE0EjjyiiNS1_21identity_decomposer_tEEEvPT5_SB_PT3_PKSC_PT1_PKSG_PT2_PKSK_T4_iiT6__param_3,
	.param .u64 .ptr .align 1 _ZN3cub18CUB_300001_SM_10006detail10radix_sort29DeviceRadixSortOnesweepKernelINS1_5radix10policy_hubIjjyE10Policy1000ELNS0_9SortOrderE0EjjyiiNS1_21identity_decomposer_tEEEvPT5_SB_PT3_PKSC_PT1_PKSG_PT2_PKSK_T4_iiT6__param_4,
	.param .u64 .ptr .align 1 _ZN3cub18CUB_300001_SM_10006detail10radix_sort29DeviceRadixSortOnesweepKernelINS1_5radix10policy_hubIjjyE10Policy1000ELNS0_9SortOrderE0EjjyiiNS1_21identity_decomposer_tEEEvPT5_SB_PT3_PKSC_PT1_PKSG_PT2_PKSK_T4_iiT6__param_5,
	.param .u64 .ptr .align 1 _ZN3cub18CUB_300001_SM_10006detail10radix_sort29DeviceRadixSortOnesweepKernelINS1_5radix10policy_hubIjjyE10Policy1000ELNS0_9SortOrderE0EjjyiiNS1_21identity_decomposer_tEEEvPT5_SB_PT3_PKSC_PT1_PKSG_PT2_PKSK_T4_iiT6__param_6,
	.param .u64 .ptr .align 1 _ZN3cub18CUB_300001_SM_10006detail10radix_sort29DeviceRadixSortOnesweepKernelINS1_5radix10policy_hubIjjyE10Policy1000ELNS0_9SortOrderE0EjjyiiNS1_21identity_decomposer_tEEEvPT5_SB_PT3_PKSC_PT1_PKSG_PT2_PKSK_T4_iiT6__param_7,
	.param .u32 _ZN3cub18CUB_300001_SM_10006detail10radix_sort29DeviceRadixSortOnesweepKernelINS1_5radix10policy_hubIjjyE10Policy1000ELNS0_9SortOrderE0EjjyiiNS1_21identity_decomposer_tEEEvPT5_SB_PT3_PKSC_PT1_PKSG_PT2_PKSK_T4_iiT6__param_8,
	.param .u32 _ZN3cub18CUB_300001_SM_10006detail10radix_sort29DeviceRadixSortOnesweepKernelINS1_5radix10policy_hubIjjyE10Policy1000ELNS0_9SortOrderE0EjjyiiNS1_21identity_decomposer_tEEEvPT5_SB_PT3_PKSC_PT1_PKSG_PT2_PKSK_T4_iiT6__param_9,
	.param .u32 _ZN3cub18CUB_300001_SM_10006detail10radix_sort29DeviceRadixSortOnesweepKernelINS1_5radix10policy_hubIjjyE10Policy1000ELNS0_9SortOrderE0EjjyiiNS1_21identity_decomposer_tEEEvPT5_SB_PT3_PKSC_PT1_PKSG_PT2_PKSK_T4_iiT6__param_10,
	.param .align 1 .b8 _ZN3cub18CUB_300001_SM_10006detail10radix_sort29DeviceRadixSortOnesweepKernelINS1_5radix10policy_hubIjjyE10Policy1000ELNS0_9SortOrderE0EjjyiiNS1_21identity_decomposer_tEEEvPT5_SB_PT3_PKSC_PT1_PKSG_PT2_PKSK_T4_iiT6__param_11[1]
)
.maxntid 384
{
	.reg .pred 	%p<205>;
	.reg .b32 	%r<2012>;
	.reg .b64 	%rd<372>;
	// demoted variable
	.shared .align 16 .b8 _ZZN3cub18CUB_300001_SM_10006detail10radix_sort29DeviceRadixSortOnesweepKernelINS1_5radix10policy_hubIjjyE10Policy1000ELNS0_9SortOrderE0EjjyiiNS1_21identity_decomposer_tEEEvPT5_SB_PT3_PKSC_PT1_PKSG_PT2_PKSK_T4_iiT6_E1s[28160];
	ld.param.u64 	%rd42, [_ZN3cub18CUB_300001_SM_10006detail10radix_sort29DeviceRadixSortOnesweepKernelINS1_5radix10policy_hubIjjyE10Policy1000ELNS0_9SortOrderE0EjjyiiNS1_21identity_decomposer_tEEEvPT5_SB_PT3_PKSC_PT1_PKSG_PT2_PKSK_T4_iiT6__param_1];
	ld.param.u64 	%rd46, [_ZN3cub18CUB_300001_SM_10006detail10radix_sort29DeviceRadixSortOnesweepKernelINS1_5radix10policy_hubIjjyE10Policy1000ELNS0_9SortOrderE0EjjyiiNS1_21identity_decomposer_tEEEvPT5_SB_PT3_PKSC_PT1_PKSG_PT2_PKSK_T4_iiT6__param_4];
	ld.param.u64 	%rd47, [_ZN3cub18CUB_300001_SM_10006detail10radix_sort29DeviceRadixSortOnesweepKernelINS1_5radix10policy_hubIjjyE10Policy1000ELNS0_9SortOrderE0EjjyiiNS1_21identity_decomposer_tEEEvPT5_SB_PT3_PKSC_PT1_PKSG_PT2_PKSK_T4_iiT6__param_5];
	ld.param.u64 	%rd48, [_ZN3cub18CUB_300001_SM_10006detail10radix_sort29DeviceRadixSortOnesweepKernelINS1_5radix10policy_hubIjjyE10Policy1000ELNS0_9SortOrderE0EjjyiiNS1_21identity_decomposer_tEEEvPT5_SB_PT3_PKSC_PT1_PKSG_PT2_PKSK_T4_iiT6__param_6];
	ld.param.u32 	%r399, [_ZN3cub18CUB_300001_SM_10006detail10radix_sort29DeviceRadixSortOnesweepKernelINS1_5radix10policy_hubIjjyE10Policy1000ELNS0_9SortOrderE0EjjyiiNS1_21identity_decomposer_tEEEvPT5_SB_PT3_PKSC_PT1_PKSG_PT2_PKSK_T4_iiT6__param_8];
	ld.param.u32 	%r400, [_ZN3cub18CUB_300001_SM_10006detail10radix_sort29DeviceRadixSortOnesweepKernelINS1_5radix10policy_hubIjjyE10Policy1000ELNS0_9SortOrderE0EjjyiiNS1_21identity_decomposer_tEEEvPT5_SB_PT3_PKSC_PT1_PKSG_PT2_PKSK_T4_iiT6__param_9];
	ld.param.u32 	%r401, [_ZN3cub18CUB_300001_SM_10006detail10radix_sort29DeviceRadixSortOnesweepKernelINS1_5radix10policy_hubIjjyE10Policy1000ELNS0_9SortOrderE0EjjyiiNS1_21identity_decomposer_tEEEvPT5_SB_PT3_PKSC_PT1_PKSG_PT2_PKSK_T4_iiT6__param_10];
	cvta.to.global.u64 	%rd1, %rd48;
	cvta.to.global.u64 	%rd2, %rd46;
	cvta.to.global.u64 	%rd3, %rd47;
	mov.u32 	%r1, %tid.x;
	shr.u32 	%r2, %r1, 5;
	// begin inline asm
	mov.u32 %r402, %laneid;
	// end inline asm
	setp.ne.s32 	%p1, %r1, 0;
	@%p1 bra 	$L__BB16_2;
	cvta.to.global.u64 	%rd49, %rd42;
	atom.global.add.u32 	%r403, [%rd49], 1;
	st.shared.u32 	[_ZZN3cub18CUB_300001_SM_10006detail10radix_sort29DeviceRadixSortOnesweepKernelINS1_5radix10policy_hubIjjyE10Policy1000ELNS0_9SortOrderE0EjjyiiNS1_21identity_decomposer_tEEEvPT5_SB_PT3_PKSC_PT1_PKSG_PT2_PKSK_T4_iiT6_E1s+26112], %r403;
$L__BB16_2:
	bar.sync 	0;
	ld.shared.u32 	%r4, [_ZZN3cub18CUB_300001_SM_10006detail10radix_sort29DeviceRadixSortOnesweepKernelINS1_5radix10policy_hubIjjyE10Policy1000ELNS0_9SortOrderE0EjjyiiNS1_21identity_decomposer_tEEEvPT5_SB_PT3_PKSC_PT1_PKSG_PT2_PKSK_T4_iiT6_E1s+26112];
	mul.lo.s32 	%r404, %r4, 6528;
	add.s32 	%r5, %r404, 6528;
	setp.gt.s32 	%p2, %r5, %r399;
	cvt.s64.s32 	%rd4, %r404;
	@%p2 bra 	$L__BB16_4;
	and.b32  	%r405, %r1, 31;
	and.b32  	%r406, %r1, 992;
	mul.lo.s32 	%r407, %r406, 17;
	or.b32  	%r408, %r407, %r405;
	cvt.u64.u32 	%rd50, %r408;
	add.s64 	%rd51, %rd50, %rd4;
	shl.b64 	%rd52, %rd51, 2;
	add.s64 	%rd53, %rd3, %rd52;
	ld.global.u32 	%r1911, [%rd53];
	ld.global.u32 	%r1910, [%rd53+128];
	ld.global.u32 	%r1909, [%rd53+256];
	ld.global.u32 	%r1908, [%rd53+384];
	ld.global.u32 	%r1907, [%rd53+512];
	ld.global.u32 	%r1906, [%rd53+640];
	ld.global.u32 	%r1905, [%rd53+768];
	ld.global.u32 	%r1904, [%rd53+896];
	ld.global.u32 	%r1903, [%rd53+1024];
	ld.global.u32 	%r1902, [%rd53+1152];
	ld.global.u32 	%r1901, [%rd53+1280];
	ld.global.u32 	%r1900, [%rd53+1408];
	ld.global.u32 	%r1899, [%rd53+1536];
	ld.global.u32 	%r1898, [%rd53+1664];
	ld.global.u32 	%r1897, [%rd53+1792];
	ld.global.u32 	%r1896, [%rd53+1920];
	ld.global.u32 	%r1895, [%rd53+2048];
	bra.uni 	$L__BB16_38;
$L__BB16_4:
	cvt.u32.u64 	%r410, %rd4;
	sub.s32 	%r23, %r399, %r410;
	and.b32  	%r411, %r1, 31;
	and.b32  	%r412, %r1, 992;
	mul.lo.s32 	%r413, %r412, 17;
	or.b32  	%r24, %r413, %r411;
	setp.ge.s32 	%p3, %r24, %r23;
	cvt.u64.u32 	%rd54, %r24;
	add.s64 	%rd55, %rd54, %rd4;
	shl.b64 	%rd56, %rd55, 2;
	add.s64 	%rd5, %rd3, %rd56;
	mov.b32 	%r1911, -1;
	@%p3 bra 	$L__BB16_6;
	ld.global.u32 	%r1911, [%rd5];
$L__BB16_6:
	add.s32 	%r415, %r24, 32;
	setp.ge.s32 	%p4, %r415, %r23;
	mov.b32 	%r1910, -1;
	@%p4 bra 	$L__BB16_8;
	ld.global.u32 	%r1910, [%rd5+128];
$L__BB16_8:
	add.s32 	%r417, %r24, 64;
	setp.ge.s32 	%p5, %r417, %r23;
	mov.b32 	%r1909, -1;
	@%p5 bra 	$L__BB16_10;
	ld.global.u32 	%r1909, [%rd5+256];
$L__BB16_10:
	add.s32 	%r419, %r24, 96;
	setp.ge.s32 	%p6, %r419, %r23;
	mov.b32 	%r1908, -1;
	@%p6 bra 	$L__BB16_12;
	ld.global.u32 	%r1908, [%rd5+384];
$L__BB16_12:
	add.s32 	%r421, %r24, 128;
	setp.ge.s32 	%p7, %r421, %r23;
	mov.b32 	%r1907, -1;
	@%p7 bra 	$L__BB16_14;
	ld.global.u32 	%r1907, [%rd5+512];
$L__BB16_14:
	add.s32 	%r423, %r24, 160;
	setp.ge.s32 	%p8, %r423, %r23;
	mov.b32 	%r1906, -1;
	@%p8 bra 	$L__BB16_16;
	ld.global.u32 	%r1906, [%rd5+640];
$L__BB16_16:
	add.s32 	%r425, %r24, 192;
	setp.ge.s32 	%p9, %r425, %r23;
	mov.b32 	%r1905, -1;
	@%p9 bra 	$L__BB16_18;
	ld.global.u32 	%r1905, [%rd5+768];
$L__BB16_18:
	add.s32 	%r427, %r24, 224;
	setp.ge.s32 	%p10, %r427, %r23;
	mov.b32 	%r1904, -1;
	@%p10 bra 	$L__BB16_20;
	ld.global.u32 	%r1904, [%rd5+896];
$L__BB16_20:
	add.s32 	%r429, %r24, 256;
	setp.ge.s32 	%p11, %r429, %r23;
	mov.b32 	%r1903, -1;
	@%p11 bra 	$L__BB16_22;
	ld.global.u32 	%r1903, [%rd5+1024];
$L__BB16_22:
	add.s32 	%r431, %r24, 288;
	setp.ge.s32 	%p12, %r431, %r23;
	mov.b32 	%r1902, -1;
	@%p12 bra 	$L__BB16_24;
	ld.global.u32 	%r1902, [%rd5+1152];
$L__BB16_24:
	add.s32 	%r433, %r24, 320;
	setp.ge.s32 	%p13, %r433, %r23;
	mov.b32 	%r1901, -1;
	@%p13 bra 	$L__BB16_26;
	ld.global.u32 	%r1901, [%rd5+1280];
$L__BB16_26:
	add.s32 	%r435, %r24, 352;
	setp.ge.s32 	%p14, %r435, %r23;
	mov.b32 	%r1900, -1;
	@%p14 bra 	$L__BB16_28;
	ld.global.u32 	%r1900, [%rd5+1408];
$L__BB16_28:
	add.s32 	%r437, %r24, 384;
	setp.ge.s32 	%p15, %r437, %r23;
	mov.b32 	%r1899, -1;
	@%p15 bra 	$L__BB16_30;
	ld.global.u32 	%r1899, [%rd5+1536];
$L__BB16_30:
	add.s32 	%r439, %r24, 416;
	setp.ge.s32 	%p16, %r439, %r23;
	mov.b32 	%r1898, -1;
	@%p16 bra 	$L__BB16_32;
	ld.global.u32 	%r1898, [%rd5+1664];
$L__BB16_32:
	add.s32 	%r441, %r24, 448;
	setp.ge.s32 	%p17, %r441, %r23;
	mov.b32 	%r1897, -1;
	@%p17 bra 	$L__BB16_34;
	ld.global.u32 	%r1897, [%rd5+1792];
$L__BB16_34:
	add.s32 	%r443, %r24, 480;
	setp.ge.s32 	%p18, %r443, %r23;
	mov.b32 	%r1896, -1;
	@%p18 bra 	$L__BB16_36;
	ld.global.u32 	%r1896, [%rd5+1920];
$L__BB16_36:
	add.s32 	%r445, %r24, 512;
	setp.ge.s32 	%p19, %r445, %r23;
	mov.b32 	%r1895, -1;
	@%p19 bra 	$L__BB16_38;
	ld.global.u32 	%r1895, [%rd5+2048];
$L__BB16_38:
	mov.b32 	%r446, -1;
	shl.b32 	%r447, %r446, %r401;
	not.b32 	%r75, %r447;
	shl.b32 	%r448, %r2, 10;
	mov.u32 	%r449, _ZZN3cub18CUB_300001_SM_10006detail10radix_sort29DeviceRadixSortOnesweepKernelINS1_5radix10policy_hubIjjyE10Policy1000ELNS0_9SortOrderE0EjjyiiNS1_21identity_decomposer_tEEEvPT5_SB_PT3_PKSC_PT1_PKSG_PT2_PKSK_T4_iiT6_E1s;
	add.s32 	%r76, %r449, %r448;
	setp.gt.s32 	%p20, %r402, 255;
	@%p20 bra 	$L__BB16_51;
	max.s32 	%r450, %r402, 224;
	sub.s32 	%r451, %r450, %r402;
	add.s32 	%r452, %r451, 31;
	shr.u32 	%r453, %r452, 5;
	add.s32 	%r77, %r453, 1;
	and.b32  	%r78, %r77, 15;
	setp.lt.u32 	%p21, %r452, 480;
	mov.u32 	%r1915, %r402;
	@%p21 bra 	$L__BB16_42;
	and.b32  	%r454, %r77, 268435440;
	neg.s32 	%r1913, %r454;
	shl.b32 	%r456, %r402, 2;
	add.s32 	%r457, %r448, %r456;
	add.s32 	%r459, %r457, %r449;
	add.s32 	%r1912, %r459, 1024;
	mov.u32 	%r1915, %r402;
$L__BB16_41:
	.pragma "nounroll";
	mov.b32 	%r460, 0;
	st.shared.u32 	[%r1912+-1024], %r460;
	st.shared.u32 	[%r1912+-896], %r460;
	st.shared.u32 	[%r1912+-768], %r460;
	st.shared.u32 	[%r1912+-640], %r460;
	st.shared.u32 	[%r1912+-512], %r460;
	st.shared.u32 	[%r1912+-384], %r460;
	st.shared.u32 	[%r1912+-256], %r460;
	st.shared.u32 	[%r1912+-128], %r460;
	st.shared.u32 	[%r1912], %r460;
	st.shared.u32 	[%r1912+128], %r460;
	st.shared.u32 	[%r1912+256], %r460;
	st.shared.u32 	[%r1912+384], %r460;
	st.shared.u32 	[%r1912+512], %r460;
	st.shared.u32 	[%r1912+640], %r460;
	st.shared.u32 	[%r1912+768], %r460;
	st.shared.u32 	[%r1912+896], %r460;
	add.s32 	%r1915, %r1915, 512;
	add.s32 	%r1913, %r1913, 16;
	add.s32 	%r1912, %r1912, 2048;
	setp.ne.s32 	%p22, %r1913, 0;
	@%p22 bra 	$L__BB16_41;
$L__BB16_42:
	setp.eq.s32 	%p23, %r78, 0;
	@%p23 bra 	$L__BB16_51;
	and.b32  	%r88, %r77, 7;
	setp.lt.u32 	%p24, %r78, 8;
	@%p24 bra 	$L__BB16_45;
	shl.b32 	%r461, %r1915, 2;
	add.s32 	%r462, %r76, %r461;
	mov.b32 	%r463, 0;
	st.shared.u32 	[%r462], %r463;
	st.shared.u32 	[%r462+128], %r463;
	st.shared.u32 	[%r462+256], %r463;
	st.shared.u32 	[%r462+384], %r463;
	st.shared.u32 	[%r462+512], %r463;
	st.shared.u32 	[%r462+640], %r463;
	st.shared.u32 	[%r462+768], %r463;
	st.shared.u32 	[%r462+896], %r463;
	add.s32 	%r1915, %r1915, 256;
$L__BB16_45:
	setp.eq.s32 	%p25, %r88, 0;
	@%p25 bra 	$L__BB16_51;
	and.b32  	%r91, %r77, 3;
	setp.lt.u32 	%p26, %r88, 4;
	@%p26 bra 	$L__BB16_48;
	shl.b32 	%r464, %r1915, 2;
	add.s32 	%r465, %r76, %r464;
	mov.b32 	%r466, 0;
	st.shared.u32 	[%r465], %r466;
	st.shared.u32 	[%r465+128], %r466;
	st.shared.u32 	[%r465+256], %r466;
	st.shared.u32 	[%r465+384], %r466;
	add.s32 	%r1915, %r1915, 128;
$L__BB16_48:
	setp.eq.s32 	%p27, %r91, 0;
	@%p27 bra 	$L__BB16_51;
	shl.b32 	%r468, %r1915, 2;
	add.s32 	%r469, %r448, %r468;
	add.s32 	%r1919, %r449, %r469;
	neg.s32 	%r1918, %r91;
$L__BB16_50:
	.pragma "nounroll";
	mov.b32 	%r471, 0;
	st.shared.u32 	[%r1919], %r471;
	add.s32 	%r1919, %r1919, 128;
	add.s32 	%r1918, %r1918, 1;
	setp.ne.s32 	%p28, %r1918, 0;
	@%p28 bra 	$L__BB16_50;
$L__BB16_51:
	bar.warp.sync 	-1;
	shr.u32 	%r473, %r1911, %r400;
	and.b32  	%r100, %r473, %r75;
	shl.b32 	%r474, %r1, 5;
	and.b32  	%r475, %r474, 31744;
	mov.u32 	%r476, _ZZN3cub18CUB_300001_SM_10006detail10radix_sort29DeviceRadixSortOnesweepKernelINS1_5radix10policy_hubIjjyE10Policy1000ELNS0_9SortOrderE0EjjyiiNS1_21identity_decomposer_tEEEvPT5_SB_PT3_PKSC_PT1_PKSG_PT2_PKSK_T4_iiT6_E1s;
	add.s32 	%r477, %r476, %r475;
	shl.b32 	%r478, %r100, 2;
	add.s32 	%r101, %r477, %r478;
	atom.shared.add.u32 	%r479, [%r101], 1;
	shr.u32 	%r480, %r1910, %r400;
	and.b32  	%r481, %r480, %r75;
	shl.b32 	%r482, %r481, 2;
	add.s32 	%r102, %r477, %r482;
	atom.shared.add.u32 	%r483, [%r102], 1;
	shr.u32 	%r484, %r1909, %r400;
	and.b32  	%r485, %r484, %r75;
	shl.b32 	%r486, %r485, 2;
	add.s32 	%r103, %r477, %r486;
	atom.shared.add.u32 	%r487, [%r103], 1;
	shr.u32 	%r488, %r1908, %r400;
	and.b32  	%r489, %r488, %r75;
	shl.b32 	%r490, %r489, 2;
	add.s32 	%r104, %r477, %r490;
	atom.shared.add.u32 	%r491, [%r104], 1;
	shr.u32 	%r492, %r1907, %r400;
	and.b32  	%r493, %r492, %r75;
	shl.b32 	%r494, %r493, 2;
	add.s32 	%r105, %r477, %r494;
	atom.shared.add.u32 	%r495, [%r105], 1;
	shr.u32 	%r496, %r1906, %r400;
	and.b32  	%r497, %r496, %r75;
	shl.b32 	%r498, %r497, 2;
	add.s32 	%r106, %r477, %r498;
	atom.shared.add.u32 	%r499, [%r106], 1;
	shr.u32 	%r500, %r1905, %r400;
	and.b32  	%r501, %r500, %r75;
	shl.b32 	%r502, %r501, 2;
	add.s32 	%r107, %r477, %r502;
	atom.shared.add.u32 	%r503, [%r107], 1;
	shr.u32 	%r504, %r1904, %r400;
	and.b32  	%r505, %r504, %r75;
	shl.b32 	%r506, %r505, 2;
	add.s32 	%r108, %r477, %r506;
	atom.shared.add.u32 	%r507, [%r108], 1;
	shr.u32 	%r508, %r1903, %r400;
	and.b32  	%r509, %r508, %r75;
	shl.b32 	%r510, %r509, 2;
	add.s32 	%r109, %r477, %r510;
	atom.shared.add.u32 	%r511, [%r109], 1;
	shr.u32 	%r512, %r1902, %r400;
	and.b32  	%r513, %r512, %r75;
	shl.b32 	%r514, %r513, 2;
	add.s32 	%r110, %r477, %r514;
	atom.shared.add.u32 	%r515, [%r110], 1;
	shr.u32 	%r516, %r1901, %r400;
	and.b32  	%r517, %r516, %r75;
	shl.b32 	%r518, %r517, 2;
	add.s32 	%r111, %r477, %r518;
	atom.shared.add.u32 	%r519, [%r111], 1;
	shr.u32 	%r520, %r1900, %r400;
	and.b32  	%r521, %r520, %r75;
	shl.b32 	%r522, %r521, 2;
	add.s32 	%r112, %r477, %r522;
	atom.shared.add.u32 	%r523, [%r112], 1;
	shr.u32 	%r524, %r1899, %r400;
	and.b32  	%r525, %r524, %r75;
	shl.b32 	%r526, %r525, 2;
	add.s32 	%r527, %r477, %r526;
	atom.shared.add.u32 	%r528, [%r527], 1;
	shr.u32 	%r529, %r1898, %r400;
	and.b32  	%r530, %r529, %r75;
	shl.b32 	%r531, %r530, 2;
	add.s32 	%r113, %r477, %r531;
	atom.shared.add.u32 	%r532, [%r113], 1;
	shr.u32 	%r533, %r1897, %r400;
	and.b32  	%r534, %r533, %r75;
	shl.b32 	%r535, %r534, 2;
	add.s32 	%r114, %r477, %r535;
	atom.shared.add.u32 	%r536, [%r114], 1;
	shr.u32 	%r537, %r1896, %r400;
	and.b32  	%r538, %r537, %r75;
	shl.b32 	%r539, %r538, 2;
	add.s32 	%r115, %r477, %r539;
	atom.shared.add.u32 	%r540, [%r115], 1;
	shr.u32 	%r541, %r1895, %r400;
	and.b32  	%r542, %r541, %r75;
	shl.b32 	%r543, %r542, 2;
	add.s32 	%r116, %r477, %r543;
	atom.shared.add.u32 	%r544, [%r116], 1;
	bar.sync 	0;
	setp.gt.u32 	%p29, %r1, 255;
	shl.b32 	%r545, %r1, 2;
	add.s32 	%r117, %r476, %r545;
	mov.b32 	%r1920, 0;
	@%p29 bra 	$L__BB16_53;
	ld.shared.u32 	%r546, [%r117];
	mov.b32 	%r547, 0;
	st.shared.u32 	[%r117], %r547;
	ld.shared.u32 	%r548, [%r117+1024];
	st.shared.u32 	[%r117+1024], %r546;
	add.s32 	%r549, %r548, %r546;
	ld.shared.u32 	%r550, [%r117+2048];
	st.shared.u32 	[%r117+2048], %r549;
	add.s32 	%r551, %r550, %r549;
	ld.shared.u32 	%r552, [%r117+3072];
	st.shared.u32 	[%r117+3072], %r551;
	add.s32 	%r553, %r552, %r551;
	ld.shared.u32 	%r554, [%r117+4096];
	st.shared.u32 	[%r117+4096], %r553;
	add.s32 	%r555, %r554, %r553;
	ld.shared.u32 	%r556, [%r117+5120];
	st.shared.u32 	[%r117+5120], %r555;
	add.s32 	%r557, %r556, %r555;
	ld.shared.u32 	%r558, [%r117+6144];
	st.shared.u32 	[%r117+6144], %r557;
	add.s32 	%r559, %r558, %r557;
	ld.shared.u32 	%r560, [%r117+7168];
	st.shared.u32 	[%r117+7168], %r559;
	add.s32 	%r561, %r560, %r559;
	ld.shared.u32 	%r562, [%r117+8192];
	st.shared.u32 	[%r117+8192], %r561;
	add.s32 	%r563, %r562, %r561;
	ld.shared.u32 	%r564, [%r117+9216];
	st.shared.u32 	[%r117+9216], %r563;
	add.s32 	%r565, %r564, %r563;
	ld.shared.u32 	%r566, [%r117+10240];
	st.shared.u32 	[%r117+10240], %r565;
	add.s32 	%r567, %r566, %r565;
	ld.shared.u32 	%r568, [%r117+11264];
	st.shared.u32 	[%r117+11264], %r567;
	add.s32 	%r1920, %r568, %r567;
$L__BB16_53:
	ld.param.u64 	%rd360, [_ZN3cub18CUB_300001_SM_10006detail10radix_sort29DeviceRadixSortOnesweepKernelINS1_5radix10policy_hubIjjyE10Policy1000ELNS0_9SortOrderE0EjjyiiNS1_21identity_decomposer_tEEEvPT5_SB_PT3_PKSC_PT1_PKSG_PT2_PKSK_T4_iiT6__param_0];
	shl.b32 	%r569, %r4, 8;
	add.s32 	%r570, %r569, %r1;
	cvta.to.global.u64 	%rd6, %rd360;
	mul.wide.s32 	%rd57, %r570, 4;
	add.s64 	%rd7, %rd6, %rd57;
	@%p29 bra 	$L__BB16_55;
	or.b32  	%r571, %r1920, 1073741824;
	st.volatile.global.u32 	[%rd7], %r571;
$L__BB16_55:
	ld.param.u64 	%rd369, [_ZN3cub18CUB_300001_SM_10006detail10radix_sort29DeviceRadixSortOnesweepKernelINS1_5radix10policy_hubIjjyE10Policy1000ELNS0_9SortOrderE0EjjyiiNS1_21identity_decomposer_tEEEvPT5_SB_PT3_PKSC_PT1_PKSG_PT2_PKSK_T4_iiT6__param_7];
	ld.param.u64 	%rd367, [_ZN3cub18CUB_300001_SM_10006detail10radix_sort29DeviceRadixSortOnesweepKernelINS1_5radix10policy_hubIjjyE10Policy1000ELNS0_9SortOrderE0EjjyiiNS1_21identity_decomposer_tEEEvPT5_SB_PT3_PKSC_PT1_PKSG_PT2_PKSK_T4_iiT6__param_3];
	ld.param.u64 	%rd363, [_ZN3cub18CUB_300001_SM_10006detail10radix_sort29DeviceRadixSortOnesweepKernelINS1_5radix10policy_hubIjjyE10Policy1000ELNS0_9SortOrderE0EjjyiiNS1_21identity_decomposer_tEEEvPT5_SB_PT3_PKSC_PT1_PKSG_PT2_PKSK_T4_iiT6__param_2];
	setp.lt.u32 	%p31, %r1, 256;
	setp.eq.s32 	%p32, %r1920, 6528;
	and.pred  	%p33, %p31, %p32;
	selp.u32 	%r572, 1, 0, %p33;
	{ 
	.reg .pred 	%p1; 
	.reg .pred 	%p2; 
	setp.ne.u32 	%p1, %r572, 0; 
	bar.red.or.pred 	%p2, 0, %p1; 
	selp.u32 	%r573, 1, 0, %p2; 
	}
	setp.eq.s32 	%p34, %r573, 0;
	and.b32  	%r574, %r1, 992;
	and.b32  	%r575, %r1, 31;
	mul.lo.s32 	%r576, %r574, 17;
	or.b32  	%r577, %r576, %r575;
	cvt.u64.u32 	%rd8, %r577;
	mul.lo.s32 	%r578, %r4, 6528;
	cvt.s64.s32 	%rd58, %r578;
	add.s64 	%rd59, %rd8, %rd58;
	cvta.to.global.u64 	%rd60, %rd369;
	shl.b64 	%rd61, %rd59, 2;
	add.s64 	%rd9, %rd60, %rd61;
	cvt.u64.u32 	%rd10, %r1;
	cvta.to.global.u64 	%rd62, %rd363;
	mul.wide.u32 	%rd63, %r1, 8;
	add.s64 	%rd11, %rd62, %rd63;
	cvta.to.global.u64 	%rd64, %rd367;
	add.s64 	%rd12, %rd64, %rd63;
	@%p34 bra 	$L__BB16_175;
	shl.b32 	%r579, %r1, 3;
	mov.u32 	%r580, _ZZN3cub18CUB_300001_SM_10006detail10radix_sort29DeviceRadixSortOnesweepKernelINS1_5radix10policy_hubIjjyE10Policy1000ELNS0_9SortOrderE0EjjyiiNS1_21identity_decomposer_tEEEvPT5_SB_PT3_PKSC_PT1_PKSG_PT2_PKSK_T4_iiT6_E1s;
	add.s32 	%r581, %r580, %r579;
	add.s32 	%r120, %r581, 26112;
	@%p29 bra 	$L__BB16_64;
	ld.global.u64 	%rd65, [%rd12];
	setp.gt.u32 	%p36, %r1, %r100;
	selp.b64 	%rd66, 6528, 0, %p36;
	sub.s64 	%rd370, %rd65, %rd66;
	st.shared.u64 	[%r120], %rd370;
	setp.lt.s32 	%p37, %r4, 1;
	mov.u32 	%r1924, %r1920;
	@%p37 bra 	$L__BB16_63;
	mov.b32 	%r1922, -1;
	mov.u32 	%r1921, %r4;
	mov.u32 	%r1924, %r1920;
$L__BB16_59:
	add.s32 	%r124, %r1921, -1;
	shl.b32 	%r583, %r124, 8;
	add.s32 	%r584, %r583, %r1;
	mul.wide.s32 	%rd67, %r584, 4;
	add.s64 	%rd14, %rd6, %rd67;
$L__BB16_60:
	membar.cta;
	ld.volatile.global.u32 	%r125, [%rd14];
	setp.eq.s32 	%p38, %r125, 0;
	@%p38 bra 	$L__BB16_60;
	and.b32  	%r585, %r125, 1073741823;
	add.s32 	%r1924, %r585, %r1924;
	setp.gt.s32 	%p39, %r125, -1;
	vote.sync.ballot.b32 	%r1922, %p39, %r1922;
	setp.gt.u32 	%p41, %r1921, 1;
	and.pred  	%p42, %p39, %p41;
	mov.u32 	%r1921, %r124;
	@%p42 bra 	$L__BB16_59;
	ld.shared.u64 	%rd370, [%r120];
$L__BB16_63:
	or.b32  	%r586, %r1924, -2147483648;
	st.volatile.global.u32 	[%rd7], %r586;
	sub.s32 	%r587, %r1924, %r1920;
	cvt.s64.s32 	%rd68, %r587;
	add.s64 	%rd69, %rd370, %rd68;
	st.shared.u64 	[%r120], %rd69;
$L__BB16_64:
	ld.param.u64 	%rd364, [_ZN3cub18CUB_300001_SM_10006detail10radix_sort29DeviceRadixSortOnesweepKernelINS1_5radix10policy_hubIjjyE10Policy1000ELNS0_9SortOrderE0EjjyiiNS1_21identity_decomposer_tEEEvPT5_SB_PT3_PKSC_PT1_PKSG_PT2_PKSK_T4_iiT6__param_2];
	setp.lt.s32 	%p44, %r5, %r399;
	setp.eq.s64 	%p45, %rd364, 0;
	or.pred  	%p46, %p45, %p44;
	or.pred  	%p47, %p29, %p46;
	@%p47 bra 	$L__BB16_66;
	ld.shared.u64 	%rd70, [%r120];
	setp.gt.u32 	%p48, %r1, %r100;
	selp.b64 	%rd71, 6528, 0, %p48;
	cvt.s64.s32 	%rd72, %r1920;
	add.s64 	%rd73, %rd71, %rd72;
	add.s64 	%rd74, %rd73, %rd70;
	st.global.u64 	[%rd11], %rd74;
$L__BB16_66:
	setp.gt.s32 	%p49, %r5, %r399;
	bar.sync 	0;
	shl.b32 	%r588, %r100, 3;
	mov.u32 	%r589, _ZZN3cub18CUB_300001_SM_10006detail10radix_sort29DeviceRadixSortOnesweepKernelINS1_5radix10policy_hubIjjyE10Policy1000ELNS0_9SortOrderE0EjjyiiNS1_21identity_decomposer_tEEEvPT5_SB_PT3_PKSC_PT1_PKSG_PT2_PKSK_T4_iiT6_E1s;
	add.s32 	%r590, %r589, %r588;
	ld.shared.u64 	%rd17, [%r590+26112];
	@%p49 bra 	$L__BB16_68;
	add.s64 	%rd75, %rd17, %rd8;
	shl.b64 	%rd76, %rd75, 2;
	add.s64 	%rd77, %rd2, %rd76;
	st.global.u32 	[%rd77], %r1911;
	st.global.u32 	[%rd77+128], %r1910;
	st.global.u32 	[%rd77+256], %r1909;
	st.global.u32 	[%rd77+384], %r1908;
	st.global.u32 	[%rd77+512], %r1907;
	st.global.u32 	[%rd77+640], %r1906;
	st.global.u32 	[%rd77+768], %r1905;
	st.global.u32 	[%rd77+896], %r1904;
	st.global.u32 	[%rd77+1024], %r1903;
	st.global.u32 	[%rd77+1152], %r1902;
	st.global.u32 	[%rd77+1280], %r1901;
	st.global.u32 	[%rd77+1408], %r1900;
	st.global.u32 	[%rd77+1536], %r1899;
	st.global.u32 	[%rd77+1664], %r1898;
	st.global.u32 	[%rd77+1792], %r1897;
	st.global.u32 	[%rd77+1920], %r1896;
	st.global.u32 	[%rd77+2048], %r1895;
	bra.uni 	$L__BB16_102;
$L__BB16_68:
	cvt.u32.u64 	%r591, %rd8;
	mad.lo.s32 	%r129, %r4, -6528, %r399;
	setp.ge.s32 	%p50, %r591, %r129;
	add.s64 	%rd78, %rd17, %rd8;
	shl.b64 	%rd79, %rd78, 2;
	add.s64 	%rd18, %rd2, %rd79;
	@%p50 bra 	$L__BB16_70;
	st.global.u32 	[%rd18], %r1911;
$L__BB16_70:
	cvt.u32.u64 	%r592, %rd8;
	add.s32 	%r593, %r592, 32;
	setp.ge.s32 	%p51, %r593, %r129;
	@%p51 bra 	$L__BB16_72;
	st.global.u32 	[%rd18+128], %r1910;
$L__BB16_72:
	cvt.u32.u64 	%r594, %rd8;
	add.s32 	%r595, %r594, 64;
	setp.ge.s32 	%p52, %r595, %r129;
	@%p52 bra 	$L__BB16_74;
	st.global.u32 	[%rd18+256], %r1909;
$L__BB16_74:
	cvt.u32.u64 	%r596, %rd8;
	add.s32 	%r597, %r596, 96;
	setp.ge.s32 	%p53, %r597, %r129;
	@%p53 bra 	$L__BB16_76;
	st.global.u32 	[%rd18+384], %r1908;
$L__BB16_76:
	cvt.u32.u64 	%r598, %rd8;
	add.s32 	%r599, %r598, 128;
	setp.ge.s32 	%p54, %r599, %r129;
	@%p54 bra 	$L__BB16_78;
	st.global.u32 	[%rd18+512], %r1907;
$L__BB16_78:
	cvt.u32.u64 	%r600, %rd8;
	add.s32 	%r601, %r600, 160;
	setp.ge.s32 	%p55, %r601, %r129;
	@%p55 bra 	$L__BB16_80;
	st.global.u32 	[%rd18+640], %r1906;
$L__BB16_80:
	cvt.u32.u64 	%r602, %rd8;
	add.s32 	%r603, %r602, 192;
	setp.ge.s32 	%p56, %r603, %r129;
	@%p56 bra 	$L__BB16_82;
	st.global.u32 	[%rd18+768], %r1905;
$L__BB16_82:
	cvt.u32.u64 	%r604, %rd8;
	add.s32 	%r605, %r604, 224;
	setp.ge.s32 	%p57, %r605, %r129;
	@%p57 bra 	$L__BB16_84;
	st.global.u32 	[%rd18+896], %r1904;
$L__BB16_84:
	cvt.u32.u64 	%r606, %rd8;
	add.s32 	%r607, %r606, 256;
	setp.ge.s32 	%p58, %r607, %r129;
	@%p58 bra 	$L__BB16_86;
	st.global.u32 	[%rd18+1024], %r1903;
$L__BB16_86:
	cvt.u32.u64 	%r608, %rd8;
	add.s32 	%r609, %r608, 288;
	setp.ge.s32 	%p59, %r609, %r129;
	@%p59 bra 	$L__BB16_88;
	st.global.u32 	[%rd18+1152], %r1902;
$L__BB16_88:
	cvt.u32.u64 	%r610, %rd8;
	add.s32 	%r611, %r610, 320;
	setp.ge.s32 	%p60, %r611, %r129;
	@%p60 bra 	$L__BB16_90;
	st.global.u32 	[%rd18+1280], %r1901;
$L__BB16_90:
	cvt.u32.u64 	%r612, %rd8;
	add.s32 	%r613, %r612, 352;
	setp.ge.s32 	%p61, %r613, %r129;
	@%p61 bra 	$L__BB16_92;
	st.global.u32 	[%rd18+1408], %r1900;
$L__BB16_92:
	cvt.u32.u64 	%r614, %rd8;
	add.s32 	%r615, %r614, 384;
	setp.ge.s32 	%p62, %r615, %r129;
	@%p62 bra 	$L__BB16_94;
	st.global.u32 	[%rd18+1536], %r1899;
$L__BB16_94:
	cvt.u32.u64 	%r616, %rd8;
	add.s32 	%r617, %r616, 416;
	setp.ge.s32 	%p63, %r617, %r129;
	@%p63 bra 	$L__BB16_96;
	st.global.u32 	[%rd18+1664], %r1898;
$L__BB16_96:
	cvt.u32.u64 	%r618, %rd8;
	add.s32 	%r619, %r618, 448;
	setp.ge.s32 	%p64, %r619, %r129;
	@%p64 bra 	$L__BB16_98;
	st.global.u32 	[%rd18+1792], %r1897;
$L__BB16_98:
	cvt.u32.u64 	%r620, %rd8;
	add.s32 	%r621, %r620, 480;
	setp.ge.s32 	%p65, %r621, %r129;
	@%p65 bra 	$L__BB16_100;
	st.global.u32 	[%rd18+1920], %r1896;
$L__BB16_100:
	cvt.u32.u64 	%r622, %rd8;
	add.s32 	%r623, %r622, 512;
	setp.ge.s32 	%p66, %r623, %r129;
	@%p66 bra 	$L__BB16_102;
	st.global.u32 	[%rd18+2048], %r1895;
$L__BB16_102:
	@%p49 bra 	$L__BB16_104;
	ld.global.u32 	%r1957, [%rd9];
	ld.global.u32 	%r1956, [%rd9+128];
	ld.global.u32 	%r1955, [%rd9+256];
	ld.global.u32 	%r1954, [%rd9+384];
	ld.global.u32 	%r1953, [%rd9+512];
	ld.global.u32 	%r1952, [%rd9+640];
	ld.global.u32 	%r1951, [%rd9+768];
	ld.global.u32 	%r1950, [%rd9+896];
	ld.global.u32 	%r1949, [%rd9+1024];
	ld.global.u32 	%r1948, [%rd9+1152];
	ld.global.u32 	%r1947, [%rd9+1280];
	ld.global.u32 	%r1946, [%rd9+1408];
	ld.global.u32 	%r1945, [%rd9+1536];
	ld.global.u32 	%r1944, [%rd9+1664];
	ld.global.u32 	%r1943, [%rd9+1792];
	ld.global.u32 	%r1942, [%rd9+1920];
	ld.global.u32 	%r1941, [%rd9+2048];
	bra.uni 	$L__BB16_138;
$L__BB16_104:
	cvt.u32.u64 	%r625, %rd8;
	mul.lo.s32 	%r626, %r4, 6528;
	sub.s32 	%r147, %r399, %r626;
	setp.ge.s32 	%p68, %r625, %r147;
	@%p68 bra 	$L__BB16_106;
	ld.global.u32 	%r1957, [%rd9];
$L__BB16_106:
	cvt.u32.u64 	%r628, %rd8;
	add.s32 	%r629, %r628, 32;
	setp.ge.s32 	%p69, %r629, %r147;
	@%p69 bra 	$L__BB16_108;
	ld.global.u32 	%r1956, [%rd9+128];
$L__BB16_108:
	cvt.u32.u64 	%r631, %rd8;
	add.s32 	%r632, %r631, 64;
	setp.ge.s32 	%p70, %r632, %r147;
	@%p70 bra 	$L__BB16_110;
	ld.global.u32 	%r1955, [%rd9+256];
$L__BB16_110:
	cvt.u32.u64 	%r634, %rd8;
	add.s32 	%r635, %r634, 96;
	setp.ge.s32 	%p71, %r635, %r147;
	@%p71 bra 	$L__BB16_112;
	ld.global.u32 	%r1954, [%rd9+384];
$L__BB16_112:
	cvt.u32.u64 	%r637, %rd8;
	add.s32 	%r638, %r637, 128;
	setp.ge.s32 	%p72, %r638, %r147;
	@%p72 bra 	$L__BB16_114;
	ld.global.u32 	%r1953, [%rd9+512];
$L__BB16_114:
	cvt.u32.u64 	%r640, %rd8;
	add.s32 	%r641, %r640, 160;
	setp.ge.s32 	%p73, %r641, %r147;
	@%p73 bra 	$L__BB16_116;
	ld.global.u32 	%r1952, [%rd9+640];
$L__BB16_116:
	cvt.u32.u64 	%r643, %rd8;
	add.s32 	%r644, %r643, 192;
	setp.ge.s32 	%p74, %r644, %r147;
	@%p74 bra 	$L__BB16_118;
	ld.global.u32 	%r1951, [%rd9+768];
$L__BB16_118:
	cvt.u32.u64 	%r646, %rd8;
	add.s32 	%r647, %r646, 224;
	setp.ge.s32 	%p75, %r647, %r147;
	@%p75 bra 	$L__BB16_120;
	ld.global.u32 	%r1950, [%rd9+896];
$L__BB16_120:
	cvt.u32.u64 	%r649, %rd8;
	add.s32 	%r650, %r649, 256;
	setp.ge.s32 	%p76, %r650, %r147;
	@%p76 bra 	$L__BB16_122;
	ld.global.u32 	%r1949, [%rd9+1024];
$L__BB16_122:
	cvt.u32.u64 	%r652, %rd8;
	add.s32 	%r653, %r652, 288;
	setp.ge.s32 	%p77, %r653, %r147;
	@%p77 bra 	$L__BB16_124;
	ld.global.u32 	%r1948, [%rd9+1152];
$L__BB16_124:
	cvt.u32.u64 	%r655, %rd8;
	add.s32 	%r656, %r655, 320;
	setp.ge.s32 	%p78, %r656, %r147;
	@%p78 bra 	$L__BB16_126;
	ld.global.u32 	%r1947, [%rd9+1280];
$L__BB16_126:
	cvt.u32.u64 	%r658, %rd8;
	add.s32 	%r659, %r658, 352;
	setp.ge.s32 	%p79, %r659, %r147;
	@%p79 bra 	$L__BB16_128;
	ld.global.u32 	%r1946, [%rd9+1408];
$L__BB16_128:
	cvt.u32.u64 	%r661, %rd8;
	add.s32 	%r662, %r661, 384;
	setp.ge.s32 	%p80, %r662, %r147;
	@%p80 bra 	$L__BB16_130;
	ld.global.u32 	%r1945, [%rd9+1536];
$L__BB16_130:
	cvt.u32.u64 	%r664, %rd8;
	add.s32 	%r665, %r664, 416;
	setp.ge.s32 	%p81, %r665, %r147;
	@%p81 bra 	$L__BB16_132;
	ld.global.u32 	%r1944, [%rd9+1664];
$L__BB16_132:
	cvt.u32.u64 	%r667, %rd8;
	add.s32 	%r668, %r667, 448;
	setp.ge.s32 	%p82, %r668, %r147;
	@%p82 bra 	$L__BB16_134;
	ld.global.u32 	%r1943, [%rd9+1792];
$L__BB16_134:
	cvt.u32.u64 	%r670, %rd8;
	add.s32 	%r671, %r670, 480;
	setp.ge.s32 	%p83, %r671, %r147;
	@%p83 bra 	$L__BB16_136;
	ld.global.u32 	%r1942, [%rd9+1920];
$L__BB16_136:
	cvt.u32.u64 	%r673, %rd8;
	add.s32 	%r674, %r673, 512;
	setp.ge.s32 	%p84, %r674, %r147;
	@%p84 bra 	$L__BB16_138;
	ld.global.u32 	%r1941, [%rd9+2048];
$L__BB16_138:
	@%p49 bra 	$L__BB16_140;
	add.s64 	%rd80, %rd17, %rd8;
	shl.b64 	%rd81, %rd80, 2;
	add.s64 	%rd82, %rd1, %rd81;
	st.global.u32 	[%rd82], %r1957;
	st.global.u32 	[%rd82+128], %r1956;
	st.global.u32 	[%rd82+256], %r1955;
	st.global.u32 	[%rd82+384], %r1954;
	st.global.u32 	[%rd82+512], %r1953;
	st.global.u32 	[%rd82+640], %r1952;
	st.global.u32 	[%rd82+768], %r1951;
	st.global.u32 	[%rd82+896], %r1950;
	st.global.u32 	[%rd82+1024], %r1949;
	st.global.u32 	[%rd82+1152], %r1948;
	st.global.u32 	[%rd82+1280], %r1947;
	st.global.u32 	[%rd82+1408], %r1946;
	st.global.u32 	[%rd82+1536], %r1945;
	st.global.u32 	[%rd82+1664], %r1944;
	st.global.u32 	[%rd82+1792], %r1943;
	st.global.u32 	[%rd82+1920], %r1942;
	st.global.u32 	[%rd82+2048], %r1941;
	bra.uni 	$L__BB16_174;
$L__BB16_140:
	cvt.u32.u64 	%r675, %rd8;
	mad.lo.s32 	%r198, %r4, -6528, %r399;
	setp.ge.s32 	%p86, %r675, %r198;
	add.s64 	%rd83, %rd17, %rd8;
	shl.b64 	%rd84, %rd83, 2;
	add.s64 	%rd19, %rd1, %rd84;
	@%p86 bra 	$L__BB16_142;
	st.global.u32 	[%rd19], %r1957;
$L__BB16_142:
	cvt.u32.u64 	%r676, %rd8;
	add.s32 	%r677, %r676, 32;
	setp.ge.s32 	%p87, %r677, %r198;
	@%p87 bra 	$L__BB16_144;
	st.global.u32 	[%rd19+128], %r1956;
$L__BB16_144:
	cvt.u32.u64 	%r678, %rd8;
	add.s32 	%r679, %r678, 64;
	setp.ge.s32 	%p88, %r679, %r198;
	@%p88 bra 	$L__BB16_146;
	st.global.u32 	[%rd19+256], %r1955;
$L__BB16_146:
	cvt.u32.u64 	%r680, %rd8;
	add.s32 	%r681, %r680, 96;
	setp.ge.s32 	%p89, %r681, %r198;
	@%p89 bra 	$L__BB16_148;
	st.global.u32 	[%rd19+384], %r1954;
$L__BB16_148:
	cvt.u32.u64 	%r682, %rd8;
	add.s32 	%r683, %r682, 128;
	setp.ge.s32 	%p90, %r683, %r198;
	@%p90 bra 	$L__BB16_150;
	st.global.u32 	[%rd19+512], %r1953;
$L__BB16_150:
	cvt.u32.u64 	%r684, %rd8;
	add.s32 	%r685, %r684, 160;
	setp.ge.s32 	%p91, %r685, %r198;
	@%p91 bra 	$L__BB16_152;
	st.global.u32 	[%rd19+640], %r1952;
$L__BB16_152:
	cvt.u32.u64 	%r686, %rd8;
	add.s32 	%r687, %r686, 192;
	setp.ge.s32 	%p92, %r687, %r198;
	@%p92 bra 	$L__BB16_154;
	st.global.u32 	[%rd19+768], %r1951;
$L__BB16_154:
	cvt.u32.u64 	%r688, %rd8;
	add.s32 	%r689, %r688, 224;
	setp.ge.s32 	%p93, %r689, %r198;
	@%p93 bra 	$L__BB16_156;
	st.global.u32 	[%rd19+896], %r1950;
$L__BB16_156:
	cvt.u32.u64 	%r690, %rd8;
	add.s32 	%r691, %r690, 256;
	setp.ge.s32 	%p94, %r691, %r198;
	@%p94 bra 	$L__BB16_158;
	st.global.u32 	[%rd19+1024], %r1949;
$L__BB16_158:
	cvt.u32.u64 	%r692, %rd8;
	add.s32 	%r693, %r692, 288;
	setp.ge.s32 	%p95, %r693, %r198;
	@%p95 bra 	$L__BB16_160;
	st.global.u32 	[%rd19+1152], %r1948;
$L__BB16_160:
	cvt.u32.u64 	%r694, %rd8;
	add.s32 	%r695, %r694, 320;
	setp.ge.s32 	%p96, %r695, %r198;
	@%p96 bra 	$L__BB16_162;
	st.global.u32 	[%rd19+1280], %r1947;
$L__BB16_162:
	cvt.u32.u64 	%r696, %rd8;
	add.s32 	%r697, %r696, 352;
	setp.ge.s32 	%p97, %r697, %r198;
	@%p97 bra 	$L__BB16_164;
	st.global.u32 	[%rd19+1408], %r1946;
$L__BB16_164:
	cvt.u32.u64 	%r698, %rd8;
	add.s32 	%r699, %r698, 384;
	setp.ge.s32 	%p98, %r699, %r198;
	@%p98 bra 	$L__BB16_166;
	st.global.u32 	[%rd19+1536], %r1945;
$L__BB16_166:
	cvt.u32.u64 	%r700, %rd8;
	add.s32 	%r701, %r700, 416;
	setp.ge.s32 	%p99, %r701, %r198;
	@%p99 bra 	$L__BB16_168;
	st.global.u32 	[%rd19+1664], %r1944;
$L__BB16_168:
	cvt.u32.u64 	%r702, %rd8;
	add.s32 	%r703, %r702, 448;
	setp.ge.s32 	%p100, %r703, %r198;
	@%p100 bra 	$L__BB16_170;
	st.global.u32 	[%rd19+1792], %r1943;
$L__BB16_170:
	cvt.u32.u64 	%r704, %rd8;
	add.s32 	%r705, %r704, 480;
	setp.ge.s32 	%p101, %r705, %r198;
	@%p101 bra 	$L__BB16_172;
	st.global.u32 	[%rd19+1920], %r1942;
$L__BB16_172:
	cvt.u32.u64 	%r706, %rd8;
	add.s32 	%r707, %r706, 512;
	setp.ge.s32 	%p102, %r707, %r198;
	@%p102 bra 	$L__BB16_174;
	st.global.u32 	[%rd19+2048], %r1941;
$L__BB16_174:
	// begin inline asm
	exit;
	// end inline asm
$L__BB16_175:
	mul.hi.u32 	%r708, %r1, 357913942;
	add.s32 	%r709, %r708, %r1;
	shl.b32 	%r710, %r709, 2;
	mov.u32 	%r711, _ZZN3cub18CUB_300001_SM_10006detail10radix_sort29DeviceRadixSortOnesweepKernelINS1_5radix10policy_hubIjjyE10Policy1000ELNS0_9SortOrderE0EjjyiiNS1_21identity_decomposer_tEEEvPT5_SB_PT3_PKSC_PT1_PKSG_PT2_PKSK_T4_iiT6_E1s;
	add.s32 	%r712, %r711, %r710;
	add.s32 	%r199, %r712, 13328;
	st.shared.u32 	[%r712+13328], %r1920;
	bar.sync 	0;
	setp.gt.u32 	%p103, %r1, 31;
	@%p103 bra 	$L__BB16_177;
	mov.u32 	%r743, _ZZN3cub18CUB_300001_SM_10006detail10radix_sort29DeviceRadixSortOnesweepKernelINS1_5radix10policy_hubIjjyE10Policy1000ELNS0_9SortOrderE0EjjyiiNS1_21identity_decomposer_tEEEvPT5_SB_PT3_PKSC_PT1_PKSG_PT2_PKSK_T4_iiT6_E1s;
	mad.lo.s32 	%r744, %r1, 52, %r743;
	ld.shared.u32 	%r745, [%r744+13328];
	ld.shared.u32 	%r746, [%r744+13332];
	ld.shared.u32 	%r747, [%r744+13336];
	ld.shared.u32 	%r748, [%r744+13340];
	ld.shared.u32 	%r749, [%r744+13344];
	ld.shared.u32 	%r750, [%r744+13348];
	ld.shared.u32 	%r751, [%r744+13352];
	ld.shared.u32 	%r752, [%r744+13356];
	ld.shared.u32 	%r753, [%r744+13360];
	ld.shared.u32 	%r754, [%r744+13364];
	ld.shared.u32 	%r755, [%r744+13368];
	ld.shared.u32 	%r756, [%r744+13372];
	add.s32 	%r757, %r746, %r745;
	add.s32 	%r758, %r757, %r747;
	add.s32 	%r759, %r758, %r748;
	add.s32 	%r760, %r759, %r749;
	add.s32 	%r761, %r760, %r750;
	add.s32 	%r762, %r761, %r751;
	add.s32 	%r763, %r762, %r752;
	add.s32 	%r764, %r763, %r753;
	add.s32 	%r765, %r764, %r754;
	add.s32 	%r766, %r765, %r755;
	add.s32 	%r717, %r766, %r756;
	mov.b32 	%r715, 1;
	mov.b32 	%r740, 0;
	mov.b32 	%r742, -1;
	// begin inline asm
	{  .reg .s32 r0;  .reg .pred p;  shfl.sync.up.b32 r0|p, %r717, %r715, %r740, %r742;  @p add.s32 r0, r0, %r717;  mov.s32 %r713, r0;}
	// end inline asm
	mov.b32 	%r721, 2;
	// begin inline asm
	{  .reg .s32 r0;  .reg .pred p;  shfl.sync.up.b32 r0|p, %r713, %r721, %r740, %r742;  @p add.s32 r0, r0, %r713;  mov.s32 %r719, r0;}
	// end inline asm
	mov.b32 	%r727, 4;
	// begin inline asm
	{  .reg .s32 r0;  .reg .pred p;  shfl.sync.up.b32 r0|p, %r719, %r727, %r740, %r742;  @p add.s32 r0, r0, %r719;  mov.s32 %r725, r0;}
	// end inline asm
	mov.b32 	%r733, 8;
	// begin inline asm
	{  .reg .s32 r0;  .reg .pred p;  shfl.sync.up.b32 r0|p, %r725, %r733, %r740, %r742;  @p add.s32 r0, r0, %r725;  mov.s32 %r731, r0;}
	// end inline asm
	mov.b32 	%r739, 16;
	// begin inline asm
	{  .reg .s32 r0;  .reg .pred p;  shfl.sync.up.b32 r0|p, %r731, %r739, %r740, %r742;  @p add.s32 r0, r0, %r731;  mov.s32 %r737, r0;}
	// end inline asm
	sub.s32 	%r767, %r737, %r717;
	add.s32 	%r768, %r745, %r767;
	add.s32 	%r769, %r746, %r768;
	add.s32 	%r770, %r747, %r769;
	add.s32 	%r771, %r748, %r770;
	add.s32 	%r772, %r749, %r771;
	add.s32 	%r773, %r750, %r772;
	add.s32 	%r774, %r751, %r773;
	add.s32 	%r775, %r752, %r774;
	add.s32 	%r776, %r753, %r775;
	add.s32 	%r777, %r754, %r776;
	add.s32 	%r778, %r755, %r777;
	st.shared.u32 	[%r744+13328], %r767;
	st.shared.u32 	[%r744+13332], %r768;
	st.shared.u32 	[%r744+13336], %r769;
	st.shared.u32 	[%r744+13340], %r770;
	st.shared.u32 	[%r744+13344], %r771;
	st.shared.u32 	[%r744+13348], %r772;
	st.shared.u32 	[%r744+13352], %r773;
	st.shared.u32 	[%r744+13356], %r774;
	st.shared.u32 	[%r744+13360], %r775;
	st.shared.u32 	[%r744+13364], %r776;
	st.shared.u32 	[%r744+13368], %r777;
	st.shared.u32 	[%r744+13372], %r778;
$L__BB16_177:
	bar.sync 	0;
	ld.shared.u32 	%r200, [%r199];
	@%p29 bra 	$L__BB16_179;
	ld.shared.u32 	%r779, [%r117];
	add.s32 	%r780, %r779, %r200;
	st.shared.u32 	[%r117], %r780;
	ld.shared.u32 	%r781, [%r117+1024];
	add.s32 	%r782, %r781, %r200;
	st.shared.u32 	[%r117+1024], %r782;
	ld.shared.u32 	%r783, [%r117+2048];
	add.s32 	%r784, %r783, %r200;
	st.shared.u32 	[%r117+2048], %r784;
	ld.shared.u32 	%r785, [%r117+3072];
	add.s32 	%r786, %r785, %r200;
	st.shared.u32 	[%r117+3072], %r786;
	ld.shared.u32 	%r787, [%r117+4096];
	add.s32 	%r788, %r787, %r200;
	st.shared.u32 	[%r117+4096], %r788;
	ld.shared.u32 	%r789, [%r117+5120];
	add.s32 	%r790, %r789, %r200;
	st.shared.u32 	[%r117+5120], %r790;
	ld.shared.u32 	%r791, [%r117+6144];
	add.s32 	%r792, %r791, %r200;
	st.shared.u32 	[%r117+6144], %r792;
	ld.shared.u32 	%r793, [%r117+7168];
	add.s32 	%r794, %r793, %r200;
	st.shared.u32 	[%r117+7168], %r794;
	ld.shared.u32 	%r795, [%r117+8192];
	add.s32 	%r796, %r795, %r200;
	st.shared.u32 	[%r117+8192], %r796;
	ld.shared.u32 	%r797, [%r117+9216];
	add.s32 	%r798, %r797, %r200;
	st.shared.u32 	[%r117+9216], %r798;
	ld.shared.u32 	%r799, [%r117+10240];
	add.s32 	%r800, %r799, %r200;
	st.shared.u32 	[%r117+10240], %r800;
	ld.shared.u32 	%r801, [%r117+11264];
	add.s32 	%r802, %r801, %r200;
	st.shared.u32 	[%r117+11264], %r802;
$L__BB16_179:
	bar.sync 	0;
	// begin inline asm
	mov.u32 %r803, %lanemask_le;
	// end inline asm
	mov.b32 	%r806, 1;
	// begin inline asm
	{
    .reg .pred p;
    and.b32 %r804, %r100, %r806;    setp.ne.u32 p, %r804, 0;
    vote.ballot.sync.b32 %r804, p, 0xffffffff;
    @!p not.b32 %r804, %r804;
}

	// end inline asm
	mov.b32 	%r809, 2;
	// begin inline asm
	{
    .reg .pred p;
    and.b32 %r807, %r100, %r809;    setp.ne.u32 p, %r807, 0;
    vote.ballot.sync.b32 %r807, p, 0xffffffff;
    @!p not.b32 %r807, %r807;
}

	// end inline asm
	and.b32  	%r829, %r807, %r804;
	mov.b32 	%r812, 4;
	// begin inline asm
	{
    .reg .pred p;
    and.b32 %r810, %r100, %r812;    setp.ne.u32 p, %r810, 0;
    vote.ballot.sync.b32 %r810, p, 0xffffffff;
    @!p not.b32 %r810, %r810;
}

	// end inline asm
	and.b32  	%r830, %r810, %r829;
	mov.b32 	%r815, 8;
	// begin inline asm
	{
    .reg .pred p;
    and.b32 %r813, %r100, %r815;    setp.ne.u32 p, %r813, 0;
    vote.ballot.sync.b32 %r813, p, 0xffffffff;
    @!p not.b32 %r813, %r813;
}

	// end inline asm
	and.b32  	%r831, %r813, %r830;
	mov.b32 	%r818, 16;
	// begin inline asm
	{
    .reg .pred p;
    and.b32 %r816, %r100, %r818;    setp.ne.u32 p, %r816, 0;
    vote.ballot.sync.b32 %r816, p, 0xffffffff;
    @!p not.b32 %r816, %r816;
}

	// end inline asm
	and.b32  	%r832, %r816, %r831;
	mov.b32 	%r821, 32;
	// begin inline asm
	{
    .reg .pred p;
    and.b32 %r819, %r100, %r821;    setp.ne.u32 p, %r819, 0;
    vote.ballot.sync.b32 %r819, p, 0xffffffff;
    @!p not.b32 %r819, %r819;
}

	// end inline asm
	and.b32  	%r833, %r819, %r832;
	mov.b32 	%r824, 64;
	// begin inline asm
	{
    .reg .pred p;
    and.b32 %r822, %r100, %r824;    setp.ne.u32 p, %r822, 0;
    vote.ballot.sync.b32 %r822, p, 0xffffffff;
    @!p not.b32 %r822, %r822;
}

	// end inline asm
	and.b32  	%r834, %r822, %r833;
	mov.b32 	%r827, 128;
	// begin inline asm
	{
    .reg .pred p;
    and.b32 %r825, %r100, %r827;    setp.ne.u32 p, %r825, 0;
    vote.ballot.sync.b32 %r825, p, 0xffffffff;
    @!p not.b32 %r825, %r825;
}

	// end inline asm
	and.b32  	%r835, %r825, %r834;
	clz.b32 	%r836, %r835;
	sub.s32 	%r202, 31, %r836;
	and.b32  	%r837, %r803, %r835;
	popc.b32 	%r203, %r837;
	setp.ne.s32 	%p105, %r402, %r202;
	mov.b32 	%r1958, 0;
	@%p105 bra 	$L__BB16_181;
	atom.shared.add.u32 	%r1958, [%r101], %r203;
$L__BB16_181:
	shfl.sync.idx.b32	%r863|%p106, %r1958, %r202, 31, -1;
	add.s32 	%r206, %r203, %r863;
	shr.u32 	%r864, %r1910, %r400;
	and.b32  	%r860, %r864, %r75;
	mov.b32 	%r840, 1;
	// begin inline asm
	{
    .reg .pred p;
    and.b32 %r838, %r860, %r840;    setp.ne.u32 p, %r838, 0;
    vote.ballot.sync.b32 %r838, p, 0xffffffff;
    @!p not.b32 %r838, %r838;
}

	// end inline asm
	mov.b32 	%r843, 2;
	// begin inline asm
	{
    .reg .pred p;
    and.b32 %r841, %r860, %r843;    setp.ne.u32 p, %r841, 0;
    vote.ballot.sync.b32 %r841, p, 0xffffffff;
    @!p not.b32 %r841, %r841;
}

	// end inline asm
	and.b32  	%r865, %r841, %r838;
	mov.b32 	%r846, 4;
	// begin inline asm
	{
    .reg .pred p;
    and.b32 %r844, %r860, %r846;    setp.ne.u32 p, %r844, 0;
    vote.ballot.sync.b32 %r844, p, 0xffffffff;
    @!p not.b32 %r844, %r844;
}

	// end inline asm
	and.b32  	%r866, %r844, %r865;
	mov.b32 	%r849, 8;
	// begin inline asm
	{
    .reg .pred p;
    and.b32 %r847, %r860, %r849;    setp.ne.u32 p, %r847, 0;
    vote.ballot.sync.b32 %r847, p, 0xffffffff;
    @!p not.b32 %r847, %r847;
}

	// end inline asm
	and.b32  	%r867, %r847, %r866;
	mov.b32 	%r852, 16;
	// begin inline asm
	{
    .reg .pred p;
    and.b32 %r850, %r860, %r852;    setp.ne.u32 p, %r850, 0;
    vote.ballot.sync.b32 %r850, p, 0xffffffff;
    @!p not.b32 %r850, %r850;
}

	// end inline asm
	and.b32  	%r868, %r850, %r867;
	mov.b32 	%r855, 32;
	// begin inline asm
	{
    .reg .pred p;
    and.b32 %r853, %r860, %r855;    setp.ne.u32 p, %r853, 0;
    vote.ballot.sync.b32 %r853, p, 0xffffffff;
    @!p not.b32 %r853, %r853;
}

	// end inline asm
	and.b32  	%r869, %r853, %r868;
	mov.b32 	%r858, 64;
	// begin inline asm
	{
    .reg .pred p;
    and.b32 %r856, %r860, %r858;    setp.ne.u32 p, %r856, 0;
    vote.ballot.sync.b32 %r856, p, 0xffffffff;
    @!p not.b32 %r856, %r856;
}

	// end inline asm
	and.b32  	%r870, %r856, %r869;
	mov.b32 	%r861, 128;
	// begin inline asm
	{
    .reg .pred p;
    and.b32 %r859, %r860, %r861;    setp.ne.u32 p, %r859, 0;
    vote.ballot.sync.b32 %r859, p, 0xffffffff;
    @!p not.b32 %r859, %r859;
}

	// end inline asm
	and.b32  	%r871, %r859, %r870;
	clz.b32 	%r872, %r871;
	sub.s32 	%r207, 31, %r872;
	and.b32  	%r873, %r803, %r871;
	popc.b32 	%r208, %r873;
	setp.ne.s32 	%p107, %r402, %r207;
	mov.b32 	%r1959, 0;
	@%p107 bra 	$L__BB16_183;
	atom.shared.add.u32 	%r1959, [%r102], %r208;
$L__BB16_183:
	shfl.sync.idx.b32	%r899|%p108, %r1959, %r207, 31, -1;
	add.s32 	%r211, %r208, %r899;
	shr.u32 	%r900, %r1909, %r400;
	and.b32  	%r896, %r900, %r75;
	mov.b32 	%r876, 1;
	// begin inline asm
	{
    .reg .pred p;
    and.b32 %r874, %r896, %r876;    setp.ne.u32 p, %r874, 0;
    vote.ballot.sync.b32 %r874, p, 0xffffffff;
    @!p not.b32 %r874, %r874;
}

	// end inline asm
	mov.b32 	%r879, 2;
	// begin inline asm
	{
    .reg .pred p;
    and.b32 %r877, %r896, %r879;    setp.ne.u32 p, %r877, 0;
    vote.ballot.sync.b32 %r877, p, 0xffffffff;
    @!p not.b32 %r877, %r877;
}

	// end inline asm
	and.b32  	%r901, %r877, %r874;
	mov.b32 	%r882, 4;
	// begin inline asm
	{
    .reg .pred p;
    and.b32 %r880, %r896, %r882;    setp.ne.u32 p, %r880, 0;
    vote.ballot.sync.b32 %r880, p, 0xffffffff;
    @!p not.b32 %r880, %r880;
}

	// end inline asm
	and.b32  	%r902, %r880, %r901;
	mov.b32 	%r885, 8;
	// begin inline asm
	{
    .reg .pred p;
    and.b32 %r883, %r896, %r885;    setp.ne.u32 p, %r883, 0;
    vote.ballot.sync.b32 %r883, p, 0xffffffff;
    @!p not.b32 %r883, %r883;
}

	// end inline asm
	and.b32  	%r903, %r883, %r902;
	mov.b32 	%r888, 16;
	// begin inline asm
	{
    .reg .pred p;
    and.b32 %r886, %r896, %r888;    setp.ne.u32 p, %r886, 0;
    vote.ballot.sync.b32 %r886, p, 0xffffffff;
    @!p not.b32 %r886, %r886;
}

	// end inline asm
	and.b32  	%r904, %r886, %r903;
	mov.b32 	%r891, 32;
	// begin inline asm
	{
    .reg .pred p;
    and.b32 %r889, %r896, %r891;    setp.ne.u32 p, %r889, 0;
    vote.ballot.sync.b32 %r889, p, 0xffffffff;
    @!p not.b32 %r889, %r889;
}

	// end inline asm
	and.b32  	%r905, %r889, %r904;
	mov.b32 	%r894, 64;
	// begin inline asm
	{
    .reg .pred p;
    and.b32 %r892, %r896, %r894;    setp.ne.u32 p, %r892, 0;
    vote.ballot.sync.b32 %r892, p, 0xffffffff;
    @!p not.b32 %r892, %r892;
}

	// end inline asm
	and.b32  	%r906, %r892, %r905;
	mov.b32 	%r897, 128;
	// begin inline asm
	{
    .reg .pred p;
    and.b32 %r895, %r896, %r897;    setp.ne.u32 p, %r895, 0;
    vote.ballot.sync.b32 %r895, p, 0xffffffff;
    @!p not.b32 %r895, %r895;
}

	// end inline asm
	and.b32  	%r907, %r895, %r906;
	clz.b32 	%r908, %r907;
	sub.s32 	%r212, 31, %r908;
	and.b32  	%r909, %r803, %r907;
	popc.b32 	%r213, %r909;
	setp.ne.s32 	%p109, %r402, %r212;
	mov.b32 	%r1960, 0;
	@%p109 bra 	$L__BB16_185;
	atom.shared.add.u32 	%r1960, [%r103], %r213;
$L__BB16_185:
	shfl.sync.idx.b32	%r935|%p110, %r1960, %r212, 31, -1;
	add.s32 	%r216, %r213, %r935;
	shr.u32 	%r936, %r1908, %r400;
	and.b32  	%r932, %r936, %r75;
	mov.b32 	%r912, 1;
	// begin inline asm
	{
    .reg .pred p;
    and.b32 %r910, %r932, %r912;    setp.ne.u32 p, %r910, 0;
    vote.ballot.sync.b32 %r910, p, 0xffffffff;
    @!p not.b32 %r910, %r910;
}

	// end inline asm
	mov.b32 	%r915, 2;
	// begin inline asm
	{
    .reg .pred p;
    and.b32 %r913, %r932, %r915;    setp.ne.u32 p, %r913, 0;
    vote.ballot.sync.b32 %r913, p, 0xffffffff;
    @!p not.b32 %r913, %r913;
}

	// end inline asm
	and.b32  	%r937, %r913, %r910;
	mov.b32 	%r918, 4;
	// begin inline asm
	{
    .reg .pred p;
    and.b32 %r916, %r932, %r918;    setp.ne.u32 p, %r916, 0;
    vote.ballot.sync.b32 %r916, p, 0xffffffff;
    @!p not.b32 %r916, %r916;
}

	// end inline asm
	and.b32  	%r938, %r916, %r937;
	mov.b32 	%r921, 8;
	// begin inline asm
	{
    .reg .pred p;
    and.b32 %r919, %r932, %r921;    setp.ne.u32 p, %r919, 0;
    vote.ballot.sync.b32 %r919, p, 0xffffffff;
    @!p not.b32 %r919, %r919;
}

	// end inline asm
	and.b32  	%r939, %r919, %r938;
	mov.b32 	%r924, 16;
	// begin inline asm
	{
    .reg .pred p;
    and.b32 %r922, %r932, %r924;    setp.ne.u32 p, %r922, 0;
    vote.ballot.sync.b32 %r922, p, 0xffffffff;
    @!p not.b32 %r922, %r922;
}

	// end inline asm
	and.b32  	%r940, %r922, %r939;
	mov.b32 	%r927, 32;
	// begin inline asm
	{
    .reg .pred p;
    and.b32 %r925, %r932, %r927;    setp.ne.u32 p, %r925, 0;
    vote.ballot.sync.b32 %r925, p, 0xffffffff;
    @!p not.b32 %r925, %r925;
}

	// end inline asm
	and.b32  	%r941, %r925, %r940;
	mov.b32 	%r930, 64;
	// begin inline asm
	{
    .reg .pred p;
    and.b32 %r928, %r932, %r930;    setp.ne.u32 p, %r928, 0;
    vote.ballot.sync.b32 %r928, p, 0xffffffff;
    @!p not.b32 %r928, %r928;
}

	// end inline asm
	and.b32  	%r942, %r928, %r941;
	mov.b32 	%r933, 128;
	// begin inline asm
	{
    .reg .pred p;
    and.b32 %r931, %r932, %r933;    setp.ne.u32 p, %r931, 0;
    vote.ballot.sync.b32 %r931, p, 0xffffffff;
    @!p not.b32 %r931, %r931;
}

	// end inline asm
	and.b32  	%r943, %r931, %r942;
	clz.b32 	%r944, %r943;
	sub.s32 	%r217, 31, %r944;
	and.b32  	%r945, %r803, %r943;
	popc.b32 	%r218, %r945;
	setp.ne.s32 	%p111, %r402, %r217;
	mov.b32 	%r1961, 0;
	@%p111 bra 	$L__BB16_187;
	atom.shared.add.u32 	%r1961, [%r104], %r218;
$L__BB16_187:
	shfl.sync.idx.b32	%r971|%p112, %r1961, %r217, 31, -1;
	add.s32 	%r221, %r218, %r971;
	shr.u32 	%r972, %r1907, %r400;
	and.b32  	%r968, %r972, %r75;
	mov.b32 	%r948, 1;
	// begin inline asm
	{
    .reg .pred p;
    and.b32 %r946, %r968, %r948;    setp.ne.u32 p, %r946, 0;
    vote.ballot.sync.b32 %r946, p, 0xffffffff;
    @!p not.b32 %r946, %r946;
}

	// end inline asm
	mov.b32 	%r951, 2;
	// begin inline asm
	{
    .reg .pred p;
    and.b32 %r949, %r968, %r951;    setp.ne.u32 p, %r949, 0;
    vote.ballot.sync.b32 %r949, p, 0xffffffff;
    @!p not.b32 %r949, %r949;
}

	// end inline asm
	and.b32  	%r973, %r949, %r946;
	mov.b32 	%r954, 4;
	// begin inline asm
	{
    .reg .pred p;
    and.b32 %r952, %r968, %r954;    setp.ne.u32 p, %r952, 0;
    vote.ballot.sync.b32 %r952, p, 0xffffffff;
    @!p not.b32 %r952, %r952;
}

	// end inline asm
	and.b32  	%r974, %r952, %r973;
	mov.b32 	%r957, 8;
	// begin inline asm
	{
    .reg .pred p;
    and.b32 %r955, %r968, %r957;    setp.ne.u32 p, %r955, 0;
    vote.ballot.sync.b32 %r955, p, 0xffffffff;
    @!p not.b32 %r955, %r955;
}

	// end inline asm
	and.b32  	%r975, %r955, %r974;
	mov.b32 	%r960, 16;
	// begin inline asm
	{
    .reg .pred p;
    and.b32 %r958, %r968, %r960;    setp.ne.u32 p, %r958, 0;
    vote.ballot.sync.b32 %r958, p, 0xffffffff;
    @!p not.b32 %r958, %r958;
}

	// end inline asm
	and.b32  	%r976, %r958, %r975;
	mov.b32 	%r963, 32;
	// begin inline asm
	{
    .reg .pred p;
    and.b32 %r961, %r968, %r963;    setp.ne.u32 p, %r961, 0;
    vote.ballot.sync.b32 %r961, p, 0xffffffff;
    @!p not.b32 %r961, %r961;
}

	// end inline asm
	and.b32  	%r977, %r961, %r976;
	mov.b32 	%r966, 64;
	// begin inline asm
	{
    .reg .pred p;
    and.b32 %r964, %r968, %r966;    setp.ne.u32 p, %r964, 0;
    vote.ballot.sync.b32 %r964, p, 0xffffffff;
    @!p not.b32 %r964, %r964;
}

	// end inline asm
	and.b32  	%r978, %r964, %r977;
	mov.b32 	%r969, 128;
	// begin inline asm
	{
    .reg .pred p;
    and.b32 %r967, %r968, %r969;    setp.ne.u32 p, %r967, 0;
    vote.ballot.sync.b32 %r967, p, 0xffffffff;
    @!p not.b32 %r967, %r967;
}

	// end inline asm
	and.b32  	%r979, %r967, %r978;
	clz.b32 	%r980, %r979;
	sub.s32 	%r222, 31, %r980;
	and.b32  	%r981, %r803, %r979;
	popc.b32 	%r223, %r981;
	setp.ne.s32 	%p113, %r402, %r222;
	mov.b32 	%r1962, 0;
	@%p113 bra 	$L__BB16_189;
	atom.shared.add.u32 	%r1962, [%r105], %r223;
$L__BB16_189:
	shfl.sync.idx.b32	%r1007|%p114, %r1962, %r222, 31, -1;
	add.s32 	%r226, %r223, %r1007;
	shr.u32 	%r1008, %r1906, %r400;
	and.b32  	%r1004, %r1008, %r75;
	mov.b32 	%r984, 1;
	// begin inline asm
	{
    .reg .pred p;
    and.b32 %r982, %r1004, %r984;    setp.ne.u32 p, %r982, 0;
    vote.ballot.sync.b32 %r982, p, 0xffffffff;
    @!p not.b32 %r982, %r982;
}

	// end inline asm
	mov.b32 	%r987, 2;
	// begin inline asm
	{
    .reg .pred p;
    and.b32 %r985, %r1004, %r987;    setp.ne.u32 p, %r985, 0;
    vote.ballot.sync.b32 %r985, p, 0xffffffff;
    @!p not.b32 %r985, %r985;
}

	// end inline asm
	and.b32  	%r1009, %r985, %r982;
	mov.b32 	%r990, 4;
	// begin inline asm
	{
    .reg .pred p;
    and.b32 %r988, %r1004, %r990;    setp.ne.u32 p, %r988, 0;
    vote.ballot.sync.b32 %r988, p, 0xffffffff;
    @!p not.b32 %r988, %r988;
}

	// end inline asm
	and.b32  	%r1010, %r988, %r1009;
	mov.b32 	%r993, 8;
	// begin inline asm
	{
    .reg .pred p;
    and.b32 %r991, %r1004, %r993;    setp.ne.u32 p, %r991, 0;
    vote.ballot.sync.b32 %r991, p, 0xffffffff;
    @!p not.b32 %r991, %r991;
}

	// end inline asm
	and.b32  	%r1011, %r991, %r1010;
	mov.b32 	%r996, 16;
	// begin inline asm
	{
    .reg .pred p;
    and.b32 %r994, %r1004, %r996;    setp.ne.u32 p, %r994, 0;
    vote.ballot.sync.b32 %r994, p, 0xffffffff;
    @!p not.b32 %r994, %r994;
}

	// end inline asm
	and.b32  	%r1012, %r994, %r1011;
	mov.b32 	%r999, 32;
	// begin inline asm
	{
    .reg .pred p;
    and.b32 %r997, %r1004, %r999;    setp.ne.u32 p, %r997, 0;
    vote.ballot.sync.b32 %r997, p, 0xffffffff;
    @!p not.b32 %r997, %r997;
}

	// end inline asm
	and.b32  	%r1013, %r997, %r1012;
	mov.b32 	%r1002, 64;
	// begin inline asm
	{
    .reg .pred p;
    and.b32 %r1000, %r1004, %r1002;    setp.ne.u32 p, %r1000, 0;
    vote.ballot.sync.b32 %r1000, p, 0xffffffff;
    @!p not.b32 %r1000, %r1000;
}

	// end inline asm
	and.b32  	%r1014, %r1000, %r1013;
	mov.b32 	%r1005, 128;
	// begin inline asm
	{
    .reg .pred p;
    and.b32 %r1003, %r1004, %r1005;    setp.ne.u32 p, %r1003, 0;
    vote.ballot.sync.b32 %r1003, p, 0xffffffff;
    @!p not.b32 %r1003, %r1003;
}

	// end inline asm
	and.b32  	%r1015, %r1003, %r1014;
	clz.b32 	%r1016, %r1015;
	sub.s32 	%r227, 31, %r1016;
	and.b32  	%r1017, %r803, %r1015;
	popc.b32 	%r228, %r1017;
	setp.ne.s32 	%p115, %r402, %r227;
	mov.b32 	%r1963, 0;
	@%p115 bra 	$L__BB16_191;
	atom.shared.add.u32 	%r1963, [%r106], %r228;
$L__BB16_191:
	shfl.sync.idx.b32	%r1043|%p116, %r1963, %r227, 31, -1;
	add.s32 	%r231, %r228, %r1043;
	shr.u32 	%r1044, %r1905, %r400;
	and.b32  	%r1040, %r1044, %r75;
	mov.b32 	%r1020, 1;
	// begin inline asm
	{
    .reg .pred p;
    and.b32 %r1018, %r1040, %r1020;    setp.ne.u32 p, %r1018, 0;
    vote.ballot.sync.b32 %r1018, p, 0xffffffff;
    @!p not.b32 %r1018, %r1018;
}

	// end inline asm
	mov.b32 	%r1023, 2;
	// begin inline asm
	{
    .reg .pred p;
    and.b32 %r1021, %r1040, %r1023;    setp.ne.u32 p, %r1021, 0;
    vote.ballot.sync.b32 %r1021, p, 0xffffffff;
    @!p not.b32 %r1021, %r1021;
}

	// end inline asm
	and.b32  	%r1045, %r1021, %r1018;
	mov.b32 	%r1026, 4;
	// begin inline asm
	{
    .reg .pred p;
    and.b32 %r1024, %r1040, %r1026;    setp.ne.u32 p, %r1024, 0;
    vote.ballot.sync.b32 %r1024, p, 0xffffffff;
    @!p not.b32 %r1024, %r1024;
}

	// end inline asm
	and.b32  	%r1046, %r1024, %r1045;
	mov.b32 	%r1029, 8;
	// begin inline asm
	{
    .reg .pred p;
    and.b32 %r1027, %r1040, %r1029;    setp.ne.u32 p, %r1027, 0;
    vote.ballot.sync.b32 %r1027, p, 0xffffffff;
    @!p not.b32 %r1027, %r1027;
}

	// end inline asm
	and.b32  	%r1047, %r1027, %r1046;
	mov.b32 	%r1032, 16;
	// begin inline asm
	{
    .reg .pred p;
    and.b32 %r1030, %r1040, %r1032;    setp.ne.u32 p, %r1030, 0;
    vote.ballot.sync.b32 %r1030, p, 0xffffffff;
    @!p not.b32 %r1030, %r1030;
}

	// end inline asm
	and.b32  	%r1048, %r1030, %r1047;
	mov.b32 	%r1035, 32;
	// begin inline asm
	{
    .reg .pred p;
    and.b32 %r1033, %r1040, %r1035;    setp.ne.u32 p, %r1033, 0;
    vote.ballot.sync.b32 %r1033, p, 0xffffffff;
    @!p not.b32 %r1033, %r1033;
}

	// end inline asm
	and.b32  	%r1049, %r1033, %r1048;
	mov.b32 	%r1038, 64;
	// begin inline asm
	{
    .reg .pred p;
    and.b32 %r1036, %r1040, %r1038;    setp.ne.u32 p, %r1036, 0;
    vote.ballot.sync.b32 %r1036, p, 0xffffffff;
    @!p not.b32 %r1036, %r1036;
}

	// end inline asm
	and.b32  	%r1050, %r1036, %r1049;
	mov.b32 	%r1041, 128;
	// begin inline asm
	{
    .reg .pred p;
    and.b32 %r1039, %r1040, %r1041;    setp.ne.u32 p, %r1039, 0;
    vote.ballot.sync.b32 %r1039, p, 0xffffffff;
    @!p not.b32 %r1039, %r1039;
}

	// end inline asm
	and.b32  	%r1051, %r1039, %r1050;
	clz.b32 	%r1052, %r1051;
	sub.s32 	%r232, 31, %r1052;
	and.b32  	%r1053, %r803, %r1051;
	popc.b32 	%r233, %r1053;
	setp.ne.s32 	%p117, %r402, %r232;
	mov.b32 	%r1964, 0;
	@%p117 bra 	$L__BB16_193;
	atom.shared.add.u32 	%r1964, [%r107], %r233;
$L__BB16_193:
	shfl.sync.idx.b32	%r1079|%p118, %r1964, %r232, 31, -1;
	add.s32 	%r236, %r233, %r1079;
	shr.u32 	%r1080, %r1904, %r400;
	and.b32  	%r1076, %r1080, %r75;
	mov.b32 	%r1056, 1;
	// begin inline asm
	{
    .reg .pred p;
    and.b32 %r1054, %r1076, %r1056;    setp.ne.u32 p, %r1054, 0;
    vote.ballot.sync.b32 %r1054, p, 0xffffffff;
    @!p not.b32 %r1054, %r1054;
}

	// end inline asm
	mov.b32 	%r1059, 2;
	// begin inline asm
	{
    .reg .pred p;
    and.b32 %r1057, %r1076, %r1059;    setp.ne.u32 p, %r1057, 0;
    vote.ballot.sync.b32 %r1057, p, 0xffffffff;
    @!p not.b32 %r1057, %r1057;
}

	// end inline asm
	and.b32  	%r1081, %r1057, %r1054;
	mov.b32 	%r1062, 4;
	// begin inline asm
	{
    .reg .pred p;
    and.b32 %r1060, %r1076, %r1062;    setp.ne.u32 p, %r1060, 0;
    vote.ballot.sync.b32 %r1060, p, 0xffffffff;
    @!p not.b32 %r1060, %r1060;
}

	// end inline asm
	and.b32  	%r1082, %r1060, %r1081;
	mov.b32 	%r1065, 8;
	// begin inline asm
	{
    .reg .pred p;
    and.b32 %r1063, %r1076, %r1065;    setp.ne.u32 p, %r1063, 0;
    vote.ballot.sync.b32 %r1063, p, 0xffffffff;
    @!p not.b32 %r1063, %r1063;
}

	// end inline asm
	and.b32  	%r1083, %r1063, %r1082;
	mov.b32 	%r1068, 16;
	// begin inline asm
	{
    .reg .pred p;
    and.b32 %r1066, %r1076, %r1068;    setp.ne.u32 p, %r1066, 0;
    vote.ballot.sync.b32 %r1066, p, 0xffffffff;
    @!p not.b32 %r1066, %r1066;
}

	// end inline asm
	and.b32  	%r1084, %r1066, %r1083;
	mov.b32 	%r1071, 32;
	// begin inline asm
	{
    .reg .pred p;
    and.b32 %r1069, %r1076, %r1071;    setp.ne.u32 p, %r1069, 0;
    vote.ballot.sync.b32 %r1069, p, 0xffffffff;
    @!p not.b32 %r1069, %r1069;
}

	// end inline asm
	and.b32  	%r1085, %r1069, %r1084;
	mov.b32 	%r1074, 64;
	// begin inline asm
	{
    .reg .pred p;
    and.b32 %r1072, %r1076, %r1074;    setp.ne.u32 p, %r1072, 0;
    vote.ballot.sync.b32 %r1072, p, 0xffffffff;
    @!p not.b32 %r1072, %r1072;
}

	// end inline asm
	and.b32  	%r1086, %r1072, %r1085;
	mov.b32 	%r1077, 128;
	// begin inline asm
	{
    .reg .pred p;
    and.b32 %r1075, %r1076, %r1077;    setp.ne.u32 p, %r1075, 0;
    vote.ballot.sync.b32 %r1075, p, 0xffffffff;
    @!p not.b32 %r1075, %r1075;
}

	// end inline asm
	and.b32  	%r1087, %r1075, %r1086;
	clz.b32 	%r1088, %r1087;
	sub.s32 	%r237, 31, %r1088;
	and.b32  	%r1089, %r803, %r1087;
	popc.b32 	%r238, %r1089;
	setp.ne.s32 	%p119, %r402, %r237;
	mov.b32 	%r1965, 0;
	@%p119 bra 	$L__BB16_195;
	atom.shared.add.u32 	%r1965, [%r108], %r238;
$L__BB16_195:
	shfl.sync.idx.b32	%r1115|%p120, %r1965, %r237, 31, -1;
	add.s32 	%r241, %r238, %r1115;
	shr.u32 	%r1116, %r1903, %r400;
	and.b32  	%r1112, %r1116, %r75;
	mov.b32 	%r1092, 1;
	// begin inline asm
	{
    .reg .pred p;
    and.b32 %r1090, %r1112, %r1092;    setp.ne.u32 p, %r1090, 0;
    vote.ballot.sync.b32 %r1090, p, 0xffffffff;
    @!p not.b32 %r1090, %r1090;
}

	// end inline asm
	mov.b32 	%r1095, 2;
	// begin inline asm
	{
    .reg .pred p;
    and.b32 %r1093, %r1112, %r1095;    setp.ne.u32 p, %r1093, 0;
    vote.ballot.sync.b32 %r1093, p, 0xffffffff;
    @!p not.b32 %r1093, %r1093;
}

	// end inline asm
	and.b32  	%r1117, %r1093, %r1090;
	mov.b32 	%r1098, 4;
	// begin inline asm
	{
    .reg .pred p;
    and.b32 %r1096, %r1112, %r1098;    setp.ne.u32 p, %r1096, 0;
    vote.ballot.sync.b32 %r1096, p, 0xffffffff;
    @!p not.b32 %r1096, %r1096;
}

	// end inline asm
	and.b32  	%r1118, %r1096, %r1117;
	mov.b32 	%r1101, 8;
	// begin inline asm
	{
    .reg .pred p;
    and.b32 %r1099, %r1112, %r1101;    setp.ne.u32 p, %r1099, 0;
    vote.ballot.sync.b32 %r1099, p, 0xffffffff;
    @!p not.b32 %r1099, %r1099;
}

	// end inline asm
	and.b32  	%r1119, %r1099, %r1118;
	mov.b32 	%r1104, 16;
	// begin inline asm
	{
    .reg .pred p;
    and.b32 %r1102, %r1112, %r1104;    setp.ne.u32 p, %r1102, 0;
    vote.ballot.sync.b32 %r1102, p, 0xffffffff;
    @!p not.b32 %r1102, %r1102;
}

	// end inline asm
	and.b32  	%r1120, %r1102, %r1119;
	mov.b32 	%r1107, 32;
	// begin inline asm
	{
    .reg .pred p;
    and.b32 %r1105, %r1112, %r1107;    setp.ne.u32 p, %r1105, 0;
    vote.ballot.sync.b32 %r1105, p, 0xffffffff;
    @!p not.b32 %r1105, %r1105;
}

	// end inline asm
	and.b32  	%r1121, %r1105, %r1120;
	mov.b32 	%r1110, 64;
	// begin inline asm
	{
    .reg .pred p;
    and.b32 %r1108, %r1112, %r1110;    setp.ne.u32 p, %r1108, 0;
    vote.ballot.sync.b32 %r1108, p, 0xffffffff;
    @!p not.b32 %r1108, %r1108;
}

	// end inline asm
	and.b32  	%r1122, %r1108, %r1121;
	mov.b32 	%r1113, 128;
	// begin inline asm
	{
    .reg .pred p;
    and.b32 %r1111, %r1112, %r1113;    setp.ne.u32 p, %r1111, 0;
    vote.ballot.sync.b32 %r1111, p, 0xffffffff;
    @!p not.b32 %r1111, %r1111;
}

	// end inline asm
	and.b32  	%r1123, %r1111, %r1122;
	clz.b32 	%r1124, %r1123;
	sub.s32 	%r242, 31, %r1124;
	and.b32  	%r1125, %r803, %r1123;
	popc.b32 	%r243, %r1125;
	setp.ne.s32 	%p121, %r402, %r242;
	mov.b32 	%r1966, 0;
	@%p121 bra 	$L__BB16_197;
	atom.shared.add.u32 	%r1966, [%r109], %r243;
$L__BB16_197:
	shfl.sync.idx.b32	%r1151|%p122, %r1966, %r242, 31, -1;
	add.s32 	%r246, %r243, %r1151;
	shr.u32 	%r1152, %r1902, %r400;
	and.b32  	%r1148, %r1152, %r75;
	mov.b32 	%r1128, 1;
	// begin inline asm
	{
    .reg .pred p;
    and.b32 %r1126, %r1148, %r1128;    setp.ne.u32 p, %r1126, 0;
    vote.ballot.sync.b32 %r1126, p, 0xffffffff;
    @!p not.b32 %r1126, %r1126;
}

	// end inline asm
	mov.b32 	%r1131, 2;
	// begin inline asm
	{
    .reg .pred p;
    and.b32 %r1129, %r1148, %r1131;    setp.ne.u32 p, %r1129, 0;
    vote.ballot.sync.b32 %r1129, p, 0xffffffff;
    @!p not.b32 %r1129, %r1129;
}

	// end inline asm
	and.b32  	%r1153, %r1129, %r1126;
	mov.b32 	%r1134, 4;
	// begin inline asm
	{
    .reg .pred p;
    and.b32 %r1132, %r1148, %r1134;    setp.ne.u32 p, %r1132, 0;
    vote.ballot.sync.b32 %r1132, p, 0xffffffff;
    @!p not.b32 %r1132, %r1132;
}

	// end inline asm
	and.b32  	%r1154, %r1132, %r1153;
	mov.b32 	%r1137, 8;
	// begin inline asm
	{
    .reg .pred p;
    and.b32 %r1135, %r1148, %r1137;    setp.ne.u32 p, %r1135, 0;
    vote.ballot.sync.b32 %r1135, p, 0xffffffff;
    @!p not.b32 %r1135, %r1135;
}

	// end inline asm
	and.b32  	%r1155, %r1135, %r1154;
	mov.b32 	%r1140, 16;
	// begin inline asm
	{
    .reg .pred p;
    and.b32 %r1138, %r1148, %r1140;    setp.ne.u32 p, %r1138, 0;
    vote.ballot.sync.b32 %r1138, p, 0xffffffff;
    @!p not.b32 %r1138, %r1138;
}

	// end inline asm
	and.b32  	%r1156, %r1138, %r1155;
	mov.b32 	%r1143, 32;
	// begin inline asm
	{
    .reg .pred p;
    and.b32 %r1141, %r1148, %r1143;    setp.ne.u32 p, %r1141, 0;
    vote.ballot.sync.b32 %r1141, p, 0xffffffff;
    @!p not.b32 %r1141, %r1141;
}

	// end inline asm
	and.b32  	%r1157, %r1141, %r1156;
	mov.b32 	%r1146, 64;
	// begin inline asm
	{
    .reg .pred p;
    and.b32 %r1144, %r1148, %r1146;    setp.ne.u32 p, %r1144, 0;
    vote.ballot.sync.b32 %r1144, p, 0xffffffff;
    @!p not.b32 %r1144, %r1144;
}

	// end inline asm
	and.b32  	%r1158, %r1144, %r1157;
	mov.b32 	%r1149, 128;
	// begin inline asm
	{
    .reg .pred p;
    and.b32 %r1147, %r1148, %r1149;    setp.ne.u32 p, %r1147, 0;
    vote.ballot.sync.b32 %r1147, p, 0xffffffff;
    @!p not.b32 %r1147, %r1147;
}

	// end inline asm
	and.b32  	%r1159, %r1147, %r1158;
	clz.b32 	%r1160, %r1159;
	sub.s32 	%r247, 31, %r1160;
	and.b32  	%r1161, %r803, %r1159;
	popc.b32 	%r248, %r1161;
	setp.ne.s32 	%p123, %r402, %r247;
	mov.b32 	%r1967, 0;
	@%p123 bra 	$L__BB16_199;
	atom.shared.add.u32 	%r1967, [%r110], %r248;
$L__BB16_199:
	shfl.sync.idx.b32	%r1187|%p124, %r1967, %r247, 31, -1;
	add.s32 	%r251, %r248, %r1187;
	shr.u32 	%r1188, %r1901, %r400;
	and.b32  	%r1184, %r1188, %r75;
	mov.b32 	%r1164, 1;
	// begin inline asm
	{
    .reg .pred p;
    and.b32 %r1162, %r1184, %r1164;    setp.ne.u32 p, %r1162, 0;
    vote.ballot.sync.b32 %r1162, p, 0xffffffff;
    @!p not.b32 %r1162, %r1162;
}

	// end inline asm
	mov.b32 	%r1167, 2;
	// begin inline asm
	{
    .reg .pred p;
    and.b32 %r1165, %r1184, %r1167;    setp.ne.u32 p, %r1165, 0;
    vote.ballot.sync.b32 %r1165, p, 0xffffffff;
    @!p not.b32 %r1165, %r1165;
}

	// end inline asm
	and.b32  	%r1189, %r1165, %r1162;
	mov.b32 	%r1170, 4;
	// begin inline asm
	{
    .reg .pred p;
    and.b32 %r1168, %r1184, %r1170;    setp.ne.u32 p, %r1168, 0;
    vote.ballot.sync.b32 %r1168, p, 0xffffffff;
    @!p not.b32 %r1168, %r1168;
}

	// end inline asm
	and.b32  	%r1190, %r1168, %r1189;
	mov.b32 	%r1173, 8;
	// begin inline asm
	{
    .reg .pred p;
    and.b32 %r1171, %r1184, %r1173;    setp.ne.u32 p, %r1171, 0;
    vote.ballot.sync.b32 %r1171, p, 0xffffffff;
    @!p not.b32 %r1171, %r1171;
}

	// end inline asm
	and.b32  	%r1191, %r1171, %r1190;
	mov.b32 	%r1176, 16;
	// begin inline asm
	{
    .reg .pred p;
    and.b32 %r1174, %r1184, %r1176;    setp.ne.u32 p, %r1174, 0;
    vote.ballot.sync.b32 %r1174, p, 0xffffffff;
    @!p not.b32 %r1174, %r1174;
}

	// end inline asm
	and.b32  	%r1192, %r1174, %r1191;
	mov.b32 	%r1179, 32;
	// begin inline asm
	{
    .reg .pred p;
    and.b32 %r1177, %r1184, %r1179;    setp.ne.u32 p, %r1177, 0;
    vote.ballot.sync.b32 %r1177, p, 0xffffffff;
    @!p not.b32 %r1177, %r1177;
}

	// end inline asm
	and.b32  	%r1193, %r1177, %r1192;
	mov.b32 	%r1182, 64;
	// begin inline asm
	{
    .reg .pred p;
    and.b32 %r1180, %r1184, %r1182;    setp.ne.u32 p, %r1180, 0;
    vote.ballot.sync.b32 %r1180, p, 0xffffffff;
    @!p not.b32 %r1180, %r1180;
}

	// end inline asm
	and.b32  	%r1194, %r1180, %r1193;
	mov.b32 	%r1185, 128;
	// begin inline asm
	{
    .reg .pred p;
    and.b32 %r1183, %r1184, %r1185;    setp.ne.u32 p, %r1183, 0;
    vote.ballot.sync.b32 %r1183, p, 0xffffffff;
    @!p not.b32 %r1183, %r1183;
}

	// end inline asm
	and.b32  	%r1195, %r1183, %r1194;
	clz.b32 	%r1196, %r1195;
	sub.s32 	%r252, 31, %r1196;
	and.b32  	%r1197, %r803, %r1195;
	popc.b32 	%r253, %r1197;
	setp.ne.s32 	%p125, %r402, %r252;
	mov.b32 	%r1968, 0;
	@%p125 bra 	$L__BB16_201;
	atom.shared.add.u32 	%r1968, [%r111], %r253;
$L__BB16_201:
	shfl.sync.idx.b32	%r1223|%p126, %r1968, %r252, 31, -1;
	add.s32 	%r256, %r253, %r1223;
	shr.u32 	%r1224, %r1900, %r400;
	and.b32  	%r1220, %r1224, %r75;
	mov.b32 	%r1200, 1;
	// begin inline asm
	{
    .reg .pred p;
    and.b32 %r1198, %r1220, %r1200;    setp.ne.u32 p, %r1198, 0;
    vote.ballot.sync.b32 %r1198, p, 0xffffffff;
    @!p not.b32 %r1198, %r1198;
}

	// end inline asm
	mov.b32 	%r1203, 2;
	// begin inline asm
	{
    .reg .pred p;
    and.b32 %r1201, %r1220, %r1203;    setp.ne.u32 p, %r1201, 0;
    vote.ballot.sync.b32 %r1201, p, 0xffffffff;
    @!p not.b32 %r1201, %r1201;
}

	// end inline asm
	and.b32  	%r1225, %r1201, %r1198;
	mov.b32 	%r1206, 4;
	// begin inline asm
	{
    .reg .pred p;
    and.b32 %r1204, %r1220, %r1206;    setp.ne.u32 p, %r1204, 0;
    vote.ballot.sync.b32 %r1204, p, 0xffffffff;
    @!p not.b32 %r1204, %r1204;
}

	// end inline asm
	and.b32  	%r1226, %r1204, %r1225;
	mov.b32 	%r1209, 8;
	// begin inline asm
	{
    .reg .pred p;
    and.b32 %r1207, %r1220, %r1209;    setp.ne.u32 p, %r1207, 0;
    vote.ballot.sync.b32 %r1207, p, 0xffffffff;
    @!p not.b32 %r1207, %r1207;
}

	// end inline asm
	and.b32  	%r1227, %r1207, %r1226;
	mov.b32 	%r1212, 16;
	// begin inline asm
	{
    .reg .pred p;
    and.b32 %r1210, %r1220, %r1212;    setp.ne.u32 p, %r1210, 0;
    vote.ballot.sync.b32 %r1210, p, 0xffffffff;
    @!p not.b32 %r1210, %r1210;
}

	// end inline asm
	and.b32  	%r1228, %r1210, %r1227;
	mov.b32 	%r1215, 32;
	// begin inline asm
	{
    .reg .pred p;
    and.b32 %r1213, %r1220, %r1215;    setp.ne.u32 p, %r1213, 0;
    vote.ballot.sync.b32 %r1213, p, 0xffffffff;
    @!p not.b32 %r1213, %r1213;
}

	// end inline asm
	and.b32  	%r1229, %r1213, %r1228;
	mov.b32 	%r1218, 64;
	// begin inline asm
	{
    .reg .pred p;
    and.b32 %r1216, %r1220, %r1218;    setp.ne.u32 p, %r1216, 0;
    vote.ballot.sync.b32 %r1216, p, 0xffffffff;
    @!p not.b32 %r1216, %r1216;
}

	// end inline asm
	and.b32  	%r1230, %r1216, %r1229;
	mov.b32 	%r1221, 128;
	// begin inline asm
	{
    .reg .pred p;
    and.b32 %r1219, %r1220, %r1221;    setp.ne.u32 p, %r1219, 0;
    vote.ballot.sync.b32 %r1219, p, 0xffffffff;
    @!p not.b32 %r1219, %r1219;
}

	// end inline asm
	and.b32  	%r1231, %r1219, %r1230;
	clz.b32 	%r1232, %r1231;
	sub.s32 	%r257, 31, %r1232;
	and.b32  	%r1233, %r803, %r1231;
	popc.b32 	%r258, %r1233;
	setp.ne.s32 	%p127, %r402, %r257;
	mov.b32 	%r1969, 0;
	@%p127 bra 	$L__BB16_203;
	atom.shared.add.u32 	%r1969, [%r112], %r258;
$L__BB16_203:
	shfl.sync.idx.b32	%r1259|%p128, %r1969, %r257, 31, -1;
	add.s32 	%r261, %r258, %r1259;
	shr.u32 	%r1260, %r1899, %r400;
	and.b32  	%r1256, %r1260, %r75;
	mov.b32 	%r1236, 1;
	// begin inline asm
	{
    .reg .pred p;
    and.b32 %r1234, %r1256, %r1236;    setp.ne.u32 p, %r1234, 0;
    vote.ballot.sync.b32 %r1234, p, 0xffffffff;
    @!p not.b32 %r1234, %r1234;
}

	// end inline asm
	mov.b32 	%r1239, 2;
	// begin inline asm
	{
    .reg .pred p;
    and.b32 %r1237, %r1256, %r1239;    setp.ne.u32 p, %r1237, 0;
    vote.ballot.sync.b32 %r1237, p, 0xffffffff;
    @!p not.b32 %r1237, %r1237;
}

	// end inline asm
	and.b32  	%r1261, %r1237, %r1234;
	mov.b32 	%r1242, 4;
	// begin inline asm
	{
    .reg .pred p;
    and.b32 %r1240, %r1256, %r1242;    setp.ne.u32 p, %r1240, 0;
    vote.ballot.sync.b32 %r1240, p, 0xffffffff;
    @!p not.b32 %r1240, %r1240;
}

	// end inline asm
	and.b32  	%r1262, %r1240, %r1261;
	mov.b32 	%r1245, 8;
	// begin inline asm
	{
    .reg .pred p;
    and.b32 %r1243, %r1256, %r1245;    setp.ne.u32 p, %r1243, 0;
    vote.ballot.sync.b32 %r1243, p, 0xffffffff;
    @!p not.b32 %r1243, %r1243;
}

	// end inline asm
	and.b32  	%r1263, %r1243, %r1262;
	mov.b32 	%r1248, 16;
	// begin inline asm
	{
    .reg .pred p;
    and.b32 %r1246, %r1256, %r1248;    setp.ne.u32 p, %r1246, 0;
    vote.ballot.sync.b32 %r1246, p, 0xffffffff;
    @!p not.b32 %r1246, %r1246;
}

	// end inline asm
	and.b32  	%r1264, %r1246, %r1263;
	mov.b32 	%r1251, 32;
	// begin inline asm
	{
    .reg .pred p;
    and.b32 %r1249, %r1256, %r1251;    setp.ne.u32 p, %r1249, 0;
    vote.ballot.sync.b32 %r1249, p, 0xffffffff;
    @!p not.b32 %r1249, %r1249;
}

	// end inline asm
	and.b32  	%r1265, %r1249, %r1264;
	mov.b32 	%r1254, 64;
	// begin inline asm
	{
    .reg .pred p;
    and.b32 %r1252, %r1256, %r1254;    setp.ne.u32 p, %r1252, 0;
    vote.ballot.sync.b32 %r1252, p, 0xffffffff;
    @!p not.b32 %r1252, %r1252;
}

	// end inline asm
	and.b32  	%r1266, %r1252, %r1265;
	mov.b32 	%r1257, 128;
	// begin inline asm
	{
    .reg .pred p;
    and.b32 %r1255, %r1256, %r1257;    setp.ne.u32 p, %r1255, 0;
    vote.ballot.sync.b32 %r1255, p, 0xffffffff;
    @!p not.b32 %r1255, %r1255;
}

	// end inline asm
	and.b32  	%r1267, %r1255, %r1266;
	clz.b32 	%r1268, %r1267;
	sub.s32 	%r262, 31, %r1268;
	and.b32  	%r1269, %r803, %r1267;
	popc.b32 	%r263, %r1269;
	setp.ne.s32 	%p129, %r402, %r262;
	mov.b32 	%r1970, 0;
	@%p129 bra 	$L__BB16_205;
	shl.b32 	%r1270, %r1, 5;
	and.b32  	%r1271, %r1270, 31744;
	mov.u32 	%r1272, _ZZN3cub18CUB_300001_SM_10006detail10radix_sort29DeviceRadixSortOnesweepKernelINS1_5radix10policy_hubIjjyE10Policy1000ELNS0_9SortOrderE0EjjyiiNS1_21identity_decomposer_tEEEvPT5_SB_PT3_PKSC_PT1_PKSG_PT2_PKSK_T4_iiT6_E1s;
	add.s32 	%r1273, %r1272, %r1271;
	shr.u32 	%r1274, %r1899, %r400;
	and.b32  	%r1275, %r1274, %r75;
	shl.b32 	%r1276, %r1275, 2;
	add.s32 	%r1277, %r1273, %r1276;
	atom.shared.add.u32 	%r1970, [%r1277], %r263;
$L__BB16_205:
	shfl.sync.idx.b32	%r1303|%p130, %r1970, %r262, 31, -1;
	add.s32 	%r266, %r263, %r1303;
	shr.u32 	%r1304, %r1898, %r400;
	and.b32  	%r1300, %r1304, %r75;
	mov.b32 	%r1280, 1;
	// begin inline asm
	{
    .reg .pred p;
    and.b32 %r1278, %r1300, %r1280;    setp.ne.u32 p, %r1278, 0;
    vote.ballot.sync.b32 %r1278, p, 0xffffffff;
    @!p not.b32 %r1278, %r1278;
}

	// end inline asm
	mov.b32 	%r1283, 2;
	// begin inline asm
	{
    .reg .pred p;
    and.b32 %r1281, %r1300, %r1283;    setp.ne.u32 p, %r1281, 0;
    vote.ballot.sync.b32 %r1281, p, 0xffffffff;
    @!p not.b32 %r1281, %r1281;
}

	// end inline asm
	and.b32  	%r1305, %r1281, %r1278;
	mov.b32 	%r1286, 4;
	// begin inline asm
	{
    .reg .pred p;
    and.b32 %r1284, %r1300, %r1286;    setp.ne.u32 p, %r1284, 0;
    vote.ballot.sync.b32 %r1284, p, 0xffffffff;
    @!p not.b32 %r1284, %r1284;
}

	// end inline asm
	and.b32  	%r1306, %r1284, %r1305;
	mov.b32 	%r1289, 8;
	// begin inline asm
	{
    .reg .pred p;
    and.b32 %r1287, %r1300, %r1289;    setp.ne.u32 p, %r1287, 0;
    vote.ballot.sync.b32 %r1287, p, 0xffffffff;
    @!p not.b32 %r1287, %r1287;
}

	// end inline asm
	and.b32  	%r1307, %r1287, %r1306;
	mov.b32 	%r1292, 16;
	// begin inline asm
	{
    .reg .pred p;
    and.b32 %r1290, %r1300, %r1292;    setp.ne.u32 p, %r1290, 0;
    vote.ballot.sync.b32 %r1290, p, 0xffffffff;
    @!p not.b32 %r1290, %r1290;
}

	// end inline asm
	and.b32  	%r1308, %r1290, %r1307;
	mov.b32 	%r1295, 32;
	// begin inline asm
	{
    .reg .pred p;
    and.b32 %r1293, %r1300, %r1295;    setp.ne.u32 p, %r1293, 0;
    vote.ballot.sync.b32 %r1293, p, 0xffffffff;
    @!p not.b32 %r1293, %r1293;
}

	// end inline asm
	and.b32  	%r1309, %r1293, %r1308;
	mov.b32 	%r1298, 64;
	// begin inline asm
	{
    .reg .pred p;
    and.b32 %r1296, %r1300, %r1298;    setp.ne.u32 p, %r1296, 0;
    vote.ballot.sync.b32 %r1296, p, 0xffffffff;
    @!p not.b32 %r1296, %r1296;
}

	// end inline asm
	and.b32  	%r1310, %r1296, %r1309;
	mov.b32 	%r1301, 128;
	// begin inline asm
	{
    .reg .pred p;
    and.b32 %r1299, %r1300, %r1301;    setp.ne.u32 p, %r1299, 0;
    vote.ballot.sync.b32 %r1299, p, 0xffffffff;
    @!p not.b32 %r1299, %r1299;
}

	// end inline asm
	and.b32  	%r1311, %r1299, %r1310;
	clz.b32 	%r1312, %r1311;
	sub.s32 	%r267, 31, %r1312;
	and.b32  	%r1313, %r803, %r1311;
	popc.b32 	%r268, %r1313;
	setp.ne.s32 	%p131, %r402, %r267;
	mov.b32 	%r1971, 0;
	@%p131 bra 	$L__BB16_207;
	atom.shared.add.u32 	%r1971, [%r113], %r268;
$L__BB16_207:
	shfl.sync.idx.b32	%r1339|%p132, %r1971, %r267, 31, -1;
	add.s32 	%r271, %r268, %r1339;
	shr.u32 	%r1340, %r1897, %r400;
	and.b32  	%r1336, %r1340, %r75;
	mov.b32 	%r1316, 1;
	// begin inline asm
	{
    .reg .pred p;
    and.b32 %r1314, %r1336, %r1316;    setp.ne.u32 p, %r1314, 0;
    vote.ballot.sync.b32 %r1314, p, 0xffffffff;
    @!p not.b32 %r1314, %r1314;
}

	// end inline asm
	mov.b32 	%r1319, 2;
	// begin inline asm
	{
    .reg .pred p;
    and.b32 %r1317, %r1336, %r1319;    setp.ne.u32 p, %r1317, 0;
    vote.ballot.sync.b32 %r1317, p, 0xffffffff;
    @!p not.b32 %r1317, %r1317;
}

	// end inline asm
	and.b32  	%r1341, %r1317, %r1314;
	mov.b32 	%r1322, 4;
	// begin inline asm
	{
    .reg .pred p;
    and.b32 %r1320, %r1336, %r1322;    setp.ne.u32 p, %r1320, 0;
    vote.ballot.sync.b32 %r1320, p, 0xffffffff;
    @!p not.b32 %r1320, %r1320;
}

	// end inline asm
	and.b32  	%r1342, %r1320, %r1341;
	mov.b32 	%r1325, 8;
	// begin inline asm
	{
    .reg .pred p;
    and.b32 %r1323, %r1336, %r1325;    setp.ne.u32 p, %r1323, 0;
    vote.ballot.sync.b32 %r1323, p, 0xffffffff;
    @!p not.b32 %r1323, %r1323;
}

	// end inline asm
	and.b32  	%r1343, %r1323, %r1342;
	mov.b32 	%r1328, 16;
	// begin inline asm
	{
    .reg .pred p;
    and.b32 %r1326, %r1336, %r1328;    setp.ne.u32 p, %r1326, 0;
    vote.ballot.sync.b32 %r1326, p, 0xffffffff;
    @!p not.b32 %r1326, %r1326;
}

	// end inline asm
	and.b32  	%r1344, %r1326, %r1343;
	mov.b32 	%r1331, 32;
	// begin inline asm
	{
    .reg .pred p;
    and.b32 %r1329, %r1336, %r1331;    setp.ne.u32 p, %r1329, 0;
    vote.ballot.sync.b32 %r1329, p, 0xffffffff;
    @!p not.b32 %r1329, %r1329;
}

	// end inline asm
	and.b32  	%r1345, %r1329, %r1344;
	mov.b32 	%r1334, 64;
	// begin inline asm
	{
    .reg .pred p;
    and.b32 %r1332, %r1336, %r1334;    setp.ne.u32 p, %r1332, 0;
    vote.ballot.sync.b32 %r1332, p, 0xffffffff;
    @!p not.b32 %r1332, %r1332;
}

	// end inline asm
	and.b32  	%r1346, %r1332, %r1345;
	mov.b32 	%r1337, 128;
	// begin inline asm
	{
    .reg .pred p;
    and.b32 %r1335, %r1336, %r1337;    setp.ne.u32 p, %r1335, 0;
    vote.ballot.sync.b32 %r1335, p, 0xffffffff;
    @!p not.b32 %r1335, %r1335;
}

	// end inline asm
	and.b32  	%r1347, %r1335, %r1346;
	clz.b32 	%r1348, %r1347;
	sub.s32 	%r272, 31, %r1348;
	and.b32  	%r1349, %r803, %r1347;
	popc.b32 	%r273, %r1349;
	setp.ne.s32 	%p133, %r402, %r272;
	mov.b32 	%r1972, 0;
	@%p133 bra 	$L__BB16_209;
	atom.shared.add.u32 	%r1972, [%r114], %r273;
$L__BB16_209:
	shfl.sync.idx.b32	%r1375|%p134, %r1972, %r272, 31, -1;
	add.s32 	%r276, %r273, %r1375;
	shr.u32 	%r1376, %r1896, %r400;
	and.b32  	%r1372, %r1376, %r75;
	mov.b32 	%r1352, 1;
	// begin inline asm
	{
    .reg .pred p;
    and.b32 %r1350, %r1372, %r1352;    setp.ne.u32 p, %r1350, 0;
    vote.ballot.sync.b32 %r1350, p, 0xffffffff;
    @!p not.b32 %r1350, %r1350;
}

	// end inline asm
	mov.b32 	%r1355, 2;
	// begin inline asm
	{
    .reg .pred p;
    and.b32 %r1353, %r1372, %r1355;    setp.ne.u32 p, %r1353, 0;
    vote.ballot.sync.b32 %r1353, p, 0xffffffff;
    @!p not.b32 %r1353, %r1353;
}

	// end inline asm
	and.b32  	%r1377, %r1353, %r1350;
	mov.b32 	%r1358, 4;
	// begin inline asm
	{
    .reg .pred p;
    and.b32 %r1356, %r1372, %r1358;    setp.ne.u32 p, %r1356, 0;
    vote.ballot.sync.b32 %r1356, p, 0xffffffff;
    @!p not.b32 %r1356, %r1356;
}

	// end inline asm
	and.b32  	%r1378, %r1356, %r1377;
	mov.b32 	%r1361, 8;
	// begin inline asm
	{
    .reg .pred p;
    and.b32 %r1359, %r1372, %r1361;    setp.ne.u32 p, %r1359, 0;
    vote.ballot.sync.b32 %r1359, p, 0xffffffff;
    @!p not.b32 %r1359, %r1359;
}

	// end inline asm
	and.b32  	%r1379, %r1359, %r1378;
	mov.b32 	%r1364, 16;
	// begin inline asm
	{
    .reg .pred p;
    and.b32 %r1362, %r1372, %r1364;    setp.ne.u32 p, %r1362, 0;
    vote.ballot.sync.b32 %r1362, p, 0xffffffff;
    @!p not.b32 %r1362, %r1362;
}

	// end inline asm
	and.b32  	%r1380, %r1362, %r1379;
	mov.b32 	%r1367, 32;
	// begin inline asm
	{
    .reg .pred p;
    and.b32 %r1365, %r1372, %r1367;    setp.ne.u32 p, %r1365, 0;
    vote.ballot.sync.b32 %r1365, p, 0xffffffff;
    @!p not.b32 %r1365, %r1365;
}

	// end inline asm
	and.b32  	%r1381, %r1365, %r1380;
	mov.b32 	%r1370, 64;
	// begin inline asm
	{
    .reg .pred p;
    and.b32 %r1368, %r1372, %r1370;    setp.ne.u32 p, %r1368, 0;
    vote.ballot.sync.b32 %r1368, p, 0xffffffff;
    @!p not.b32 %r1368, %r1368;
}

	// end inline asm
	and.b32  	%r1382, %r1368, %r1381;
	mov.b32 	%r1373, 128;
	// begin inline asm
	{
    .reg .pred p;
    and.b32 %r1371, %r1372, %r1373;    setp.ne.u32 p, %r1371, 0;
    vote.ballot.sync.b32 %r1371, p, 0xffffffff;
    @!p not.b32 %r1371, %r1371;
}

	// end inline asm
	and.b32  	%r1383, %r1371, %r1382;
	clz.b32 	%r1384, %r1383;
	sub.s32 	%r277, 31, %r1384;
	and.b32  	%r1385, %r803, %r1383;
	popc.b32 	%r278, %r1385;
	setp.ne.s32 	%p135, %r402, %r277;
	mov.b32 	%r1973, 0;
	@%p135 bra 	$L__BB16_211;
	atom.shared.add.u32 	%r1973, [%r115], %r278;
$L__BB16_211:
	shfl.sync.idx.b32	%r1411|%p136, %r1973, %r277, 31, -1;
	add.s32 	%r281, %r278, %r1411;
	shr.u32 	%r1412, %r1895, %r400;
	and.b32  	%r1408, %r1412, %r75;
	mov.b32 	%r1388, 1;
	// begin inline asm
	{
    .reg .pred p;
    and.b32 %r1386, %r1408, %r1388;    setp.ne.u32 p, %r1386, 0;
    vote.ballot.sync.b32 %r1386, p, 0xffffffff;
    @!p not.b32 %r1386, %r1386;
}

	// end inline asm
	mov.b32 	%r1391, 2;
	// begin inline asm
	{
    .reg .pred p;
    and.b32 %r1389, %r1408, %r1391;    setp.ne.u32 p, %r1389, 0;
    vote.ballot.sync.b32 %r1389, p, 0xffffffff;
    @!p not.b32 %r1389, %r1389;
}

	// end inline asm
	and.b32  	%r1413, %r1389, %r1386;
	mov.b32 	%r1394, 4;
	// begin inline asm
	{
    .reg .pred p;
    and.b32 %r1392, %r1408, %r1394;    setp.ne.u32 p, %r1392, 0;
    vote.ballot.sync.b32 %r1392, p, 0xffffffff;
    @!p not.b32 %r1392, %r1392;
}

	// end inline asm
	and.b32  	%r1414, %r1392, %r1413;
	mov.b32 	%r1397, 8;
	// begin inline asm
	{
    .reg .pred p;
    and.b32 %r1395, %r1408, %r1397;    setp.ne.u32 p, %r1395, 0;
    vote.ballot.sync.b32 %r1395, p, 0xffffffff;
    @!p not.b32 %r1395, %r1395;
}

	// end inline asm
	and.b32  	%r1415, %r1395, %r1414;
	mov.b32 	%r1400, 16;
	// begin inline asm
	{
    .reg .pred p;
    and.b32 %r1398, %r1408, %r1400;    setp.ne.u32 p, %r1398, 0;
    vote.ballot.sync.b32 %r1398, p, 0xffffffff;
    @!p not.b32 %r1398, %r1398;
}

	// end inline asm
	and.b32  	%r1416, %r1398, %r1415;
	mov.b32 	%r1403, 32;
	// begin inline asm
	{
    .reg .pred p;
    and.b32 %r1401, %r1408, %r1403;    setp.ne.u32 p, %r1401, 0;
    vote.ballot.sync.b32 %r1401, p, 0xffffffff;
    @!p not.b32 %r1401, %r1401;
}

	// end inline asm
	and.b32  	%r1417, %r1401, %r1416;
	mov.b32 	%r1406, 64;
	// begin inline asm
	{
    .reg .pred p;
    and.b32 %r1404, %r1408, %r1406;    setp.ne.u32 p, %r1404, 0;
    vote.ballot.sync.b32 %r1404, p, 0xffffffff;
    @!p not.b32 %r1404, %r1404;
}

	// end inline asm
	and.b32  	%r1418, %r1404, %r1417;
	mov.b32 	%r1409, 128;
	// begin inline asm
	{
    .reg .pred p;
    and.b32 %r1407, %r1408, %r1409;    setp.ne.u32 p, %r1407, 0;
    vote.ballot.sync.b32 %r1407, p, 0xffffffff;
    @!p not.b32 %r1407, %r1407;
}

	// end inline asm
	and.b32  	%r1419, %r1407, %r1418;
	clz.b32 	%r1420, %r1419;
	sub.s32 	%r282, 31, %r1420;
	and.b32  	%r1421, %r803, %r1419;
	popc.b32 	%r283, %r1421;
	setp.ne.s32 	%p137, %r402, %r282;
	mov.b32 	%r1974, 0;
	@%p137 bra 	$L__BB16_213;
	atom.shared.add.u32 	%r1974, [%r116], %r283;
$L__BB16_213:
	shfl.sync.idx.b32	%r1422|%p139, %r1974, %r282, 31, -1;
	add.s32 	%r1423, %r283, %r1422;
	bar.sync 	0;
	shl.b32 	%r1424, %r206, 2;
	mov.u32 	%r1425, _ZZN3cub18CUB_300001_SM_10006detail10radix_sort29DeviceRadixSortOnesweepKernelINS1_5radix10policy_hubIjjyE10Policy1000ELNS0_9SortOrderE0EjjyiiNS1_21identity_decomposer_tEEEvPT5_SB_PT3_PKSC_PT1_PKSG_PT2_PKSK_T4_iiT6_E1s;
	add.s32 	%r286, %r1425, %r1424;
	st.shared.u32 	[%r286+-4], %r1911;
	shl.b32 	%r1426, %r211, 2;
	add.s32 	%r287, %r1425, %r1426;
	st.shared.u32 	[%r287+-4], %r1910;
	shl.b32 	%r1427, %r216, 2;
	add.s32 	%r288, %r1425, %r1427;
	st.shared.u32 	[%r288+-4], %r1909;
	shl.b32 	%r1428, %r221, 2;
	add.s32 	%r289, %r1425, %r1428;
	st.shared.u32 	[%r289+-4], %r1908;
	shl.b32 	%r1429, %r226, 2;
	add.s32 	%r290, %r1425, %r1429;
	st.shared.u32 	[%r290+-4], %r1907;
	shl.b32 	%r1430, %r231, 2;
	add.s32 	%r291, %r1425, %r1430;
	st.shared.u32 	[%r291+-4], %r1906;
	shl.b32 	%r1431, %r236, 2;
	add.s32 	%r292, %r1425, %r1431;
	st.shared.u32 	[%r292+-4], %r1905;
	shl.b32 	%r1432, %r241, 2;
	add.s32 	%r293, %r1425, %r1432;
	st.shared.u32 	[%r293+-4], %r1904;
	shl.b32 	%r1433, %r246, 2;
	add.s32 	%r294, %r1425, %r1433;
	st.shared.u32 	[%r294+-4], %r1903;
	shl.b32 	%r1434, %r251, 2;
	add.s32 	%r295, %r1425, %r1434;
	st.shared.u32 	[%r295+-4], %r1902;
	shl.b32 	%r1435, %r256, 2;
	add.s32 	%r296, %r1425, %r1435;
	st.shared.u32 	[%r296+-4], %r1901;
	shl.b32 	%r1436, %r261, 2;
	add.s32 	%r297, %r1425, %r1436;
	st.shared.u32 	[%r297+-4], %r1900;
	shl.b32 	%r1437, %r266, 2;
	add.s32 	%r298, %r1425, %r1437;
	st.shared.u32 	[%r298+-4], %r1899;
	shl.b32 	%r1438, %r271, 2;
	add.s32 	%r299, %r1425, %r1438;
	st.shared.u32 	[%r299+-4], %r1898;
	shl.b32 	%r1439, %r276, 2;
	add.s32 	%r300, %r1425, %r1439;
	st.shared.u32 	[%r300+-4], %r1897;
	shl.b32 	%r1440, %r281, 2;
	add.s32 	%r301, %r1425, %r1440;
	st.shared.u32 	[%r301+-4], %r1896;
	shl.b32 	%r1441, %r1423, 2;
	add.s32 	%r302, %r1425, %r1441;
	st.shared.u32 	[%r302+-4], %r1895;
	shl.b32 	%r1442, %r1, 3;
	add.s32 	%r1443, %r1425, %r1442;
	add.s32 	%r303, %r1443, 26112;
	@%p29 bra 	$L__BB16_221;
	ld.param.u64 	%rd368, [_ZN3cub18CUB_300001_SM_10006detail10radix_sort29DeviceRadixSortOnesweepKernelINS1_5radix10policy_hubIjjyE10Policy1000ELNS0_9SortOrderE0EjjyiiNS1_21identity_decomposer_tEEEvPT5_SB_PT3_PKSC_PT1_PKSG_PT2_PKSK_T4_iiT6__param_3];
	cvta.to.global.u64 	%rd85, %rd368;
	shl.b64 	%rd86, %rd10, 3;
	add.s64 	%rd87, %rd85, %rd86;
	ld.global.u64 	%rd88, [%rd87];
	cvt.s64.s32 	%rd89, %r200;
	sub.s64 	%rd371, %rd88, %rd89;
	st.shared.u64 	[%r303], %rd371;
	setp.lt.s32 	%p140, %r4, 1;
	mov.u32 	%r1978, %r1920;
	@%p140 bra 	$L__BB16_220;
	mov.b32 	%r1976, -1;
	mov.u32 	%r1975, %r4;
	mov.u32 	%r1978, %r1920;
$L__BB16_216:
	ld.param.u64 	%rd361, [_ZN3cub18CUB_300001_SM_10006detail10radix_sort29DeviceRadixSortOnesweepKernelINS1_5radix10policy_hubIjjyE10Policy1000ELNS0_9SortOrderE0EjjyiiNS1_21identity_decomposer_tEEEvPT5_SB_PT3_PKSC_PT1_PKSG_PT2_PKSK_T4_iiT6__param_0];
	add.s32 	%r307, %r1975, -1;
	shl.b32 	%r1445, %r307, 8;
	add.s32 	%r1446, %r1445, %r1;
	cvta.to.global.u64 	%rd90, %rd361;
	mul.wide.s32 	%rd91, %r1446, 4;
	add.s64 	%rd21, %rd90, %rd91;
$L__BB16_217:
	membar.cta;
	ld.volatile.global.u32 	%r308, [%rd21];
	setp.eq.s32 	%p141, %r308, 0;
	@%p141 bra 	$L__BB16_217;
	and.b32  	%r1447, %r308, 1073741823;
	add.s32 	%r1978, %r1447, %r1978;
	setp.gt.s32 	%p142, %r308, -1;
	vote.sync.ballot.b32 	%r1976, %p142, %r1976;
	setp.gt.u32 	%p144, %r1975, 1;
	and.pred  	%p145, %p142, %p144;
	mov.u32 	%r1975, %r307;
	@%p145 bra 	$L__BB16_216;
	ld.shared.u64 	%rd371, [%r303];
$L__BB16_220:
	ld.param.u64 	%rd362, [_ZN3cub18CUB_300001_SM_10006detail10radix_sort29DeviceRadixSortOnesweepKernelINS1_5radix10policy_hubIjjyE10Policy1000ELNS0_9SortOrderE0EjjyiiNS1_21identity_decomposer_tEEEvPT5_SB_PT3_PKSC_PT1_PKSG_PT2_PKSK_T4_iiT6__param_0];
	or.b32  	%r1448, %r1978, -2147483648;
	cvta.to.global.u64 	%rd92, %rd362;
	shl.b32 	%r1449, %r4, 8;
	add.s32 	%r1450, %r1449, %r1;
	mul.wide.s32 	%rd93, %r1450, 4;
	add.s64 	%rd94, %rd92, %rd93;
	st.volatile.global.u32 	[%rd94], %r1448;
	sub.s32 	%r1451, %r1978, %r1920;
	cvt.s64.s32 	%rd95, %r1451;
	add.s64 	%rd96, %rd371, %rd95;
	st.shared.u64 	[%r303], %rd96;
$L__BB16_221:
	ld.param.u64 	%rd365, [_ZN3cub18CUB_300001_SM_10006detail10radix_sort29DeviceRadixSortOnesweepKernelINS1_5radix10policy_hubIjjyE10Policy1000ELNS0_9SortOrderE0EjjyiiNS1_21identity_decomposer_tEEEvPT5_SB_PT3_PKSC_PT1_PKSG_PT2_PKSK_T4_iiT6__param_2];
	setp.gt.u32 	%p146, %r1, 255;
	setp.lt.s32 	%p147, %r5, %r399;
	setp.eq.s64 	%p148, %rd365, 0;
	or.pred  	%p149, %p148, %p147;
	or.pred  	%p150, %p146, %p149;
	@%p150 bra 	$L__BB16_223;
	ld.param.u64 	%rd366, [_ZN3cub18CUB_300001_SM_10006detail10radix_sort29DeviceRadixSortOnesweepKernelINS1_5radix10policy_hubIjjyE10Policy1000ELNS0_9SortOrderE0EjjyiiNS1_21identity_decomposer_tEEEvPT5_SB_PT3_PKSC_PT1_PKSG_PT2_PKSK_T4_iiT6__param_2];
	ld.shared.u64 	%rd97, [%r303];
	cvt.s64.s32 	%rd98, %r1920;
	cvt.s64.s32 	%rd99, %r200;
	add.s64 	%rd100, %rd99, %rd98;
	add.s64 	%rd101, %rd100, %rd97;
	cvta.to.global.u64 	%rd102, %rd366;
	shl.b64 	%rd103, %rd10, 3;
	add.s64 	%rd104, %rd102, %rd103;
	st.global.u64 	[%rd104], %rd101;
$L__BB16_223:
	setp.gt.s32 	%p151, %r5, %r399;
	bar.sync 	0;
	@%p151 bra 	$L__BB16_225;
	ld.shared.u32 	%r1452, [%r117];
	shr.u32 	%r1453, %r1452, %r400;
	and.b32  	%r1454, %r1453, %r75;
	shl.b32 	%r1455, %r1454, 3;
	add.s32 	%r1457, %r1425, 26112;
	add.s32 	%r1458, %r1457, %r1455;
	ld.shared.u64 	%rd105, [%r1458];
	add.s64 	%rd106, %rd105, %rd10;
	shl.b64 	%rd107, %rd106, 2;
	add.s64 	%rd108, %rd2, %rd107;
	st.global.u32 	[%rd108], %r1452;
	bar.warp.sync 	-1;
	ld.shared.u32 	%r1459, [%r117+1536];
	shr.u32 	%r1460, %r1459, %r400;
	and.b32  	%r1461, %r1460, %r75;
	shl.b32 	%r1462, %r1461, 3;
	add.s32 	%r1463, %r1457, %r1462;
	ld.shared.u64 	%rd109, [%r1463];
	add.s64 	%rd110, %rd109, %rd10;
	shl.b64 	%rd111, %rd110, 2;
	add.s64 	%rd112, %rd2, %rd111;
	st.global.u32 	[%rd112+1536], %r1459;
	bar.warp.sync 	-1;
	ld.shared.u32 	%r1464, [%r117+3072];
	shr.u32 	%r1465, %r1464, %r400;
	and.b32  	%r1466, %r1465, %r75;
	shl.b32 	%r1467, %r1466, 3;
	add.s32 	%r1468, %r1457, %r1467;
	ld.shared.u64 	%rd113, [%r1468];
	add.s64 	%rd114, %rd113, %rd10;
	shl.b64 	%rd115, %rd114, 2;
	add.s64 	%rd116, %rd2, %rd115;
	st.global.u32 	[%rd116+3072], %r1464;
	bar.warp.sync 	-1;
	ld.shared.u32 	%r1469, [%r117+4608];
	shr.u32 	%r1470, %r1469, %r400;
	and.b32  	%r1471, %r1470, %r75;
	shl.b32 	%r1472, %r1471, 3;
	add.s32 	%r1473, %r1457, %r1472;
	ld.shared.u64 	%rd117, [%r1473];
	add.s64 	%rd118, %rd117, %rd10;
	shl.b64 	%rd119, %rd118, 2;
	add.s64 	%rd120, %rd2, %rd119;
	st.global.u32 	[%rd120+4608], %r1469;
	bar.warp.sync 	-1;
	ld.shared.u32 	%r1474, [%r117+6144];
	shr.u32 	%r1475, %r1474, %r400;
	and.b32  	%r1476, %r1475, %r75;
	shl.b32 	%r1477, %r1476, 3;
	add.s32 	%r1478, %r1457, %r1477;
	ld.shared.u64 	%rd121, [%r1478];
	add.s64 	%rd122, %rd121, %rd10;
	shl.b64 	%rd123, %rd122, 2;
	add.s64 	%rd124, %rd2, %rd123;
	st.global.u32 	[%rd124+6144], %r1474;
	bar.warp.sync 	-1;
	ld.shared.u32 	%r1479, [%r117+7680];
	shr.u32 	%r1480, %r1479, %r400;
	and.b32  	%r1481, %r1480, %r75;
	shl.b32 	%r1482, %r1481, 3;
	add.s32 	%r1483, %r1457, %r1482;
	ld.shared.u64 	%rd125, [%r1483];
	add.s64 	%rd126, %rd125, %rd10;
	shl.b64 	%rd127, %rd126, 2;
	add.s64 	%rd128, %rd2, %rd127;
	st.global.u32 	[%rd128+7680], %r1479;
	bar.warp.sync 	-1;
	ld.shared.u32 	%r1484, [%r117+9216];
	shr.u32 	%r1485, %r1484, %r400;
	and.b32  	%r1486, %r1485, %r75;
	shl.b32 	%r1487, %r1486, 3;
	add.s32 	%r1488, %r1457, %r1487;
	ld.shared.u64 	%rd129, [%r1488];
	add.s64 	%rd130, %rd129, %rd10;
	shl.b64 	%rd131, %rd130, 2;
	add.s64 	%rd132, %rd2, %rd131;
	st.global.u32 	[%rd132+9216], %r1484;
	bar.warp.sync 	-1;
	ld.shared.u32 	%r1489, [%r117+10752];
	shr.u32 	%r1490, %r1489, %r400;
	and.b32  	%r1491, %r1490, %r75;
	shl.b32 	%r1492, %r1491, 3;
	add.s32 	%r1493, %r1457, %r1492;
	ld.shared.u64 	%rd133, [%r1493];
	add.s64 	%rd134, %rd133, %rd10;
	shl.b64 	%rd135, %rd134, 2;
	add.s64 	%rd136, %rd2, %rd135;
	st.global.u32 	[%rd136+10752], %r1489;
	bar.warp.sync 	-1;
	ld.shared.u32 	%r1494, [%r117+12288];
	shr.u32 	%r1495, %r1494, %r400;
	and.b32  	%r1496, %r1495, %r75;
	shl.b32 	%r1497, %r1496, 3;
	add.s32 	%r1498, %r1457, %r1497;
	ld.shared.u64 	%rd137, [%r1498];
	add.s64 	%rd138, %rd137, %rd10;
	shl.b64 	%rd139, %rd138, 2;
	add.s64 	%rd140, %rd2, %rd139;
	st.global.u32 	[%rd140+12288], %r1494;
	bar.warp.sync 	-1;
	ld.shared.u32 	%r1499, [%r117+13824];
	shr.u32 	%r1500, %r1499, %r400;
	and.b32  	%r1501, %r1500, %r75;
	shl.b32 	%r1502, %r1501, 3;
	add.s32 	%r1503, %r1457, %r1502;
	ld.shared.u64 	%rd141, [%r1503];
	add.s64 	%rd142, %rd141, %rd10;
	shl.b64 	%rd143, %rd142, 2;
	add.s64 	%rd144, %rd2, %rd143;
	st.global.u32 	[%rd144+13824], %r1499;
	bar.warp.sync 	-1;
	ld.shared.u32 	%r1504, [%r117+15360];
	shr.u32 	%r1505, %r1504, %r400;
	and.b32  	%r1506, %r1505, %r75;
	shl.b32 	%r1507, %r1506, 3;
	add.s32 	%r1508, %r1457, %r1507;
	ld.shared.u64 	%rd145, [%r1508];
	add.s64 	%rd146, %rd145, %rd10;
	shl.b64 	%rd147, %rd146, 2;
	add.s64 	%rd148, %rd2, %rd147;
	st.global.u32 	[%rd148+15360], %r1504;
	bar.warp.sync 	-1;
	ld.shared.u32 	%r1509, [%r117+16896];
	shr.u32 	%r1510, %r1509, %r400;
	and.b32  	%r1511, %r1510, %r75;
	shl.b32 	%r1512, %r1511, 3;
	add.s32 	%r1513, %r1457, %r1512;
	ld.shared.u64 	%rd149, [%r1513];
	add.s64 	%rd150, %rd149, %rd10;
	shl.b64 	%rd151, %rd150, 2;
	add.s64 	%rd152, %rd2, %rd151;
	st.global.u32 	[%rd152+16896], %r1509;
	bar.warp.sync 	-1;
	ld.shared.u32 	%r1514, [%r117+18432];
	shr.u32 	%r1515, %r1514, %r400;
	and.b32  	%r1516, %r1515, %r75;
	shl.b32 	%r1517, %r1516, 3;
	add.s32 	%r1518, %r1457, %r1517;
	ld.shared.u64 	%rd153, [%r1518];
	add.s64 	%rd154, %rd153, %rd10;
	shl.b64 	%rd155, %rd154, 2;
	add.s64 	%rd156, %rd2, %rd155;
	st.global.u32 	[%rd156+18432], %r1514;
	bar.warp.sync 	-1;
	ld.shared.u32 	%r1519, [%r117+19968];
	shr.u32 	%r1520, %r1519, %r400;
	and.b32  	%r1521, %r1520, %r75;
	shl.b32 	%r1522, %r1521, 3;
	add.s32 	%r1523, %r1457, %r1522;
	ld.shared.u64 	%rd157, [%r1523];
	add.s64 	%rd158, %rd157, %rd10;
	shl.b64 	%rd159, %rd158, 2;
	add.s64 	%rd160, %rd2, %rd159;
	st.global.u32 	[%rd160+19968], %r1519;
	bar.warp.sync 	-1;
	ld.shared.u32 	%r1524, [%r117+21504];
	shr.u32 	%r1525, %r1524, %r400;
	and.b32  	%r1526, %r1525, %r75;
	shl.b32 	%r1527, %r1526, 3;
	add.s32 	%r1528, %r1457, %r1527;
	ld.shared.u64 	%rd161, [%r1528];
	add.s64 	%rd162, %rd161, %rd10;
	shl.b64 	%rd163, %rd162, 2;
	add.s64 	%rd164, %rd2, %rd163;
	st.global.u32 	[%rd164+21504], %r1524;
	bar.warp.sync 	-1;
	ld.shared.u32 	%r1529, [%r117+23040];
	shr.u32 	%r1530, %r1529, %r400;
	and.b32  	%r1531, %r1530, %r75;
	shl.b32 	%r1532, %r1531, 3;
	add.s32 	%r1533, %r1457, %r1532;
	ld.shared.u64 	%rd165, [%r1533];
	add.s64 	%rd166, %rd165, %rd10;
	shl.b64 	%rd167, %rd166, 2;
	add.s64 	%rd168, %rd2, %rd167;
	st.global.u32 	[%rd168+23040], %r1529;
	bar.warp.sync 	-1;
	ld.shared.u32 	%r1534, [%r117+24576];
	shr.u32 	%r1535, %r1534, %r400;
	and.b32  	%r1536, %r1535, %r75;
	shl.b32 	%r1537, %r1536, 3;
	add.s32 	%r1538, %r1457, %r1537;
	ld.shared.u64 	%rd169, [%r1538];
	add.s64 	%rd170, %rd169, %rd10;
	shl.b64 	%rd171, %rd170, 2;
	add.s64 	%rd172, %rd2, %rd171;
	st.global.u32 	[%rd172+24576], %r1534;
	bar.warp.sync 	-1;
	bra.uni 	$L__BB16_260;
$L__BB16_225:
	mad.lo.s32 	%r312, %r4, -6528, %r399;
	setp.ge.s32 	%p152, %r1, %r312;
	@%p152 bra 	$L__BB16_227;
	ld.shared.u32 	%r1539, [%r117];
	shr.u32 	%r1540, %r1539, %r400;
	and.b32  	%r1541, %r1540, %r75;
	shl.b32 	%r1542, %r1541, 3;
	add.s32 	%r1544, %r1425, %r1542;
	ld.shared.u64 	%rd173, [%r1544+26112];
	add.s64 	%rd174, %rd173, %rd10;
	shl.b64 	%rd175, %rd174, 2;
	add.s64 	%rd176, %rd2, %rd175;
	st.global.u32 	[%rd176], %r1539;
$L__BB16_227:
	bar.warp.sync 	-1;
	add.s32 	%r1545, %r1, 384;
	setp.ge.s32 	%p153, %r1545, %r312;
	@%p153 bra 	$L__BB16_229;
	ld.shared.u32 	%r1546, [%r117+1536];
	shr.u32 	%r1547, %r1546, %r400;
	and.b32  	%r1548, %r1547, %r75;
	shl.b32 	%r1549, %r1548, 3;
	add.s32 	%r1551, %r1425, %r1549;
	ld.shared.u64 	%rd177, [%r1551+26112];
	add.s64 	%rd178, %rd177, %rd10;
	shl.b64 	%rd179, %rd178, 2;
	add.s64 	%rd180, %rd2, %rd179;
	st.global.u32 	[%rd180+1536], %r1546;
$L__BB16_229:
	bar.warp.sync 	-1;
	add.s32 	%r1552, %r1, 768;
	setp.ge.s32 	%p154, %r1552, %r312;
	@%p154 bra 	$L__BB16_231;
	ld.shared.u32 	%r1553, [%r117+3072];
	shr.u32 	%r1554, %r1553, %r400;
	and.b32  	%r1555, %r1554, %r75;
	shl.b32 	%r1556, %r1555, 3;
	add.s32 	%r1558, %r1425, %r1556;
	ld.shared.u64 	%rd181, [%r1558+26112];
	add.s64 	%rd182, %rd181, %rd10;
	shl.b64 	%rd183, %rd182, 2;
	add.s64 	%rd184, %rd2, %rd183;
	st.global.u32 	[%rd184+3072], %r1553;
$L__BB16_231:
	bar.warp.sync 	-1;
	add.s32 	%r1559, %r1, 1152;
	setp.ge.s32 	%p155, %r1559, %r312;
	@%p155 bra 	$L__BB16_233;
	ld.shared.u32 	%r1560, [%r117+4608];
	shr.u32 	%r1561, %r1560, %r400;
	and.b32  	%r1562, %r1561, %r75;
	shl.b32 	%r1563, %r1562, 3;
	add.s32 	%r1565, %r1425, %r1563;
	ld.shared.u64 	%rd185, [%r1565+26112];
	add.s64 	%rd186, %rd185, %rd10;
	shl.b64 	%rd187, %rd186, 2;
	add.s64 	%rd188, %rd2, %rd187;
	st.global.u32 	[%rd188+4608], %r1560;
$L__BB16_233:
	bar.warp.sync 	-1;
	add.s32 	%r1566, %r1, 1536;
	setp.ge.s32 	%p156, %r1566, %r312;
	@%p156 bra 	$L__BB16_235;
	ld.shared.u32 	%r1567, [%r117+6144];
	shr.u32 	%r1568, %r1567, %r400;
	and.b32  	%r1569, %r1568, %r75;
	shl.b32 	%r1570, %r1569, 3;
	add.s32 	%r1572, %r1425, %r1570;
	ld.shared.u64 	%rd189, [%r1572+26112];
	add.s64 	%rd190, %rd189, %rd10;
	shl.b64 	%rd191, %rd190, 2;
	add.s64 	%rd192, %rd2, %rd191;
	st.global.u32 	[%rd192+6144], %r1567;
$L__BB16_235:
	bar.warp.sync 	-1;
	add.s32 	%r1573, %r1, 1920;
	setp.ge.s32 	%p157, %r1573, %r312;
	@%p157 bra 	$L__BB16_237;
	ld.shared.u32 	%r1574, [%r117+7680];
	shr.u32 	%r1575, %r1574, %r400;
	and.b32  	%r1576, %r1575, %r75;
	shl.b32 	%r1577, %r1576, 3;
	add.s32 	%r1579, %r1425, %r1577;
	ld.shared.u64 	%rd193, [%r1579+26112];
	add.s64 	%rd194, %rd193, %rd10;
	shl.b64 	%rd195, %rd194, 2;
	add.s64 	%rd196, %rd2, %rd195;
	st.global.u32 	[%rd196+7680], %r1574;
$L__BB16_237:
	bar.warp.sync 	-1;
	add.s32 	%r1580, %r1, 2304;
	setp.ge.s32 	%p158, %r1580, %r312;
	@%p158 bra 	$L__BB16_239;
	ld.shared.u32 	%r1581, [%r117+9216];
	shr.u32 	%r1582, %r1581, %r400;
	and.b32  	%r1583, %r1582, %r75;
	shl.b32 	%r1584, %r1583, 3;
	add.s32 	%r1586, %r1425, %r1584;
	ld.shared.u64 	%rd197, [%r1586+26112];
	add.s64 	%rd198, %rd197, %rd10;
	shl.b64 	%rd199, %rd198, 2;
	add.s64 	%rd200, %rd2, %rd199;
	st.global.u32 	[%rd200+9216], %r1581;
$L__BB16_239:
	bar.warp.sync 	-1;
	add.s32 	%r1587, %r1, 2688;
	setp.ge.s32 	%p159, %r1587, %r312;
	@%p159 bra 	$L__BB16_241;
	ld.shared.u32 	%r1588, [%r117+10752];
	shr.u32 	%r1589, %r1588, %r400;
	and.b32  	%r1590, %r1589, %r75;
	shl.b32 	%r1591, %r1590, 3;
	add.s32 	%r1593, %r1425, %r1591;
	ld.shared.u64 	%rd201, [%r1593+26112];
	add.s64 	%rd202, %rd201, %rd10;
	shl.b64 	%rd203, %rd202, 2;
	add.s64 	%rd204, %rd2, %rd203;
	st.global.u32 	[%rd204+10752], %r1588;
$L__BB16_241:
	bar.warp.sync 	-1;
	or.b32  	%r1594, %r1, 3072;
	setp.ge.s32 	%p160, %r1594, %r312;
	@%p160 bra 	$L__BB16_243;
	ld.shared.u32 	%r1595, [%r117+12288];
	shr.u32 	%r1596, %r1595, %r400;
	and.b32  	%r1597, %r1596, %r75;
	shl.b32 	%r1598, %r1597, 3;
	add.s32 	%r1600, %r1425, %r1598;
	ld.shared.u64 	%rd205, [%r1600+26112];
	add.s64 	%rd206, %rd205, %rd10;
	shl.b64 	%rd207, %rd206, 2;
	add.s64 	%rd208, %rd2, %rd207;
	st.global.u32 	[%rd208+12288], %r1595;
$L__BB16_243:
	bar.warp.sync 	-1;
	add.s32 	%r1601, %r1, 3456;
	setp.ge.s32 	%p161, %r1601, %r312;
	@%p161 bra 	$L__BB16_245;
	ld.shared.u32 	%r1602, [%r117+13824];
	shr.u32 	%r1603, %r1602, %r400;
	and.b32  	%r1604, %r1603, %r75;
	shl.b32 	%r1605, %r1604, 3;
	add.s32 	%r1607, %r1425, %r1605;
	ld.shared.u64 	%rd209, [%r1607+26112];
	add.s64 	%rd210, %rd209, %rd10;
	shl.b64 	%rd211, %rd210, 2;
	add.s64 	%rd212, %rd2, %rd211;
	st.global.u32 	[%rd212+13824], %r1602;
$L__BB16_245:
	bar.warp.sync 	-1;
	add.s32 	%r1608, %r1, 3840;
	setp.ge.s32 	%p162, %r1608, %r312;
	@%p162 bra 	$L__BB16_247;
	ld.shared.u32 	%r1609, [%r117+15360];
	shr.u32 	%r1610, %r1609, %r400;
	and.b32  	%r1611, %r1610, %r75;
	shl.b32 	%r1612, %r1611, 3;
	add.s32 	%r1614, %r1425, %r1612;
	ld.shared.u64 	%rd213, [%r1614+26112];
	add.s64 	%rd214, %rd213, %rd10;
	shl.b64 	%rd215, %rd214, 2;
	add.s64 	%rd216, %rd2, %rd215;
	st.global.u32 	[%rd216+15360], %r1609;
$L__BB16_247:
	bar.warp.sync 	-1;
	add.s32 	%r1615, %r1, 4224;
	setp.ge.s32 	%p163, %r1615, %r312;
	@%p163 bra 	$L__BB16_249;
	ld.shared.u32 	%r1616, [%r117+16896];
	shr.u32 	%r1617, %r1616, %r400;
	and.b32  	%r1618, %r1617, %r75;
	shl.b32 	%r1619, %r1618, 3;
	add.s32 	%r1621, %r1425, %r1619;
	ld.shared.u64 	%rd217, [%r1621+26112];
	add.s64 	%rd218, %rd217, %rd10;
	shl.b64 	%rd219, %rd218, 2;
	add.s64 	%rd220, %rd2, %rd219;
	st.global.u32 	[%rd220+16896], %r1616;
$L__BB16_249:
	bar.warp.sync 	-1;
	add.s32 	%r1622, %r1, 4608;
	setp.ge.s32 	%p164, %r1622, %r312;
	@%p164 bra 	$L__BB16_251;
	ld.shared.u32 	%r1623, [%r117+18432];
	shr.u32 	%r1624, %r1623, %r400;
	and.b32  	%r1625, %r1624, %r75;
	shl.b32 	%r1626, %r1625, 3;
	add.s32 	%r1628, %r1425, %r1626;
	ld.shared.u64 	%rd221, [%r1628+26112];
	add.s64 	%rd222, %rd221, %rd10;
	shl.b64 	%rd223, %rd222, 2;
	add.s64 	%rd224, %rd2, %rd223;
	st.global.u32 	[%rd224+18432], %r1623;
$L__BB16_251:
	bar.warp.sync 	-1;
	add.s32 	%r1629, %r1, 4992;
	setp.ge.s32 	%p165, %r1629, %r312;
	@%p165 bra 	$L__BB16_253;
	ld.shared.u32 	%r1630, [%r117+19968];
	shr.u32 	%r1631, %r1630, %r400;
	and.b32  	%r1632, %r1631, %r75;
	shl.b32 	%r1633, %r1632, 3;
	add.s32 	%r1635, %r1425, %r1633;
	ld.shared.u64 	%rd225, [%r1635+26112];
	add.s64 	%rd226, %rd225, %rd10;
	shl.b64 	%rd227, %rd226, 2;
	add.s64 	%rd228, %rd2, %rd227;
	st.global.u32 	[%rd228+19968], %r1630;
$L__BB16_253:
	bar.warp.sync 	-1;
	add.s32 	%r1636, %r1, 5376;
	setp.ge.s32 	%p166, %r1636, %r312;
	@%p166 bra 	$L__BB16_255;
	ld.shared.u32 	%r1637, [%r117+21504];
	shr.u32 	%r1638, %r1637, %r400;
	and.b32  	%r1639, %r1638, %r75;
	shl.b32 	%r1640, %r1639, 3;
	add.s32 	%r1642, %r1425, %r1640;
	ld.shared.u64 	%rd229, [%r1642+26112];
	add.s64 	%rd230, %rd229, %rd10;
	shl.b64 	%rd231, %rd230, 2;
	add.s64 	%rd232, %rd2, %rd231;
	st.global.u32 	[%rd232+21504], %r1637;
$L__BB16_255:
	bar.warp.sync 	-1;
	add.s32 	%r1643, %r1, 5760;
	setp.ge.s32 	%p167, %r1643, %r312;
	@%p167 bra 	$L__BB16_257;
	ld.shared.u32 	%r1644, [%r117+23040];
	shr.u32 	%r1645, %r1644, %r400;
	and.b32  	%r1646, %r1645, %r75;
	shl.b32 	%r1647, %r1646, 3;
	add.s32 	%r1649, %r1425, %r1647;
	ld.shared.u64 	%rd233, [%r1649+26112];
	add.s64 	%rd234, %rd233, %rd10;
	shl.b64 	%rd235, %rd234, 2;
	add.s64 	%rd236, %rd2, %rd235;
	st.global.u32 	[%rd236+23040], %r1644;
$L__BB16_257:
	bar.warp.sync 	-1;
	or.b32  	%r1650, %r1, 6144;
	setp.ge.s32 	%p168, %r1650, %r312;
	@%p168 bra 	$L__BB16_259;
	ld.shared.u32 	%r1651, [%r117+24576];
	shr.u32 	%r1652, %r1651, %r400;
	and.b32  	%r1653, %r1652, %r75;
	shl.b32 	%r1654, %r1653, 3;
	add.s32 	%r1656, %r1425, %r1654;
	ld.shared.u64 	%rd237, [%r1656+26112];
	add.s64 	%rd238, %rd237, %rd10;
	shl.b64 	%rd239, %rd238, 2;
	add.s64 	%rd240, %rd2, %rd239;
	st.global.u32 	[%rd240+24576], %r1651;
$L__BB16_259:
	bar.warp.sync 	-1;
$L__BB16_260:
	setp.gt.s32 	%p169, %r5, %r399;
	ld.shared.u32 	%r1657, [%r117];
	shr.u32 	%r1658, %r1657, %r400;
	and.b32  	%r313, %r1658, %r75;
	ld.shared.u32 	%r1659, [%r117+1536];
	shr.u32 	%r1660, %r1659, %r400;
	and.b32  	%r314, %r1660, %r75;
	ld.shared.u32 	%r1661, [%r117+3072];
	shr.u32 	%r1662, %r1661, %r400;
	and.b32  	%r315, %r1662, %r75;
	ld.shared.u32 	%r1663, [%r117+4608];
	shr.u32 	%r1664, %r1663, %r400;
	and.b32  	%r316, %r1664, %r75;
	ld.shared.u32 	%r1665, [%r117+6144];
	shr.u32 	%r1666, %r1665, %r400;
	and.b32  	%r317, %r1666, %r75;
	ld.shared.u32 	%r1667, [%r117+7680];
	shr.u32 	%r1668, %r1667, %r400;
	and.b32  	%r318, %r1668, %r75;
	ld.shared.u32 	%r1669, [%r117+9216];
	shr.u32 	%r1670, %r1669, %r400;
	and.b32  	%r319, %r1670, %r75;
	ld.shared.u32 	%r1671, [%r117+10752];
	shr.u32 	%r1672, %r1671, %r400;
	and.b32  	%r320, %r1672, %r75;
	ld.shared.u32 	%r1673, [%r117+12288];
	shr.u32 	%r1674, %r1673, %r400;
	and.b32  	%r321, %r1674, %r75;
	ld.shared.u32 	%r1675, [%r117+13824];
	shr.u32 	%r1676, %r1675, %r400;
	and.b32  	%r322, %r1676, %r75;
	ld.shared.u32 	%r1677, [%r117+15360];
	shr.u32 	%r1678, %r1677, %r400;
	and.b32  	%r323, %r1678, %r75;
	ld.shared.u32 	%r1679, [%r117+16896];
	shr.u32 	%r1680, %r1679, %r400;
	and.b32  	%r324, %r1680, %r75;
	ld.shared.u32 	%r1681, [%r117+18432];
	shr.u32 	%r1682, %r1681, %r400;
	and.b32  	%r325, %r1682, %r75;
	ld.shared.u32 	%r1683, [%r117+19968];
	shr.u32 	%r1684, %r1683, %r400;
	and.b32  	%r326, %r1684, %r75;
	ld.shared.u32 	%r1685, [%r117+21504];
	shr.u32 	%r1686, %r1685, %r400;
	and.b32  	%r327, %r1686, %r75;
	ld.shared.u32 	%r1687, [%r117+23040];
	shr.u32 	%r1688, %r1687, %r400;
	and.b32  	%r328, %r1688, %r75;
	ld.shared.u32 	%r1689, [%r117+24576];
	shr.u32 	%r1690, %r1689, %r400;
	and.b32  	%r329, %r1690, %r75;
	@%p169 bra 	$L__BB16_262;
	ld.global.u32 	%r1995, [%rd9];
	ld.global.u32 	%r1996, [%rd9+128];
	ld.global.u32 	%r1997, [%rd9+256];
	ld.global.u32 	%r1998, [%rd9+384];
	ld.global.u32 	%r1999, [%rd9+512];
	ld.global.u32 	%r2000, [%rd9+640];
	ld.global.u32 	%r2001, [%rd9+768];
	ld.global.u32 	%r2002, [%rd9+896];
	ld.global.u32 	%r2003, [%rd9+1024];
	ld.global.u32 	%r2004, [%rd9+1152];
	ld.global.u32 	%r2005, [%rd9+1280];
	ld.global.u32 	%r2006, [%rd9+1408];
	ld.global.u32 	%r2007, [%rd9+1536];
	ld.global.u32 	%r2008, [%rd9+1664];
	ld.global.u32 	%r2009, [%rd9+1792];
	ld.global.u32 	%r2010, [%rd9+1920];
	ld.global.u32 	%r2011, [%rd9+2048];
	bra.uni 	$L__BB16_296;
$L__BB16_262:
	cvt.u32.u64 	%r1692, %rd8;
	mul.lo.s32 	%r1693, %r4, 6528;
	sub.s32 	%r347, %r399, %r1693;
	setp.ge.s32 	%p170, %r1692, %r347;
	@%p170 bra 	$L__BB16_264;
	ld.global.u32 	%r1995, [%rd9];
$L__BB16_264:
	add.s32 	%r1696, %r1692, 32;
	setp.ge.s32 	%p171, %r1696, %r347;
	@%p171 bra 	$L__BB16_266;
	ld.global.u32 	%r1996, [%rd9+128];
$L__BB16_266:
	add.s32 	%r1699, %r1692, 64;
	setp.ge.s32 	%p172, %r1699, %r347;
	@%p172 bra 	$L__BB16_268;
	ld.global.u32 	%r1997, [%rd9+256];
$L__BB16_268:
	add.s32 	%r1702, %r1692, 96;
	setp.ge.s32 	%p173, %r1702, %r347;
	@%p173 bra 	$L__BB16_270;
	ld.global.u32 	%r1998, [%rd9+384];
$L__BB16_270:
	add.s32 	%r1705, %r1692, 128;
	setp.ge.s32 	%p174, %r1705, %r347;
	@%p174 bra 	$L__BB16_272;
	ld.global.u32 	%r1999, [%rd9+512];
$L__BB16_272:
	add.s32 	%r1708, %r1692, 160;
	setp.ge.s32 	%p175, %r1708, %r347;
	@%p175 bra 	$L__BB16_274;
	ld.global.u32 	%r2000, [%rd9+640];
$L__BB16_274:
	add.s32 	%r1711, %r1692, 192;
	setp.ge.s32 	%p176, %r1711, %r347;
	@%p176 bra 	$L__BB16_276;
	ld.global.u32 	%r2001, [%rd9+768];
$L__BB16_276:
	cvt.u32.u64 	%r1713, %rd8;
	add.s32 	%r1714, %r1713, 224;
	setp.ge.s32 	%p177, %r1714, %r347;
	@%p177 bra 	$L__BB16_278;
	ld.global.u32 	%r2002, [%rd9+896];
$L__BB16_278:
	cvt.u32.u64 	%r1716, %rd8;
	add.s32 	%r1717, %r1716, 256;
	setp.ge.s32 	%p178, %r1717, %r347;
	@%p178 bra 	$L__BB16_280;
	ld.global.u32 	%r2003, [%rd9+1024];
$L__BB16_280:
	cvt.u32.u64 	%r1719, %rd8;
	add.s32 	%r1720, %r1719, 288;
	setp.ge.s32 	%p179, %r1720, %r347;
	@%p179 bra 	$L__BB16_282;
	ld.global.u32 	%r2004, [%rd9+1152];
$L__BB16_282:
	cvt.u32.u64 	%r1722, %rd8;
	add.s32 	%r1723, %r1722, 320;
	setp.ge.s32 	%p180, %r1723, %r347;
	@%p180 bra 	$L__BB16_284;
	ld.global.u32 	%r2005, [%rd9+1280];
$L__BB16_284:
	cvt.u32.u64 	%r1725, %rd8;
	add.s32 	%r1726, %r1725, 352;
	setp.ge.s32 	%p181, %r1726, %r347;
	@%p181 bra 	$L__BB16_286;
	ld.global.u32 	%r2006, [%rd9+1408];
$L__BB16_286:
	cvt.u32.u64 	%r1728, %rd8;
	add.s32 	%r1729, %r1728, 384;
	setp.ge.s32 	%p182, %r1729, %r347;
	@%p182 bra 	$L__BB16_288;
	ld.global.u32 	%r2007, [%rd9+1536];
$L__BB16_288:
	cvt.u32.u64 	%r1731, %rd8;
	add.s32 	%r1732, %r1731, 416;
	setp.ge.s32 	%p183, %r1732, %r347;
	@%p183 bra 	$L__BB16_290;
	ld.global.u32 	%r2008, [%rd9+1664];
$L__BB16_290:
	cvt.u32.u64 	%r1734, %rd8;
	add.s32 	%r1735, %r1734, 448;
	setp.ge.s32 	%p184, %r1735, %r347;
	@%p184 bra 	$L__BB16_292;
	ld.global.u32 	%r2009, [%rd9+1792];
$L__BB16_292:
	cvt.u32.u64 	%r1737, %rd8;
	add.s32 	%r1738, %r1737, 480;
	setp.ge.s32 	%p185, %r1738, %r347;
	@%p185 bra 	$L__BB16_294;
	ld.global.u32 	%r2010, [%rd9+1920];
$L__BB16_294:
	cvt.u32.u64 	%r1740, %rd8;
	add.s32 	%r1741, %r1740, 512;
	setp.ge.s32 	%p186, %r1741, %r347;
	@%p186 bra 	$L__BB16_296;
	ld.global.u32 	%r2011, [%rd9+2048];
$L__BB16_296:
	bar.sync 	0;
	st.shared.u32 	[%r286+-4], %r1995;
	st.shared.u32 	[%r287+-4], %r1996;
	st.shared.u32 	[%r288+-4], %r1997;
	st.shared.u32 	[%r289+-4], %r1998;
	st.shared.u32 	[%r290+-4], %r1999;
	st.shared.u32 	[%r291+-4], %r2000;
	st.shared.u32 	[%r292+-4], %r2001;
	st.shared.u32 	[%r293+-4], %r2002;
	st.shared.u32 	[%r294+-4], %r2003;
	st.shared.u32 	[%r295+-4], %r2004;
	st.shared.u32 	[%r296+-4], %r2005;
	st.shared.u32 	[%r297+-4], %r2006;
	st.shared.u32 	[%r298+-4], %r2007;
	st.shared.u32 	[%r299+-4], %r2008;
	st.shared.u32 	[%r300+-4], %r2009;
	st.shared.u32 	[%r301+-4], %r2010;
	st.shared.u32 	[%r302+-4], %r2011;
	bar.sync 	0;
	@%p169 bra 	$L__BB16_298;
	ld.shared.u32 	%r1742, [%r117];
	shl.b32 	%r1743, %r313, 3;
	mov.u32 	%r1744, _ZZN3cub18CUB_300001_SM_10006detail10radix_sort29DeviceRadixSortOnesweepKernelINS1_5radix10policy_hubIjjyE10Policy1000ELNS0_9SortOrderE0EjjyiiNS1_21identity_decomposer_tEEEvPT5_SB_PT3_PKSC_PT1_PKSG_PT2_PKSK_T4_iiT6_E1s;
	add.s32 	%r1745, %r1744, 26112;
	add.s32 	%r1746, %r1745, %r1743;
	ld.shared.u64 	%rd241, [%r1746];
	add.s64 	%rd242, %rd241, %rd10;
	shl.b64 	%rd243, %rd242, 2;
	add.s64 	%rd244, %rd1, %rd243;
	st.global.u32 	[%rd244], %r1742;
	bar.warp.sync 	-1;
	ld.shared.u32 	%r1747, [%r117+1536];
	shl.b32 	%r1748, %r314, 3;
	add.s32 	%r1749, %r1745, %r1748;
	ld.shared.u64 	%rd245, [%r1749];
	add.s64 	%rd246, %rd245, %rd10;
	shl.b64 	%rd247, %rd246, 2;
	add.s64 	%rd248, %rd1, %rd247;
	st.global.u32 	[%rd248+1536], %r1747;
	bar.warp.sync 	-1;
	ld.shared.u32 	%r1750, [%r117+3072];
	shl.b32 	%r1751, %r315, 3;
	add.s32 	%r1752, %r1745, %r1751;
	ld.shared.u64 	%rd249, [%r1752];
	add.s64 	%rd250, %rd249, %rd10;
	shl.b64 	%rd251, %rd250, 2;
	add.s64 	%rd252, %rd1, %rd251;
	st.global.u32 	[%rd252+3072], %r1750;
	bar.warp.sync 	-1;
	ld.shared.u32 	%r1753, [%r117+4608];
	shl.b32 	%r1754, %r316, 3;
	add.s32 	%r1755, %r1745, %r1754;
	ld.shared.u64 	%rd253, [%r1755];
	add.s64 	%rd254, %rd253, %rd10;
	shl.b64 	%rd255, %rd254, 2;
	add.s64 	%rd256, %rd1, %rd255;
	st.global.u32 	[%rd256+4608], %r1753;
	bar.warp.sync 	-1;
	ld.shared.u32 	%r1756, [%r117+6144];
	shl.b32 	%r1757, %r317, 3;
	add.s32 	%r1758, %r1745, %r1757;
	ld.shared.u64 	%rd257, [%r1758];
	add.s64 	%rd258, %rd257, %rd10;
	shl.b64 	%rd259, %rd258, 2;
	add.s64 	%rd260, %rd1, %rd259;
	st.global.u32 	[%rd260+6144], %r1756;
	bar.warp.sync 	-1;
	ld.shared.u32 	%r1759, [%r117+7680];
	shl.b32 	%r1760, %r318, 3;
	add.s32 	%r1761, %r1745, %r1760;
	ld.shared.u64 	%rd261, [%r1761];
	add.s64 	%rd262, %rd261, %rd10;
	shl.b64 	%rd263, %rd262, 2;
	add.s64 	%rd264, %rd1, %rd263;
	st.global.u32 	[%rd264+7680], %r1759;
	bar.warp.sync 	-1;
	ld.shared.u32 	%r1762, [%r117+9216];
	shl.b32 	%r1763, %r319, 3;
	add.s32 	%r1764, %r1745, %r1763;
	ld.shared.u64 	%rd265, [%r1764];
	add.s64 	%rd266, %rd265, %rd10;
	shl.b64 	%rd267, %rd266, 2;
	add.s64 	%rd268, %rd1, %rd267;
	st.global.u32 	[%rd268+9216], %r1762;
	bar.warp.sync 	-1;
	ld.shared.u32 	%r1765, [%r117+10752];
	shl.b32 	%r1766, %r320, 3;
	add.s32 	%r1767, %r1745, %r1766;
	ld.shared.u64 	%rd269, [%r1767];
	add.s64 	%rd270, %rd269, %rd10;
	shl.b64 	%rd271, %rd270, 2;
	add.s64 	%rd272, %rd1, %rd271;
	st.global.u32 	[%rd272+10752], %r1765;
	bar.warp.sync 	-1;
	ld.shared.u32 	%r1768, [%r117+12288];
	shl.b32 	%r1769, %r321, 3;
	add.s32 	%r1770, %r1745, %r1769;
	ld.shared.u64 	%rd273, [%r1770];
	add.s64 	%rd274, %rd273, %rd10;
	shl.b64 	%rd275, %rd274, 2;
	add.s64 	%rd276, %rd1, %rd275;
	st.global.u32 	[%rd276+12288], %r1768;
	bar.warp.sync 	-1;
	ld.shared.u32 	%r1771, [%r117+13824];
	shl.b32 	%r1772, %r322, 3;
	add.s32 	%r1773, %r1745, %r1772;
	ld.shared.u64 	%rd277, [%r1773];
	add.s64 	%rd278, %rd277, %rd10;
	shl.b64 	%rd279, %rd278, 2;
	add.s64 	%rd280, %rd1, %rd279;
	st.global.u32 	[%rd280+13824], %r1771;
	bar.warp.sync 	-1;
	ld.shared.u32 	%r1774, [%r117+15360];
	shl.b32 	%r1775, %r323, 3;
	add.s32 	%r1776, %r1745, %r1775;
	ld.shared.u64 	%rd281, [%r1776];
	add.s64 	%rd282, %rd281, %rd10;
	shl.b64 	%rd283, %rd282, 2;
	add.s64 	%rd284, %rd1, %rd283;
	st.global.u32 	[%rd284+15360], %r1774;
	bar.warp.sync 	-1;
	ld.shared.u32 	%r1777, [%r117+16896];
	shl.b32 	%r1778, %r324, 3;
	add.s32 	%r1779, %r1745, %r1778;
	ld.shared.u64 	%rd285, [%r1779];
	add.s64 	%rd286, %rd285, %rd10;
	shl.b64 	%rd287, %rd286, 2;
	add.s64 	%rd288, %rd1, %rd287;
	st.global.u32 	[%rd288+16896], %r1777;
	bar.warp.sync 	-1;
	ld.shared.u32 	%r1780, [%r117+18432];
	shl.b32 	%r1781, %r325, 3;
	add.s32 	%r1782, %r1745, %r1781;
	ld.shared.u64 	%rd289, [%r1782];
	add.s64 	%rd290, %rd289, %rd10;
	shl.b64 	%rd291, %rd290, 2;
	add.s64 	%rd292, %rd1, %rd291;
	st.global.u32 	[%rd292+18432], %r1780;
	bar.warp.sync 	-1;
	ld.shared.u32 	%r1783, [%r117+19968];
	shl.b32 	%r1784, %r326, 3;
	add.s32 	%r1785, %r1745, %r1784;
	ld.shared.u64 	%rd293, [%r1785];
	add.s64 	%rd294, %rd293, %rd10;
	shl.b64 	%rd295, %rd294, 2;
	add.s64 	%rd296, %rd1, %rd295;
	st.global.u32 	[%rd296+19968], %r1783;
	bar.warp.sync 	-1;
	ld.shared.u32 	%r1786, [%r117+21504];
	shl.b32 	%r1787, %r327, 3;
	add.s32 	%r1788, %r1745, %r1787;
	ld.shared.u64 	%rd297, [%r1788];
	add.s64 	%rd298, %rd297, %rd10;
	shl.b64 	%rd299, %rd298, 2;
	add.s64 	%rd300, %rd1, %rd299;
	st.global.u32 	[%rd300+21504], %r1786;
	bar.warp.sync 	-1;
	ld.shared.u32 	%r1789, [%r117+23040];
	shl.b32 	%r1790, %r328, 3;
	add.s32 	%r1791, %r1745, %r1790;
	ld.shared.u64 	%rd301, [%r1791];
	add.s64 	%rd302, %rd301, %rd10;
	shl.b64 	%rd303, %rd302, 2;
	add.s64 	%rd304, %rd1, %rd303;
	st.global.u32 	[%rd304+23040], %r1789;
	bar.warp.sync 	-1;
	ld.shared.u32 	%r1792, [%r117+24576];
	shl.b32 	%r1793, %r329, 3;
	add.s32 	%r1794, %r1745, %r1793;
	ld.shared.u64 	%rd305, [%r1794];
	add.s64 	%rd306, %rd305, %rd10;
	shl.b64 	%rd307, %rd306, 2;
	add.s64 	%rd308, %rd1, %rd307;
	st.global.u32 	[%rd308+24576], %r1792;
	bar.warp.sync 	-1;
	bra.uni 	$L__BB16_333;
$L__BB16_298:
	mad.lo.s32 	%r398, %r4, -6528, %r399;
	shl.b32 	%r1795, %r313, 3;
	mov.u32 	%r1796, _ZZN3cub18CUB_300001_SM_10006detail10radix_sort29DeviceRadixSortOnesweepKernelINS1_5radix10policy_hubIjjyE10Policy1000ELNS0_9SortOrderE0EjjyiiNS1_21identity_decomposer_tEEEvPT5_SB_PT3_PKSC_PT1_PKSG_PT2_PKSK_T4_iiT6_E1s;
	add.s32 	%r1797, %r1796, %r1795;
	ld.shared.u64 	%rd24, [%r1797+26112];
	setp.ge.s32 	%p188, %r1, %r398;
	@%p188 bra 	$L__BB16_300;
	ld.shared.u32 	%r1798, [%r117];
	add.s64 	%rd309, %rd24, %rd10;
	shl.b64 	%rd310, %rd309, 2;
	add.s64 	%rd311, %rd1, %rd310;
	st.global.u32 	[%rd311], %r1798;
$L__BB16_300:
	bar.warp.sync 	-1;
	shl.b32 	%r1799, %r314, 3;
	add.s32 	%r1801, %r1796, %r1799;
	ld.shared.u64 	%rd25, [%r1801+26112];
	add.s32 	%r1802, %r1, 384;
	setp.ge.s32 	%p189, %r1802, %r398;
	@%p189 bra 	$L__BB16_302;
	ld.shared.u32 	%r1803, [%r117+1536];
	add.s64 	%rd312, %rd25, %rd10;
	shl.b64 	%rd313, %rd312, 2;
	add.s64 	%rd314, %rd1, %rd313;
	st.global.u32 	[%rd314+1536], %r1803;
$L__BB16_302:
	bar.warp.sync 	-1;
	shl.b32 	%r1804, %r315, 3;
	add.s32 	%r1806, %r1796, %r1804;
	ld.shared.u64 	%rd26, [%r1806+26112];
	add.s32 	%r1807, %r1, 768;
	setp.ge.s32 	%p190, %r1807, %r398;
	@%p190 bra 	$L__BB16_304;
	ld.shared.u32 	%r1808, [%r117+3072];
	add.s64 	%rd315, %rd26, %rd10;
	shl.b64 	%rd316, %rd315, 2;
	add.s64 	%rd317, %rd1, %rd316;
	st.global.u32 	[%rd317+3072], %r1808;
$L__BB16_304:
	bar.warp.sync 	-1;
	shl.b32 	%r1809, %r316, 3;
	add.s32 	%r1811, %r1796, %r1809;
	ld.shared.u64 	%rd27, [%r1811+26112];
	add.s32 	%r1812, %r1, 1152;
	setp.ge.s32 	%p191, %r1812, %r398;
	@%p191 bra 	$L__BB16_306;
	ld.shared.u32 	%r1813, [%r117+4608];
	add.s64 	%rd318, %rd27, %rd10;
	shl.b64 	%rd319, %rd318, 2;
	add.s64 	%rd320, %rd1, %rd319;
	st.global.u32 	[%rd320+4608], %r1813;
$L__BB16_306:
	bar.warp.sync 	-1;
	shl.b32 	%r1814, %r317, 3;
	add.s32 	%r1816, %r1796, %r1814;
	ld.shared.u64 	%rd28, [%r1816+26112];
	add.s32 	%r1817, %r1, 1536;
	setp.ge.s32 	%p192, %r1817, %r398;
	@%p192 bra 	$L__BB16_308;
	ld.shared.u32 	%r1818, [%r117+6144];
	add.s64 	%rd321, %rd28, %rd10;
	shl.b64 	%rd322, %rd321, 2;
	add.s64 	%rd323, %rd1, %rd322;
	st.global.u32 	[%rd323+6144], %r1818;
$L__BB16_308:
	bar.warp.sync 	-1;
	shl.b32 	%r1819, %r318, 3;
	add.s32 	%r1821, %r1796, %r1819;
	ld.shared.u64 	%rd29, [%r1821+26112];
	add.s32 	%r1822, %r1, 1920;
	setp.ge.s32 	%p193, %r1822, %r398;
	@%p193 bra 	$L__BB16_310;
	ld.shared.u32 	%r1823, [%r117+7680];
	add.s64 	%rd324, %rd29, %rd10;
	shl.b64 	%rd325, %rd324, 2;
	add.s64 	%rd326, %rd1, %rd325;
	st.global.u32 	[%rd326+7680], %r1823;
$L__BB16_310:
	bar.warp.sync 	-1;
	shl.b32 	%r1824, %r319, 3;
	add.s32 	%r1826, %r1796, %r1824;
	ld.shared.u64 	%rd30, [%r1826+26112];
	add.s32 	%r1827, %r1, 2304;
	setp.ge.s32 	%p194, %r1827, %r398;
	@%p194 bra 	$L__BB16_312;
	ld.shared.u32 	%r1828, [%r117+9216];
	add.s64 	%rd327, %rd30, %rd10;
	shl.b64 	%rd328, %rd327, 2;
	add.s64 	%rd329, %rd1, %rd328;
	st.global.u32 	[%rd329+9216], %r1828;
$L__BB16_312:
	bar.warp.sync 	-1;
	shl.b32 	%r1829, %r320, 3;
	add.s32 	%r1831, %r1796, %r1829;
	ld.shared.u64 	%rd31, [%r1831+26112];
	add.s32 	%r1832, %r1, 2688;
	setp.ge.s32 	%p195, %r1832, %r398;
	@%p195 bra 	$L__BB16_314;
	ld.shared.u32 	%r1833, [%r117+10752];
	add.s64 	%rd330, %rd31, %rd10;
	shl.b64 	%rd331, %rd330, 2;
	add.s64 	%rd332, %rd1, %rd331;
	st.global.u32 	[%rd332+10752], %r1833;
$L__BB16_314:
	bar.warp.sync 	-1;
	shl.b32 	%r1834, %r321, 3;
	add.s32 	%r1836, %r1796, %r1834;
	ld.shared.u64 	%rd32, [%r1836+26112];
	or.b32  	%r1837, %r1, 3072;
	setp.ge.s32 	%p196, %r1837, %r398;
	@%p196 bra 	$L__BB16_316;
	ld.shared.u32 	%r1838, [%r117+12288];
	add.s64 	%rd333, %rd32, %rd10;
	shl.b64 	%rd334, %rd333, 2;
	add.s64 	%rd335, %rd1, %rd334;
	st.global.u32 	[%rd335+12288], %r1838;
$L__BB16_316:
	bar.warp.sync 	-1;
	shl.b32 	%r1839, %r322, 3;
	add.s32 	%r1841, %r1796, %r1839;
	ld.shared.u64 	%rd33, [%r1841+26112];
	add.s32 	%r1842, %r1, 3456;
	setp.ge.s32 	%p197, %r1842, %r398;
	@%p197 bra 	$L__BB16_318;
	ld.shared.u32 	%r1843, [%r117+13824];
	add.s64 	%rd336, %rd33, %rd10;
	shl.b64 	%rd337, %rd336, 2;
	add.s64 	%rd338, %rd1, %rd337;
	st.global.u32 	[%rd338+13824], %r1843;
$L__BB16_318:
	bar.warp.sync 	-1;
	shl.b32 	%r1844, %r323, 3;
	add.s32 	%r1846, %r1796, %r1844;
	ld.shared.u64 	%rd34, [%r1846+26112];
	add.s32 	%r1847, %r1, 3840;
	setp.ge.s32 	%p198, %r1847, %r398;
	@%p198 bra 	$L__BB16_320;
	ld.shared.u32 	%r1848, [%r117+15360];
	add.s64 	%rd339, %rd34, %rd10;
	shl.b64 	%rd340, %rd339, 2;
	add.s64 	%rd341, %rd1, %rd340;
	st.global.u32 	[%rd341+15360], %r1848;
$L__BB16_320:
	bar.warp.sync 	-1;
	shl.b32 	%r1849, %r324, 3;
	add.s32 	%r1851, %r1796, %r1849;
	ld.shared.u64 	%rd35, [%r1851+26112];
	add.s32 	%r1852, %r1, 4224;
	setp.ge.s32 	%p199, %r1852, %r398;
	@%p199 bra 	$L__BB16_322;
	ld.shared.u32 	%r1853, [%r117+16896];
	add.s64 	%rd342, %rd35, %rd10;
	shl.b64 	%rd343, %rd342, 2;
	add.s64 	%rd344, %rd1, %rd343;
	st.global.u32 	[%rd344+16896], %r1853;
$L__BB16_322:
	bar.warp.sync 	-1;
	shl.b32 	%r1854, %r325, 3;
	add.s32 	%r1856, %r1796, %r1854;
	ld.shared.u64 	%rd36, [%r1856+26112];
	add.s32 	%r1857, %r1, 4608;
	setp.ge.s32 	%p200, %r1857, %r398;
	@%p200 bra 	$L__BB16_324;
	ld.shared.u32 	%r1858, [%r117+18432];
	add.s64 	%rd345, %rd36, %rd10;
	shl.b64 	%rd346, %rd345, 2;
	add.s64 	%rd347, %rd1, %rd346;
	st.global.u32 	[%rd347+18432], %r1858;
$L__BB16_324:
	bar.warp.sync 	-1;
	shl.b32 	%r1859, %r326, 3;
	add.s32 	%r1861, %r1796, %r1859;
	ld.shared.u64 	%rd37, [%r1861+26112];
	add.s32 	%r1862, %r1, 4992;
	setp.ge.s32 	%p201, %r1862, %r398;
	@%p201 bra 	$L__BB16_326;
	ld.shared.u32 	%r1863, [%r117+19968];
	add.s64 	%rd348, %rd37, %rd10;
	shl.b64 	%rd349, %rd348, 2;
	add.s64 	%rd350, %rd1, %rd349;
	st.global.u32 	[%rd350+19968], %r1863;
$L__BB16_326:
	bar.warp.sync 	-1;
	shl.b32 	%r1864, %r327, 3;
	add.s32 	%r1866, %r1796, %r1864;
	ld.shared.u64 	%rd38, [%r1866+26112];
	add.s32 	%r1867, %r1, 5376;
	setp.ge.s32 	%p202, %r1867, %r398;
	@%p202 bra 	$L__BB16_328;
	ld.shared.u32 	%r1868, [%r117+21504];
	add.s64 	%rd351, %rd38, %rd10;
	shl.b64 	%rd352, %rd351, 2;
	add.s64 	%rd353, %rd1, %rd352;
	st.global.u32 	[%rd353+21504], %r1868;
$L__BB16_328:
	bar.warp.sync 	-1;
	shl.b32 	%r1869, %r328, 3;
	add.s32 	%r1871, %r1796, %r1869;
	ld.shared.u64 	%rd39, [%r1871+26112];
	add.s32 	%r1872, %r1, 5760;
	setp.ge.s32 	%p203, %r1872, %r398;
	@%p203 bra 	$L__BB16_330;
	ld.shared.u32 	%r1873, [%r117+23040];
	add.s64 	%rd354, %rd39, %rd10;
	shl.b64 	%rd355, %rd354, 2;
	add.s64 	%rd356, %rd1, %rd355;
	st.global.u32 	[%rd356+23040], %r1873;
$L__BB16_330:
	bar.warp.sync 	-1;
	shl.b32 	%r1874, %r329, 3;
	add.s32 	%r1876, %r1796, %r1874;
	ld.shared.u64 	%rd357, [%r1876+26112];
	add.s64 	%rd40, %rd357, %rd10;
	or.b32  	%r1877, %r1, 6144;
	setp.ge.s32 	%p204, %r1877, %r398;
	@%p204 bra 	$L__BB16_332;
	ld.shared.u32 	%r1878, [%r117+24576];
	shl.b64 	%rd358, %rd40, 2;
	add.s64 	%rd359, %rd1, %rd358;
	st.global.u32 	[%rd359+24576], %r1878;
$L__BB16_332:
	bar.warp.sync 	-1;
$L__BB16_333:
	ret;

}


// ===== COMPILED SASS (sm_100) =====

	.target	sm_100

	.elftype	@"ET_EXEC"


//--------------------- .note.nv.tkinfo           --------------------------
	.section	.note.nv.tkinfo,"",@"SHT_NOTE"
	.sectionflags	@"SHF_NOTE_NV_TKINFO"
	.tkinfo
        /*0018*/ 	.word	0x00000002
        /*0030*/ 	.string	""
        /*0030*/ 	.string	"ptxas"
        /*0030*/ 	.string	"Cuda compilation tools, release 13.0, V13.0.88"
        /*0030*/ 	.string	"Build cuda_13.0.r13.0/compiler.36424714_0"
        /*0030*/ 	.string	"-arch sm_100 -m 64 "



//--------------------- .note.nv.cuinfo           --------------------------
	.section	.note.nv.cuinfo,"",@"SHT_NOTE"
	.sectionflags	@"SHF_NOTE_NV_CUINFO"
        /*0018*/ 	.short	0x0002
        /*001a*/ 	.short	0x0064
        /*001c*/ 	.short	0x0082
	.zero		2


//--------------------- .nv.info                  --------------------------
	.section	.nv.info,"",@"SHT_CUDA_INFO"
	.align	4


	//----- nvinfo : EIATTR_REGCOUNT
	.align		4
        /*0000*/ 	.byte	0x04, 0x2f
        /*0002*/ 	.short	(.L_46 - .L_45)
	.align		4
.L_45:
        /*0004*/ 	.word	index@(_Z13setNumInArrayIjEvPT_S1_S1_i)
        /*0008*/ 	.word	0x00000008


	//----- nvinfo : EIATTR_FRAME_SIZE
	.align		4
.L_46:
        /*000c*/ 	.byte	0x04, 0x11
        /*000e*/ 	.short	(.L_48 - .L_47)
	.align		4
.L_47:
        /*0010*/ 	.word	index@(_Z13setNumInArrayIjEvPT_S1_S1_i)
        /*0014*/ 	.word	0x00000000


	//----- nvinfo : EIATTR_REGCOUNT
	.align		4
.L_48:
        /*0018*/ 	.byte	0x04, 0x2f
        /*001a*/ 	.short	(.L_50 - .L_49)
	.align		4
.L_49:
        /*001c*/ 	.word	index@(_ZN6thrust24THRUST_300001_SM_1000_NS8cuda_cub4core6detail13_kernel_agentINS1_15__reduce_by_key9InitAgentIN3cub18CUB_300001_SM_100024ReduceByKeyScanTileStateIciLb1EEEiPiEEJSA_iSB_EEEvDpT0_)
        /*0020*/ 	.word	0x0000000a


	//----- nvinfo : EIATTR_FRAME_SIZE
	.align		4
.L_50:
        /*0024*/ 	.byte	0x04, 0x11
        /*0026*/ 	.short	(.L_52 - .L_51)
	.align		4
.L_51:
        /*0028*/ 	.word	index@(_ZN6thrust24THRUST_300001_SM_1000_NS8cuda_cub4core6detail13_kernel_agentINS1_15__reduce_by_key9InitAgentIN3cub18CUB_300001_SM_100024ReduceByKeyScanTileStateIciLb1EEEiPiEEJSA_iSB_EEEvDpT0_)
        /*002c*/ 	.word	0x00000000


	//----- nvinfo : EIATTR_REGCOUNT
	.align		4
.L_52:
        /*0030*/ 	.byte	0x04, 0x2f
        /*0032*/ 	.short	(.L_54 - .L_53)
	.align		4
.L_53:
        /*0034*/ 	.word	index@(_ZN6thrust24THRUST_300001_SM_1000_NS8cuda_cub4core6detail13_kernel_agentINS1_15__reduce_by_key16ReduceByKeyAgentINS0_6detail15normal_iteratorINS0_10device_ptrIjEEEENS8_INS9_IcEEEESB_SB_N4cuda3std3__48equal_toIjEENSG_4plusIjEEPiiEEJSB_SD_SB_SB_SL_N3cub18CUB_300001_SM_100024ReduceByKeyScanTileStateIciLb1EEESI_SK_iiEEEvDpT0_)
        /*0038*/ 	.word	0x00000030


	//----- nvinfo : EIATTR_FRAME_SIZE
	.align		4
.L_54:
        /*003c*/ 	.byte	0x04, 0x11
        /*003e*/ 	.short	(.L_56 - .L_55)
	.align		4
.L_55:
        /*0040*/ 	.word	index@(_ZN6thrust24THRUST_300001_SM_1000_NS8cuda_cub4core6detail13_kernel_agentINS1_15__reduce_by_key16ReduceByKeyAgentINS0_6detail15normal_iteratorINS0_10device_ptrIjEEEENS8_INS9_IcEEEESB_SB_N4cuda3std3__48equal_toIjEENSG_4plusIjEEPiiEEJSB_SD_SB_SB_SL_N3cub18CUB_300001_SM_100024ReduceByKeyScanTileStateIciLb1EEESI_SK_iiEEEvDpT0_)
        /*0044*/ 	.word	0x00000000


	//----- nvinfo : EIATTR_REGCOUNT
	.align		4
.L_56:
        /*0048*/ 	.byte	0x04, 0x2f
        /*004a*/ 	.short	(.L_58 - .L_57)
	.align		4
.L_57:
        /*004c*/ 	.word	index@(_ZN6thrust24THRUST_300001_SM_1000_NS8cuda_cub4core6detail13_kernel_agentINS1_15__reduce_by_key9InitAgentIN3cub18CUB_300001_SM_100024ReduceByKeyScanTileStateIclLb1EEElPlEEJSA_lSB_EEEvDpT0_)
        /*0050*/ 	.word	0x0000000e


	//----- nvinfo : EIATTR_FRAME_SIZE
	.align		4
.L_58:
        /*0054*/ 	.byte	0x04, 0x11
        /*0056*/ 	.short	(.L_60 - .L_59)
	.align		4
.L_59:
        /*0058*/ 	.word	index@(_ZN6thrust24THRUST_300001_SM_1000_NS8cuda_cub4core6detail13_kernel_agentINS1_15__reduce_by_key9InitAgentIN3cub18CUB_300001_SM_100024ReduceByKeyScanTileStateIclLb1EEElPlEEJSA_lSB_EEEvDpT0_)
        /*005c*/ 	.word	0x00000000


	//----- nvinfo : EIATTR_REGCOUNT
	.align		4
.L_60:
        /*0060*/ 	.byte	0x04, 0x2f
        /*0062*/ 	.short	(.L_62 - .L_61)
	.align		4
.L_61:
        /*0064*/ 	.word	index@(_ZN6thrust24THRUST_300001_SM_1000_NS8cuda_cub4core6detail13_kernel_agentINS1_15__reduce_by_key16ReduceByKeyAgentINS0_6detail15normal_iteratorINS0_10device_ptrIjEEEENS8_INS9_IcEEEESB_SB_N4cuda3std3__48equal_toIjEENSG_4plusIjEEPllEEJSB_SD_SB_SB_SL_N3cub18CUB_300001_SM_100024ReduceByKeyScanTileStateIclLb1EEESI_SK_llEEEvDpT0_)
        /*0068*/ 	.word	0x0000003c


	//----- nvinfo : EIATTR_FRAME_SIZE
	.align		4
.L_62:
        /*006c*/ 	.byte	0x04, 0x11
        /*006e*/ 	.short	(.L_64 - .L_63)
	.align		4
.L_63:
        /*0070*/ 	.word	index@(_ZN6thrust24THRUST_300001_SM_1000_NS8cuda_cub4core6detail13_kernel_agentINS1_15__reduce_by_key16ReduceByKeyAgentINS0_6detail15normal_iteratorINS0_10device_ptrIjEEEENS8_INS9_IcEEEESB_SB_N4cuda3std3__48equal_toIjEENSG_4plusIjEEPllEEJSB_SD_SB_SB_SL_N3cub18CUB_300001_SM_100024ReduceByKeyScanTileStateIclLb1EEESI_SK_llEEEvDpT0_)
        /*0074*/ 	.word	0x00000000


	//----- nvinfo : EIATTR_REGCOUNT
	.align		4
.L_64:
        /*0078*/ 	.byte	0x04, 0x2f
        /*007a*/ 	.short	(.L_66 - .L_65)
	.align		4
.L_65:
        /*007c*/ 	.word	index@(_ZN3cub18CUB_300001_SM_10006detail11EmptyKernelIvEEvv)
        /*0080*/ 	.word	0x00000004


	//----- nvinfo : EIATTR_FRAME_SIZE
	.align		4
.L_66:
        /*0084*/ 	.byte	0x04, 0x11
        /*0086*/ 	.short	(.L_68 - .L_67)
	.align		4
.L_67:
        /*0088*/ 	.word	index@(_ZN3cub18CUB_300001_SM_10006detail11EmptyKernelIvEEvv)
        /*008c*/ 	.word	0x00000000


	//----- nvinfo : EIATTR_REGCOUNT
	.align		4
.L_68:
        /*0090*/ 	.byte	0x04, 0x2f
        /*0092*/ 	.short	(.L_70 - .L_69)
	.align		4
.L_69:
        /*0094*/ 	.word	index@(_ZN3cub18CUB_300001_SM_10006detail8for_each13static_kernelINS2_12policy_hub_t12policy_500_tEmN6thrust24THRUST_300001_SM_1000_NS8cuda_cub20__uninitialized_fill7functorINS7_10device_ptrIjEEjEEEEvT0_T1_)
        /*0098*/ 	.word	0x00000008


	//----- nvinfo : EIATTR_FRAME_SIZE
	.align		4
.L_70:
        /*009c*/ 	.byte	0x04, 0x11
        /*009e*/ 	.short	(.L_72 - .L_71)
	.align		4
.L_71:
        /*00a0*/ 	.word	index@(_ZN3cub18CUB_300001_SM_10006detail8for_each13static_kernelINS2_12policy_hub_t12policy_500_tEmN6thrust24THRUST_300001_SM_1000_NS8cuda_cub20__uninitialized_fill7functorINS7_10device_ptrIjEEjEEEEvT0_T1_)
        /*00a4*/ 	.word	0x00000000


	//----- nvinfo : EIATTR_REGCOUNT
	.align		4
.L_72:
        /*00a8*/ 	.byte	0x04, 0x2f
        /*00aa*/ 	.short	(.L_74 - .L_73)
	.align		4
.L_73:
        /*00ac*/ 	.word	index@(_ZN3cub18CUB_300001_SM_10006detail8for_each13static_kernelINS2_12policy_hub_t12policy_500_tEmN6thrust24THRUST_300001_SM_1000_NS8cuda_cub6__fill7functorINS7_6detail15normal_iteratorINS7_10device_ptrIcEEEEcEEEEvT0_T1_)
        /*00b0*/ 	.word	0x0000000a


	//----- nvinfo : EIATTR_FRAME_SIZE
	.align		4
.L_74:
        /*00b4*/ 	.byte	0x04, 0x11
        /*00b6*/ 	.short	(.L_76 - .L_75)
	.align		4
.L_75:
        /*00b8*/ 	.word	index@(_ZN3cub18CUB_300001_SM_10006detail8for_each13static_kernelINS2_12policy_hub_t12policy_500_tEmN6thrust24THRUST_300001_SM_1000_NS8cuda_cub6__fill7functorINS7_6detail15normal_iteratorINS7_10device_ptrIcEEEEcEEEEvT0_T1_)
        /*00bc*/ 	.word	0x00000000


	//----- nvinfo : EIATTR_REGCOUNT
	.align		4
.L_76:
        /*00c0*/ 	.byte	0x04, 0x2f
        /*00c2*/ 	.short	(.L_78 - .L_77)
	.align		4
.L_77:
        /*00c4*/ 	.word	index@(_ZN3cub18CUB_300001_SM_10006detail8for_each13static_kernelINS2_12policy_hub_t12policy_500_tEmN6thrust24THRUST_300001_SM_1000_NS8cuda_cub20__uninitialized_fill7functorINS7_10device_ptrIcEEcEEEEvT0_T1_)
        /*00c8*/ 	.word	0x0000000a


	//----- nvinfo : EIATTR_FRAME_SIZE
	.align		4
.L_78:
        /*00cc*/ 	.byte	0x04, 0x11
        /*00ce*/ 	.short	(.L_80 - .L_79)
	.align		4
.L_79:
        /*00d0*/ 	.word	index@(_ZN3cub18CUB_300001_SM_10006detail8for_each13static_kernelINS2_12policy_hub_t12policy_500_tEmN6thrust24THRUST_300001_SM_1000_NS8cuda_cub20__uninitialized_fill7functorINS7_10device_ptrIcEEcEEEEvT0_T1_)
        /*00d4*/ 	.word	0x00000000


	//----- nvinfo : EIATTR_REGCOUNT
	.align		4
.L_80:
        /*00d8*/ 	.byte	0x04, 0x2f
        /*00da*/ 	.short	(.L_82 - .L_81)
	.align		4
.L_81:
        /*00dc*/ 	.word	index@(_ZN3cub18CUB_300001_SM_10006detail8for_each13static_kernelINS2_12policy_hub_t12policy_500_tElN6thrust24THRUST_300001_SM_1000_NS8cuda_cub6__fill7functorINS7_6detail15normal_iteratorINS7_10device_ptrIcEEEEcEEEEvT0_T1_)
        /*00e0*/ 	.word	0x0000000a


	//----- nvinfo : EIATTR_FRAME_SIZE
	.align		4
.L_82:
        /*00e4*/ 	.byte	0x04, 0x11
        /*00e6*/ 	.short	(.L_84 - .L_83)
	.align		4
.L_83:
        /*00e8*/ 	.word	index@(_ZN3cub18CUB_300001_SM_10006detail8for_each13static_kernelINS2_12policy_hub_t12policy_500_tElN6thrust24THRUST_300001_SM_1000_NS8cuda_cub6__fill7functorINS7_6detail15normal_iteratorINS7_10device_ptrIcEEEEcEEEEvT0_T1_)
        /*00ec*/ 	.word	0x00000000


	//----- nvinfo : EIATTR_REGCOUNT
	.align		4
.L_84:
        /*00f0*/ 	.byte	0x04, 0x2f
        /*00f2*/ 	.short	(.L_86 - .L_85)
	.align		4
.L_85:
        /*00f4*/ 	.word	index@(_ZN3cub18CUB_300001_SM_10006detail4scan20DeviceScanInitKernelINS0_13ScanTileStateIjLb1EEEEEvT_i)
        /*00f8*/ 	.word	0x00000008


	//----- nvinfo : EIATTR_FRAME_SIZE
	.align		4
.L_86:
        /*00fc*/ 	.byte	0x04, 0x11
        /*00fe*/ 	.short	(.L_88 - .L_87)
	.align		4
.L_87:
        /*0100*/ 	.word	index@(_ZN3cub18CUB_300001_SM_10006detail4scan20DeviceScanInitKernelINS0_13ScanTileStateIjLb1EEEEEvT_i)
        /*0104*/ 	.word	0x00000000


	//----- nvinfo : EIATTR_REGCOUNT
	.align		4
.L_88:
        /*0108*/ 	.byte	0x04, 0x2f
        /*010a*/ 	.short	(.L_90 - .L_89)
	.align		4
.L_89:
        /*010c*/ 	.word	index@(_ZN3cub18CUB_300001_SM_10006detail4scan16DeviceScanKernelINS2_10policy_hubIjjjjN4cuda3std3__44plusIvEEE10Policy1000EN6thrust24THRUST_300001_SM_1000_NS6detail15normal_iteratorINSD_10device_ptrIjEEEESI_NS0_13ScanTileStateIjLb1EEES9_NS0_8NullTypeEjjLb0ESL_EEvT0_T1_T2_iT3_T4_T5_)
        /*0110*/ 	.word	0x00000038


	//----- nvinfo : EIATTR_FRAME_SIZE
	.align		4
.L_90:
        /*0114*/ 	.byte	0x04, 0x11
        /*0116*/ 	.short	(.L_92 - .L_91)
	.align		4
.L_91:
        /*0118*/ 	.word	index@(_ZN3cub18CUB_300001_SM_10006detail4scan16DeviceScanKernelINS2_10policy_hubIjjjjN4cuda3std3__44plusIvEEE10Policy1000EN6thrust24THRUST_300001_SM_1000_NS6detail15normal_iteratorINSD_10device_ptrIjEEEESI_NS0_13ScanTileStateIjLb1EEES9_NS0_8NullTypeEjjLb0ESL_EEvT0_T1_T2_iT3_T4_T5_)
        /*011c*/ 	.word	0x00000000


	//----- nvinfo : EIATTR_REGCOUNT
	.align		4
.L_92:
        /*0120*/ 	.byte	0x04, 0x2f
        /*0122*/ 	.short	(.L_94 - .L_93)
	.align		4
.L_93:
        /*0124*/ 	.word	index@(_ZN3cub18CUB_300001_SM_10006detail4scan16DeviceScanKernelINS2_10policy_hubIjjjmN4cuda3std3__44plusIvEEE10Policy1000EN6thrust24THRUST_300001_SM_1000_NS6detail15normal_iteratorINSD_10device_ptrIjEEEESI_NS0_13ScanTileStateIjLb1EEES9_NS0_8NullTypeEmjLb0ESL_EEvT0_T1_T2_iT3_T4_T5_)
        /*0128*/ 	.word	0x00000030


	//----- nvinfo : EIATTR_FRAME_SIZE
	.align		4
.L_94:
        /*012c*/ 	.byte	0x04, 0x11
        /*012e*/ 	.short	(.L_96 - .L_95)
	.align		4
.L_95:
        /*0130*/ 	.word	index@(_ZN3cub18CUB_300001_SM_10006detail4scan16DeviceScanKernelINS2_10policy_hubIjjjmN4cuda3std3__44plusIvEEE10Policy1000EN6thrust24THRUST_300001_SM_1000_NS6detail15normal_iteratorINSD_10device_ptrIjEEEESI_NS0_13ScanTileStateIjLb1EEES9_NS0_8NullTypeEmjLb0ESL_EEvT0_T1_T2_iT3_T4_T5_)
        /*0134*/ 	.word	0x00000000


	//----- nvinfo : EIATTR_REGCOUNT
	.align		4
.L_96:
        /*0138*/ 	.byte	0x04, 0x2f
        /*013a*/ 	.short	(.L_98 - .L_97)
	.align		4
.L_97:
        /*013c*/ 	.word	index@(_ZN3cub18CUB_300001_SM_10006detail10radix_sort31DeviceRadixSortSingleTileKernelINS1_5radix10policy_hubIjjyE10Policy1000ELNS0_9SortOrderE0EjjyNS1_21identity_decomposer_tEEEvPKT1_PSA_PKT2_PSE_T3_iiT4_)
        /*0140*/ 	.word	0x00000099


	//----- nvinfo : EIATTR_FRAME_SIZE
	.align		4
.L_98:
        /*0144*/ 	.byte	0x04, 0x11
        /*0146*/ 	.short	(.L_100 - .L_99)
	.align		4
.L_99:
        /*0148*/ 	.word	index@(_ZN3cub18CUB_300001_SM_10006detail10radix_sort31DeviceRadixSortSingleTileKernelINS1_5radix10policy_hubIjjyE10Policy1000ELNS0_9SortOrderE0EjjyNS1_21identity_decomposer_tEEEvPKT1_PSA_PKT2_PSE_T3_iiT4_)
        /*014c*/ 	.word	0x00000000


	//----- nvinfo : EIATTR_REGCOUNT
	.align		4
.L_100:
        /*0150*/ 	.byte	0x04, 0x2f
        /*0152*/ 	.short	(.L_102 - .L_101)
	.align		4
.L_101:
        /*0154*/ 	.word	index@(_ZN3cub18CUB_300001_SM_10006detail10radix_sort30DeviceRadixSortHistogramKernelINS1_5radix10policy_hubIjjyE10Policy1000ELNS0_9SortOrderE0EjyNS1_21identity_decomposer_tEEEvPT2_PKT1_SA_iiT3_)
        /*0158*/ 	.word	0x00000020


	//----- nvinfo : EIATTR_FRAME_SIZE
	.align		4
.L_102:
        /*015c*/ 	.byte	0x04, 0x11
        /*015e*/ 	.short	(.L_104 - .L_103)
	.align		4
.L_103:
        /*0160*/ 	.word	index@(_ZN3cub18CUB_300001_SM_10006detail10radix_sort30DeviceRadixSortHistogramKernelINS1_5radix10policy_hubIjjyE10Policy1000ELNS0_9SortOrderE0EjyNS1_21identity_decomposer_tEEEvPT2_PKT1_SA_iiT3_)
        /*0164*/ 	.word	0x00000000


	//----- nvinfo : EIATTR_REGCOUNT
	.align		4
.L_104:
        /*0168*/ 	.byte	0x04, 0x2f
        /*016a*/ 	.short	(.L_106 - .L_105)
	.align		4
.L_105:
        /*016c*/ 	.word	index@(_ZN3cub18CUB_300001_SM_10006detail10radix_sort33DeviceRadixSortExclusiveSumKernelINS1_5radix10policy_hubIjjyE10Policy1000EyEEvPT0_)
        /*0170*/ 	.word	0x00000020


	//----- nvinfo : EIATTR_FRAME_SIZE
	.align		4
.L_106:
        /*0174*/ 	.byte	0x04, 0x11
        /*0176*/ 	.short	(.L_108 - .L_107)
	.align		4
.L_107:
        /*0178*/ 	.word	index@(_ZN3cub18CUB_300001_SM_10006detail10radix_sort33DeviceRadixSortExclusiveSumKernelINS1_5radix10policy_hubIjjyE10Policy1000EyEEvPT0_)
        /*017c*/ 	.word	0x00000000


	//----- nvinfo : EIATTR_REGCOUNT
	.align		4
.L_108:
        /*0180*/ 	.byte	0x04, 0x2f
        /*0182*/ 	.short	(.L_110 - .L_109)
	.align		4
.L_109:
        /*0184*/ 	.word	index@(_ZN3cub18CUB_300001_SM_10006detail10radix_sort29DeviceRadixSortOnesweepKernelINS1_5radix10policy_hubIjjyE10Policy1000ELNS0_9SortOrderE0EjjyiiNS1_21identity_decomposer_tEEEvPT5_SB_PT3_PKSC_PT1_PKSG_PT2_PKSK_T4_iiT6_)
        /*0188*/ 	.word	0x00000050


	//----- nvinfo : EIATTR_FRAME_SIZE
	.align		4
.L_110:
        /*018c*/ 	.byte	0x04, 0x11
        /*018e*/ 	.short	(.L_112 - .L_111)
	.align		4
.L_111:
        /*0190*/ 	.word	index@(_ZN3cub18CUB_300001_SM_10006detail10radix_sort29DeviceRadixSortOnesweepKernelINS1_5radix10policy_hubIjjyE10Policy1000ELNS0_9SortOrderE0EjjyiiNS1_21identity_decomposer_tEEEvPT5_SB_PT3_PKSC_PT1_PKSG_PT2_PKSK_T4_iiT6_)
        /*0194*/ 	.word	0x00000008


	//----- nvinfo : EIATTR_MIN_STACK_SIZE
	.align		4
.L_112:
        /*0198*/ 	.byte	0x04, 0x12
        /*019a*/ 	.short	(.L_114 - .L_113)
	.align		4
.L_113:
        /*019c*/ 	.word	index@(_ZN3cub18CUB_300001_SM_10006detail10radix_sort29DeviceRadixSortOnesweepKernelINS1_5radix10policy_hubIjjyE10Policy1000ELNS0_9SortOrderE0EjjyiiNS1_21identity_decomposer_tEEEvPT5_SB_PT3_PKSC_PT1_PKSG_PT2_PKSK_T4_iiT6_)
        /*01a0*/ 	.word	0x00000008


	//----- nvinfo : EIATTR_MIN_STACK_SIZE
	.align		4
.L_114:
        /*01a4*/ 	.byte	0x04, 0x12
        /*01a6*/ 	.short	(.L_116 - .L_115)
	.align		4
.L_115:
        /*01a8*/ 	.word	index@(_ZN3cub18CUB_300001_SM_10006detail10radix_sort33DeviceRadixSortExclusiveSumKernelINS1_5radix10policy_hubIjjyE10Policy1000EyEEvPT0_)
        /*01ac*/ 	.word	0x00000000


	//----- nvinfo : EIATTR_MIN_STACK_SIZE
	.align		4
.L_116:
        /*01b0*/ 	.byte	0x04, 0x12
        /*01b2*/ 	.short	(.L_118 - .L_117)
	.align		4
.L_117:
        /*01b4*/ 	.word	index@(_ZN3cub18CUB_300001_SM_10006detail10radix_sort30DeviceRadixSortHistogramKernelINS1_5radix10policy_hubIjjyE10Policy1000ELNS0_9SortOrderE0EjyNS1_21identity_decomposer_tEEEvPT2_PKT1_SA_iiT3_)
        /*01b8*/ 	.word	0x00000000


	//----- nvinfo : EIATTR_MIN_STACK_SIZE
	.align		4
.L_118:
        /*01bc*/ 	.byte	0x04, 0x12
        /*01be*/ 	.short	(.L_120 - .L_119)
	.align		4
.L_119:
        /*01c0*/ 	.word	index@(_ZN3cub18CUB_300001_SM_10006detail10radix_sort31DeviceRadixSortSingleTileKernelINS1_5radix10policy_hubIjjyE10Policy1000ELNS0_9SortOrderE0EjjyNS1_21identity_decomposer_tEEEvPKT1_PSA_PKT2_PSE_T3_iiT4_)
        /*01c4*/ 	.word	0x00000000


	//----- nvinfo : EIATTR_MIN_STACK_SIZE
	.align		4
.L_120:
        /*01c8*/ 	.byte	0x04, 0x12
        /*01ca*/ 	.short	(.L_122 - .L_121)
	.align		4
.L_121:
        /*01cc*/ 	.word	index@(_ZN3cub18CUB_300001_SM_10006detail4scan16DeviceScanKernelINS2_10policy_hubIjjjmN4cuda3std3__44plusIvEEE10Policy1000EN6thrust24THRUST_300001_SM_1000_NS6detail15normal_iteratorINSD_10device_ptrIjEEEESI_NS0_13ScanTileStateIjLb1EEES9_NS0_8NullTypeEmjLb0ESL_EEvT0_T1_T2_iT3_T4_T5_)
        /*01d0*/ 	.word	0x00000000


	//----- nvinfo : EIATTR_MIN_STACK_SIZE
	.align		4
.L_122:
        /*01d4*/ 	.byte	0x04, 0x12
        /*01d6*/ 	.short	(.L_124 - .L_123)
	.align		4
.L_123:
        /*01d8*/ 	.word	index@(_ZN3cub18CUB_300001_SM_10006detail4scan16DeviceScanKernelINS2_10policy_hubIjjjjN4cuda3std3__44plusIvEEE10Policy1000EN6thrust24THRUST_300001_SM_1000_NS6detail15normal_iteratorINSD_10device_ptrIjEEEESI_NS0_13ScanTileStateIjLb1EEES9_NS0_8NullTypeEjjLb0ESL_EEvT0_T1_T2_iT3_T4_T5_)
        /*01dc*/ 	.word	0x00000000


	//----- nvinfo : EIATTR_MIN_STACK_SIZE
	.align		4
.L_124:
        /*01e0*/ 	.byte	0x04, 0x12
        /*01e2*/ 	.short	(.L_126 - .L_125)
	.align		4
.L_125:
        /*01e4*/ 	.word	index@(_ZN3cub18CUB_300001_SM_10006detail4scan20DeviceScanInitKernelINS0_13ScanTileStateIjLb1EEEEEvT_i)
        /*01e8*/ 	.word	0x00000000


	//----- nvinfo : EIATTR_MIN_STACK_SIZE
	.align		4
.L_126:
        /*01ec*/ 	.byte	0x04, 0x12
        /*01ee*/ 	.short	(.L_128 - .L_127)
	.align		4
.L_127:
        /*01f0*/ 	.word	index@(_ZN3cub18CUB_300001_SM_10006detail8for_each13static_kernelINS2_12policy_hub_t12policy_500_tElN6thrust24THRUST_300001_SM_1000_NS8cuda_cub6__fill7functorINS7_6detail15normal_iteratorINS7_10device_ptrIcEEEEcEEEEvT0_T1_)
        /*01f4*/ 	.word	0x00000000


	//----- nvinfo : EIATTR_MIN_STACK_SIZE
	.align		4
.L_128:
        /*01f8*/ 	.byte	0x04, 0x12
        /*01fa*/ 	.short	(.L_130 - .L_129)
	.align		4
.L_129:
        /*01fc*/ 	.word	index@(_ZN3cub18CUB_300001_SM_10006detail8for_each13static_kernelINS2_12policy_hub_t12policy_500_tEmN6thrust24THRUST_300001_SM_1000_NS8cuda_cub20__uninitialized_fill7functorINS7_10device_ptrIcEEcEEEEvT0_T1_)
        /*0200*/ 	.word	0x00000000


	//----- nvinfo : EIATTR_MIN_STACK_SIZE
	.align		4
.L_130:
        /*0204*/ 	.byte	0x04, 0x12
        /*0206*/ 	.short	(.L_132 - .L_131)
	.align		4
.L_131:
        /*0208*/ 	.word	index@(_ZN3cub18CUB_300001_SM_10006detail8for_each13static_kernelINS2_12policy_hub_t12policy_500_tEmN6thrust24THRUST_300001_SM_1000_NS8cuda_cub6__fill7functorINS7_6detail15normal_iteratorINS7_10device_ptrIcEEEEcEEEEvT0_T1_)
        /*020c*/ 	.word	0x00000000


	//----- nvinfo : EIATTR_MIN_STACK_SIZE
	.align		4
.L_132:
        /*0210*/ 	.byte	0x04, 0x12
        /*0212*/ 	.short	(.L_134 - .L_133)
	.align		4
.L_133:
        /*0214*/ 	.word	index@(_ZN3cub18CUB_300001_SM_10006detail8for_each13static_kernelINS2_12policy_hub_t12policy_500_tEmN6thrust24THRUST_300001_SM_1000_NS8cuda_cub20__uninitialized_fill7functorINS7_10device_ptrIjEEjEEEEvT0_T1_)
        /*0218*/ 	.word	0x00000000


	//----- nvinfo : EIATTR_MIN_STACK_SIZE
	.align		4
.L_134:
        /*021c*/ 	.byte	0x04, 0x12
        /*021e*/ 	.short	(.L_136 - .L_135)
	.align		4
.L_135:
        /*0220*/ 	.word	index@(_ZN3cub18CUB_300001_SM_10006detail11EmptyKernelIvEEvv)
        /*0224*/ 	.word	0x00000000


	//----- nvinfo : EIATTR_MIN_STACK_SIZE
	.align		4
.L_136:
        /*0228*/ 	.byte	0x04, 0x12
        /*022a*/ 	.short	(.L_138 - .L_137)
	.align		4
.L_137:
        /*022c*/ 	.word	index@(_ZN6thrust24THRUST_300001_SM_1000_NS8cuda_cub4core6detail13_kernel_agentINS1_15__reduce_by_key16ReduceByKeyAgentINS0_6detail15normal_iteratorINS0_10device_ptrIjEEEENS8_INS9_IcEEEESB_SB_N4cuda3std3__48equal_toIjEENSG_4plusIjEEPllEEJSB_SD_SB_SB_SL_N3cub18CUB_300001_SM_100024ReduceByKeyScanTileStateIclLb1EEESI_SK_llEEEvDpT0_)
        /*0230*/ 	.word	0x00000000


	//----- nvinfo : EIATTR_MIN_STACK_SIZE
	.align		4
.L_138:
        /*0234*/ 	.byte	0x04, 0x12
        /*0236*/ 	.short	(.L_140 - .L_139)
	.align		4
.L_139:
        /*0238*/ 	.word	index@(_ZN6thrust24THRUST_300001_SM_1000_NS8cuda_cub4core6detail13_kernel_agentINS1_15__reduce_by_key9InitAgentIN3cub18CUB_300001_SM_100024ReduceByKeyScanTileStateIclLb1EEElPlEEJSA_lSB_EEEvDpT0_)
        /*023c*/ 	.word	0x00000000


	//----- nvinfo : EIATTR_MIN_STACK_SIZE
	.align		4
.L_140:
        /*0240*/ 	.byte	0x04, 0x12
        /*0242*/ 	.short	(.L_142 - .L_141)
	.align		4
.L_141:
        /*0244*/ 	.word	index@(_ZN6thrust24THRUST_300001_SM_1000_NS8cuda_cub4core6detail13_kernel_agentINS1_15__reduce_by_key16ReduceByKeyAgentINS0_6detail15normal_iteratorINS0_10device_ptrIjEEEENS8_INS9_IcEEEESB_SB_N4cuda3std3__48equal_toIjEENSG_4plusIjEEPiiEEJSB_SD_SB_SB_SL_N3cub18CUB_300001_SM_100024ReduceByKeyScanTileStateIciLb1EEESI_SK_iiEEEvDpT0_)
        /*0248*/ 	.word	0x00000000


	//----- nvinfo : EIATTR_MIN_STACK_SIZE
	.align		4
.L_142:
        /*024c*/ 	.byte	0x04, 0x12
        /*024e*/ 	.short	(.L_144 - .L_143)
	.align		4
.L_143:
        /*0250*/ 	.word	index@(_ZN6thrust24THRUST_300001_SM_1000_NS8cuda_cub4core6detail13_kernel_agentINS1_15__reduce_by_key9InitAgentIN3cub18CUB_300001_SM_100024ReduceByKeyScanTileStateIciLb1EEEiPiEEJSA_iSB_EEEvDpT0_)
        /*0254*/ 	.word	0x00000000


	//----- nvinfo : EIATTR_MIN_STACK_SIZE
	.align		4
.L_144:
        /*0258*/ 	.byte	0x04, 0x12
        /*025a*/ 	.short	(.L_146 - .L_145)
	.align		4
.L_145:
        /*025c*/ 	.word	index@(_Z13setNumInArrayIjEvPT_S1_S1_i)
        /*0260*/ 	.word	0x00000000
.L_146:


//--------------------- .nv.compat                --------------------------
	.section	.nv.compat,"",@"SHT_CUDA_COMPAT_INFO"
	.align	4
        /*0000*/ 	.byte	0x02, 0x09, 0x00, 0x00, 0x02, 0x02, 0x01, 0x00, 0x02, 0x05, 0x05, 0x00, 0x03, 0x07, 0x01, 0x01
        /*0010*/ 	.byte	0x02, 0x03, 0x00, 0x00, 0x02, 0x06, 0x01, 0x00, 0x04, 0x0b, 0x08, 0x00, 0x09, 0x00, 0x00, 0x00
        /*0020*/ 	.byte	0x00, 0x00, 0x00, 0x00


//--------------------- .nv.info._ZN3cub18CUB_300001_SM_10006detail10radix_sort29DeviceRadixSortOnesweepKernelINS1_5radix10policy_hubIjjyE10Policy1000ELNS0_9SortOrderE0EjjyiiNS1_21identity_decomposer_tEEEvPT5_SB_PT3_PKSC_PT1_PKSG_PT2_PKSK_T4_iiT6_ --------------------------
	.section	.nv.info._ZN3cub18CUB_300001_SM_10006detail10radix_sort29DeviceRadixSortOnesweepKernelINS1_5radix10policy_hubIjjyE10Policy1000ELNS0_9SortOrderE0EjjyiiNS1_21identity_decomposer_tEEEvPT5_SB_PT3_PKSC_PT1_PKSG_PT2_PKSK_T4_iiT6_,"",@"SHT_CUDA_INFO"
	.sectionflags	@""
	.align	4


	//----- nvinfo : EIATTR_CUDA_API_VERSION
	.align		4
        /*0000*/ 	.byte	0x04, 0x37
        /*0002*/ 	.short	(.L_148 - .L_147)
.L_147:
        /*0004*/ 	.word	0x00000082


	//----- nvinfo : EIATTR_KPARAM_INFO
	.align		4
.L_148:
        /*0008*/ 	.byte	0x04, 0x17
        /*000a*/ 	.short	(.L_150 - .L_149)
.L_149:
        /*000c*/ 	.word	0x00000000
        /*0010*/ 	.short	0x000b
        /*0012*/ 	.short	0x004c
        /*0014*/ 	.byte	0x00, 0xf0, 0x05, 0x00


	//----- nvinfo : EIATTR_KPARAM_INFO
	.align		4
.L_150:
        /*0018*/ 	.byte	0x04, 0x17
        /*001a*/ 	.short	(.L_152 - .L_151)
.L_151:
        /*001c*/ 	.word	0x00000000
        /*0020*/ 	.short	0x000a
        /*0022*/ 	.short	0x0048
        /*0024*/ 	.byte	0x00, 0xf0, 0x11, 0x00


	//----- nvinfo : EIATTR_KPARAM_INFO
	.align		4
.L_152:
        /*0028*/ 	.byte	0x04, 0x17
        /*002a*/ 	.short	(.L_154 - .L_153)
.L_153:
        /*002c*/ 	.word	0x00000000
        /*0030*/ 	.short	0x0009
        /*0032*/ 	.short	0x0044
        /*0034*/ 	.byte	0x00, 0xf0, 0x11, 0x00


	//----- nvinfo : EIATTR_KPARAM_INFO
	.align		4
.L_154:
        /*0038*/ 	.byte	0x04, 0x17
        /*003a*/ 	.short	(.L_156 - .L_155)
.L_155:
        /*003c*/ 	.word	0x00000000
        /*0040*/ 	.short	0x0008
        /*0042*/ 	.short	0x0040
        /*0044*/ 	.byte	0x00, 0xf0, 0x11, 0x00


	//----- nvinfo : EIATTR_KPARAM_INFO
	.align		4
.L_156:
        /*0048*/ 	.byte	0x04, 0x17
        /*004a*/ 	.short	(.L_158 - .L_157)
.L_157:
        /*004c*/ 	.word	0x00000000
        /*0050*/ 	.short	0x0007
        /*0052*/ 	.short	0x0038
        /*0054*/ 	.byte	0x00, 0xf5, 0x21, 0x00


	//----- nvinfo : EIATTR_KPARAM_INFO
	.align		4
.L_158:
        /*0058*/ 	.byte	0x04, 0x17
        /*005a*/ 	.short	(.L_160 - .L_159)
.L_159:
        /*005c*/ 	.word	0x00000000
        /*0060*/ 	.short	0x0006
        /*0062*/ 	.short	0x0030
        /*0064*/ 	.byte	0x00, 0xf5, 0x21, 0x00


	//----- nvinfo : EIATTR_KPARAM_INFO
	.align		4
.L_160:
        /*0068*/ 	.byte	0x04, 0x17
        /*006a*/ 	.short	(.L_162 - .L_161)
.L_161:
        /*006c*/ 	.word	0x00000000
        /*0070*/ 	.short	0x0005
        /*0072*/ 	.short	0x0028
        /*0074*/ 	.byte	0x00, 0xf5, 0x21, 0x00


	//----- nvinfo : EIATTR_KPARAM_INFO
	.align		4
.L_162:
        /*0078*/ 	.byte	0x04, 0x17
        /*007a*/ 	.short	(.L_164 - .L_163)
.L_163:
        /*007c*/ 	.word	0x00000000
        /*0080*/ 	.short	0x0004
        /*0082*/ 	.short	0x0020
        /*0084*/ 	.byte	0x00, 0xf5, 0x21, 0x00


	//----- nvinfo : EIATTR_KPARAM_INFO
	.align		4
.L_164:
        /*0088*/ 	.byte	0x04, 0x17
        /*008a*/ 	.short	(.L_166 - .L_165)
.L_165:
        /*008c*/ 	.word	0x00000000
        /*0090*/ 	.short	0x0003
        /*0092*/ 	.short	0x0018
        /*0094*/ 	.byte	0x00, 0xf5, 0x21, 0x00


	//----- nvinfo : EIATTR_KPARAM_INFO
	.align		4
.L_166:
        /*0098*/ 	.byte	0x04, 0x17
        /*009a*/ 	.short	(.L_168 - .L_167)
.L_167:
        /*009c*/ 	.word	0x00000000
        /*00a0*/ 	.short	0x0002
        /*00a2*/ 	.short	0x0010
        /*00a4*/ 	.byte	0x00, 0xf5, 0x21, 0x00


	//----- nvinfo : EIATTR_KPARAM_INFO
	.align		4
.L_168:
        /*00a8*/ 	.byte	0x04, 0x17
        /*00aa*/ 	.short	(.L_170 - .L_169)
.L_169:
        /*00ac*/ 	.word	0x00000000
        /*00b0*/ 	.short	0x0001
        /*00b2*/ 	.short	0x0008
        /*00b4*/ 	.byte	0x00, 0xf5, 0x21, 0x00


	//----- nvinfo : EIATTR_KPARAM_INFO
	.align		4
.L_170:
        /*00b8*/ 	.byte	0x04, 0x17
        /*00ba*/ 	.short	(.L_172 - .L_171)
.L_171:
        /*00bc*/ 	.word	0x00000000
        /*00c0*/ 	.short	0x0000
        /*00c2*/ 	.short	0x0000
        /*00c4*/ 	.byte	0x00, 0xf5, 0x21, 0x00


	//----- nvinfo : EIATTR_SPARSE_MMA_MASK
	.align		4
.L_172:
        /*00c8*/ 	.byte	0x03, 0x50
        /*00ca*/ 	.short	0x0000


	//----- nvinfo : EIATTR_MAXREG_COUNT
	.align		4
        /*00cc*/ 	.byte	0x03, 0x1b
        /*00ce*/ 	.short	0x00a8


	//----- nvinfo : EIATTR_NUM_BARRIERS
	.align		4
        /*00d0*/ 	.byte	0x02, 0x4c
        /*00d2*/ 	.byte	0x01
	.zero		1


	//----- nvinfo : EIATTR_ANNOTATIONS
	.align		4
        /*00d4*/ 	.byte	0x04, 0x55
        /*00d6*/ 	.short	(.L_174 - .L_173)


	//   ....[0]....
.L_173:
        /*00d8*/ 	.word	0x00000001
        /*00dc*/ 	.byte	0xa0, 0x0d, 0x00, 0x00, 0x01, 0x00, 0x00, 0x00, 0xe0, 0x2b, 0x00, 0x00


	//----- nvinfo : EIATTR_MERCURY_ISA_VERSION
	.align		4
.L_174:
        /*00e8*/ 	.byte	0x03, 0x5f
        /*00ea*/ 	.short	0x0101


	//----- nvinfo : EIATTR_COOP_GROUP_MASK_REGIDS
	.align		4
        /*00ec*/ 	.byte	0x04, 0x29
        /*00ee*/ 	.short	(.L_176 - .L_175)


	//   ....[0]....
.L_175:
        /*00f0*/ 	.word	0xffffffff


	//   ....[1]....
        /*00f4*/ 	.word	0x05000000


	//   ....[2]....
        /*00f8*/ 	.word	0xffffffff


	//   ....[3]....
        /*00fc*/ 	.word	0xffffffff


	//   ....[4]....
        /*0100*/ 	.word	0xffffffff


	//   ....[5]....
        /*0104*/ 	.word	0xffffffff


	//   ....[6]....
        /*0108*/ 	.word	0xffffffff


	//   ....[7]....
        /*010c*/ 	.word	0xffffffff


	//   ....[8]....
        /*0110*/ 	.word	0xffffffff


	//   ....[9]....
        /*0114*/ 	.word	0xffffffff


	//   ....[10]....
        /*0118*/ 	.word	0xffffffff


	//   ....[11]....
        /*011c*/ 	.word	0xffffffff


	//   ....[12]....
        /*0120*/ 	.word	0xffffffff


	//   ....[13]....
        /*0124*/ 	.word	0xffffffff


	//   ....[14]....
        /*0128*/ 	.word	0xffffffff


	//   ....[15]....
        /*012c*/ 	.word	0xffffffff


	//   ....[16]....
        /*0130*/ 	.word	0xffffffff


	//   ....[17]....
        /*0134*/ 	.word	0xffffffff


	//   ....[18]....
        /*0138*/ 	.word	0xffffffff


	//   ....[19]....
        /*013c*/ 	.word	0xffffffff


	//   ....[20]....
        /*0140*/ 	.word	0xffffffff


	//   ....[21]....
        /*0144*/ 	.word	0xffffffff


	//   ....[22]....
        /*0148*/ 	.word	0xffffffff


	//   ....[23]....
        /*014c*/ 	.word	0xffffffff


	//   ....[24]....
        /*0150*/ 	.word	0xffffffff


	//   ....[25]....
        /*0154*/ 	.word	0xffffffff


	//   ....[26]....
        /*0158*/ 	.word	0xffffffff


	//   ....[27]....
        /*015c*/ 	.word	0xffffffff


	//   ....[28]....
        /*0160*/ 	.word	0xffffffff


	//   ....[29]....
        /*0164*/ 	.word	0xffffffff


	//   ....[30]....
        /*0168*/ 	.word	0xffffffff


	//   ....[31]....
        /*016c*/ 	.word	0xffffffff


	//   ....[32]....
        /*0170*/ 	.word	0xffffffff


	//   ....[33]....
        /*0174*/ 	.word	0xffffffff


	//   ....[34]....
        /*0178*/ 	.word	0xffffffff


	//   ....[35]....
        /*017c*/ 	.word	0xffffffff


	//   ....[36]....
        /*0180*/ 	.word	0xffffffff


	//   ....[37]....
        /*0184*/ 	.word	0xffffffff


	//   ....[38]....
        /*0188*/ 	.word	0xffffffff


	//   ....[39]....
        /*018c*/ 	.word	0xffffffff


	//   ....[40]....
        /*0190*/ 	.word	0xffffffff


	//   ....[41]....
        /*0194*/ 	.word	0xffffffff


	//   ....[42]....
        /*0198*/ 	.word	0xffffffff


	//   ....[43]....
        /*019c*/ 	.word	0xffffffff


	//   ....[44]....
        /*01a0*/ 	.word	0xffffffff


	//   ....[45]....
        /*01a4*/ 	.word	0xffffffff


	//   ....[46]....
        /*01a8*/ 	.word	0xffffffff


	//   ....[47]....
        /*01ac*/ 	.word	0xffffffff


	//   ....[48]....
        /*01b0*/ 	.word	0xffffffff


	//   ....[49]....
        /*01b4*/ 	.word	0xffffffff


	//   ....[50]....
        /*01b8*/ 	.word	0xffffffff


	//   ....[51]....
        /*01bc*/ 	.word	0xffffffff


	//   ....[52]....
        /*01c0*/ 	.word	0xffffffff


	//   ....[53]....
        /*01c4*/ 	.word	0xffffffff


	//   ....[54]....
        /*01c8*/ 	.word	0xffffffff


	//   ....[55]....
        /*01cc*/ 	.word	0xffffffff


	//   ....[56]....
        /*01d0*/ 	.word	0xffffffff


	//   ....[57]....
        /*01d4*/ 	.word	0xffffffff


	//   ....[58]....
        /*01d8*/ 	.word	0xffffffff


	//   ....[59]....
        /*01dc*/ 	.word	0xffffffff


	//   ....[60]....
        /*01e0*/ 	.word	0xffffffff


	//   ....[61]....
        /*01e4*/ 	.word	0xffffffff


	//   ....[62]....
        /*01e8*/ 	.word	0xffffffff


	//   ....[63]....
        /*01ec*/ 	.word	0xffffffff


	//   ....[64]....
        /*01f0*/ 	.word	0xffffffff


	//   ....[65]....
        /*01f4*/ 	.word	0xffffffff


	//   ....[66]....
        /*01f8*/ 	.word	0xffffffff


	//   ....[67]....
        /*01fc*/ 	.word	0xffffffff


	//   ....[68]....
        /*0200*/ 	.word	0xffffffff


	//   ....[69]....
        /*0204*/ 	.word	0xffffffff


	//   ....[70]....
        /*0208*/ 	.word	0xffffffff


	//   ....[71]....
        /*020c*/ 	.word	0xffffffff


	//   ....[72]....
        /*0210*/ 	.word	0xffffffff


	//   ....[73]....
        /*0214*/ 	.word	0xffffffff


	//   ....[74]....
        /*0218*/ 	.word	0xffffffff


	//   ....[75]....
        /*021c*/ 	.word	0xffffffff


	//   ....[76]....
        /*0220*/ 	.word	0xffffffff


	//   ....[77]....
        /*0224*/ 	.word	0xffffffff


	//   ....[78]....
        /*0228*/ 	.word	0xffffffff


	//   ....[79]....
        /*022c*/ 	.word	0xffffffff


	//   ....[80]....
        /*0230*/ 	.word	0xffffffff


	//   ....[81]....
        /*0234*/ 	.word	0xffffffff


	//   ....[82]....
        /*0238*/ 	.word	0xffffffff


	//   ....[83]....
        /*023c*/ 	.word	0xffffffff


	//   ....[84]....
        /*0240*/ 	.word	0xffffffff


	//   ....[85]....
        /*0244*/ 	.word	0xffffffff


	//   ....[86]....
        /*0248*/ 	.word	0xffffffff


	//   ....[87]....
        /*024c*/ 	.word	0xffffffff


	//   ....[88]....
        /*0250*/ 	.word	0xffffffff


	//   ....[89]....
        /*0254*/ 	.word	0xffffffff


	//   ....[90]....
        /*0258*/ 	.word	0xffffffff


	//   ....[91]....
        /*025c*/ 	.word	0xffffffff


	//   ....[92]....
        /*0260*/ 	.word	0xffffffff


	//   ....[93]....
        /*0264*/ 	.word	0xffffffff


	//   ....[94]....
        /*0268*/ 	.word	0xffffffff


	//   ....[95]....
        /*026c*/ 	.word	0xffffffff


	//   ....[96]....
        /*0270*/ 	.word	0xffffffff


	//   ....[97]....
        /*0274*/ 	.word	0xffffffff


	//   ....[98]....
        /*0278*/ 	.word	0xffffffff


	//   ....[99]....
        /*027c*/ 	.word	0xffffffff


	//   ....[100]....
        /*0280*/ 	.word	0xffffffff


	//   ....[101]....
        /*0284*/ 	.word	0xffffffff


	//   ....[102]....
        /*0288*/ 	.word	0xffffffff


	//   ....[103]....
        /*028c*/ 	.word	0xffffffff


	//   ....[104]....
        /*0290*/ 	.word	0xffffffff


	//   ....[105]....
        /*0294*/ 	.word	0xffffffff


	//   ....[106]....
        /*0298*/ 	.word	0xffffffff


	//   ....[107]....
        /*029c*/ 	.word	0xffffffff


	//   ....[108]....
        /*02a0*/ 	.word	0xffffffff


	//   ....[109]....
        /*02a4*/ 	.word	0xffffffff


	//   ....[110]....
        /*02a8*/ 	.word	0xffffffff


	//   ....[111]....
        /*02ac*/ 	.word	0xffffffff


	//   ....[112]....
        /*02b0*/ 	.word	0xffffffff


	//   ....[113]....
        /*02b4*/ 	.word	0xffffffff


	//   ....[114]....
        /*02b8*/ 	.word	0xffffffff


	//   ....[115]....
        /*02bc*/ 	.word	0xffffffff


	//   ....[116]....
        /*02c0*/ 	.word	0xffffffff


	//   ....[117]....
        /*02c4*/ 	.word	0xffffffff


	//   ....[118]....
        /*02c8*/ 	.word	0xffffffff


	//   ....[119]....
        /*02cc*/ 	.word	0xffffffff


	//   ....[120]....
        /*02d0*/ 	.word	0xffffffff


	//   ....[121]....
        /*02d4*/ 	.word	0xffffffff


	//   ....[122]....
        /*02d8*/ 	.word	0xffffffff


	//   ....[123]....
        /*02dc*/ 	.word	0xffffffff


	//   ....[124]....
        /*02e0*/ 	.word	0xffffffff


	//   ....[125]....
        /*02e4*/ 	.word	0xffffffff


	//   ....[126]....
        /*02e8*/ 	.word	0xffffffff


	//   ....[127]....
        /*02ec*/ 	.word	0xffffffff


	//   ....[128]....
        /*02f0*/ 	.word	0xffffffff


	//   ....[129]....
        /*02f4*/ 	.word	0xffffffff


	//   ....[130]....
        /*02f8*/ 	.word	0xffffffff


	//   ....[131]....
        /*02fc*/ 	.word	0xffffffff


	//   ....[132]....
        /*0300*/ 	.word	0xffffffff


	//   ....[133]....
        /*0304*/ 	.word	0xffffffff


	//   ....[134]....
        /*0308*/ 	.word	0xffffffff


	//   ....[135]....
        /*030c*/ 	.word	0xffffffff


	//   ....[136]....
        /*0310*/ 	.word	0xffffffff


	//   ....[137]....
        /*0314*/ 	.word	0xffffffff


	//   ....[138]....
        /*0318*/ 	.word	0xffffffff


	//   ....[139]....
        /*031c*/ 	.word	0xffffffff


	//   ....[140]....
        /*0320*/ 	.word	0xffffffff


	//   ....[141]....
        /*0324*/ 	.word	0xffffffff


	//   ....[142]....
        /*0328*/ 	.word	0xffffffff


	//   ....[143]....
        /*032c*/ 	.word	0xffffffff


	//   ....[144]....
        /*0330*/ 	.word	0xffffffff


	//   ....[145]....
        /*0334*/ 	.word	0xffffffff


	//   ....[146]....
        /*0338*/ 	.word	0xffffffff


	//   ....[147]....
        /*033c*/ 	.word	0xffffffff


	//   ....[148]....
        /*0340*/ 	.word	0xffffffff


	//   ....[149]....
        /*0344*/ 	.word	0xffffffff


	//   ....[150]....
        /*0348*/ 	.word	0xffffffff


	//   ....[151]....
        /*034c*/ 	.word	0xffffffff


	//   ....[152]....
        /*0350*/ 	.word	0xffffffff


	//   ....[153]....
        /*0354*/ 	.word	0xffffffff


	//   ....[154]....
        /*0358*/ 	.word	0xffffffff


	//   ....[155]....
        /*035c*/ 	.word	0xffffffff


	//   ....[156]....
        /*0360*/ 	.word	0xffffffff


	//   ....[157]....
        /*0364*/ 	.word	0xffffffff


	//   ....[158]....
        /*0368*/ 	.word	0xffffffff


	//   ....[159]....
        /*036c*/ 	.word	0xffffffff


	//   ....[160]....
        /*0370*/ 	.word	0x0500000c


	//   ....[161]....
        /*0374*/ 	.word	0xffffffff


	//   ....[162]....
        /*0378*/ 	.word	0xffffffff


	//   ....[163]....
        /*037c*/ 	.word	0xffffffff


	//   ....[164]....
        /*0380*/ 	.word	0xffffffff


	//   ....[165]....
        /*0384*/ 	.word	0xffffffff


	//   ....[166]....
        /*0388*/ 	.word	0xffffffff


	//   ....[167]....
        /*038c*/ 	.word	0xffffffff


	//   ....[168]....
        /*0390*/ 	.word	0xffffffff


	//   ....[169]....
        /*0394*/ 	.word	0xffffffff


	//   ....[170]....
        /*0398*/ 	.word	0xffffffff


	//   ....[171]....
        /*039c*/ 	.word	0xffffffff


	//   ....[172]....
        /*03a0*/ 	.word	0xffffffff


	//   ....[173]....
        /*03a4*/ 	.word	0xffffffff


	//   ....[174]....
        /*03a8*/ 	.word	0xffffffff


	//   ....[175]....
        /*03ac*/ 	.word	0xffffffff


	//   ....[176]....
        /*03b0*/ 	.word	0xffffffff


	//   ....[177]....
        /*03b4*/ 	.word	0xffffffff


	//   ....[178]....
        /*03b8*/ 	.word	0xffffffff


	//   ....[179]....
        /*03bc*/ 	.word	0xffffffff


	//   ....[180]....
        /*03c0*/ 	.word	0xffffffff


	//   ....[181]....
        /*03c4*/ 	.word	0xffffffff


	//   ....[182]....
        /*03c8*/ 	.word	0xffffffff


	//   ....[183]....
        /*03cc*/ 	.word	0xffffffff


	//   ....[184]....
        /*03d0*/ 	.word	0xffffffff


	//   ....[185]....
        /*03d4*/ 	.word	0xffffffff


	//   ....[186]....
        /*03d8*/ 	.word	0xffffffff


	//   ....[187]....
        /*03dc*/ 	.word	0xffffffff


	//   ....[188]....
        /*03e0*/ 	.word	0xffffffff


	//   ....[189]....
        /*03e4*/ 	.word	0xffffffff


	//   ....[190]....
        /*03e8*/ 	.word	0xffffffff


	//   ....[191]....
        /*03ec*/ 	.word	0xffffffff


	//   ....[192]....
        /*03f0*/ 	.word	0xffffffff


	//   ....[193]....
        /*03f4*/ 	.word	0xffffffff


	//   ....[194]....
        /*03f8*/ 	.word	0xffffffff


	//   ....[195]....
        /*03fc*/ 	.word	0xffffffff


	//   ....[196]....
        /*0400*/ 	.word	0xffffffff


	//   ....[197]....
        /*0404*/ 	.word	0xffffffff


	//   ....[198]....
        /*0408*/ 	.word	0xffffffff


	//   ....[199]....
        /*040c*/ 	.word	0xffffffff


	//   ....[200]....
        /*0410*/ 	.word	0xffffffff


	//   ....[201]....
        /*0414*/ 	.word	0xffffffff


	//   ....[202]....
        /*0418*/ 	.word	0xffffffff


	//   ....[203]....
        /*041c*/ 	.word	0xffffffff


	//   ....[204]....
        /*0420*/ 	.word	0xffffffff


	//   ....[205]....
        /*0424*/ 	.word	0xffffffff


	//   ....[206]....
        /*0428*/ 	.word	0xffffffff


	//   ....[207]....
        /*042c*/ 	.word	0xffffffff


	//   ....[208]....
        /*0430*/ 	.word	0xffffffff


	//   ....[209]....
        /*0434*/ 	.word	0xffffffff


	//   ....[210]....
        /*0438*/ 	.word	0xffffffff


	//   ....[211]....
        /*043c*/ 	.word	0xffffffff


	//   ....[212]....
        /*0440*/ 	.word	0xffffffff


	//   ....[213]....
        /*0444*/ 	.word	0xffffffff


	//   ....[214]....
        /*0448*/ 	.word	0xffffffff


	//   ....[215]....
        /*044c*/ 	.word	0xffffffff


	//   ....[216]....
        /*0450*/ 	.word	0xffffffff


	//   ....[217]....
        /*0454*/ 	.word	0xffffffff


	//   ....[218]....
        /*0458*/ 	.word	0xffffffff


	//   ....[219]....
        /*045c*/ 	.word	0xffffffff


	//   ....[220]....
        /*0460*/ 	.word	0xffffffff


	//   ....[221]....
        /*0464*/ 	.word	0xffffffff


	//   ....[222]....
        /*0468*/ 	.word	0xffffffff


	//   ....[223]....
        /*046c*/ 	.word	0xffffffff


	//   ....[224]....
        /*0470*/ 	.word	0xffffffff


	//   ....[225]....
        /*0474*/ 	.word	0xffffffff


	//   ....[226]....
        /*0478*/ 	.word	0xffffffff


	//   ....[227]....
        /*047c*/ 	.word	0xffffffff


	//   ....[228]....
        /*0480*/ 	.word	0xffffffff


	//   ....[229]....
        /*0484*/ 	.word	0x0500004c


	//   ....[230]....
        /*0488*/ 	.word	0x0500004c


	//   ....[231]....
        /*048c*/ 	.word	0x0500004c


	//   ....[232]....
        /*0490*/ 	.word	0x0500004c


	//   ....[233]....
        /*0494*/ 	.word	0x0500004c


	//----- nvinfo : EIATTR_COOP_GROUP_INSTR_OFFSETS
	.align		4
.L_176:
        /*0498*/ 	.byte	0x04, 0x28
        /*049a*/ 	.short	(.L_178 - .L_177)


	//   ....[0]....
.L_177:
        /*049c*/ 	.word	0x00000e60


	//   ....[1]....
        /*04a0*/ 	.word	0x00001770


	//   ....[2]....
        /*04a4*/ 	.word	0x000029b0


	//   ....[3]....
        /*04a8*/ 	.word	0x000029d0


	//   ....[4]....
        /*04ac*/ 	.word	0x000029f0


	//   ....[5]....
        /*04b0*/ 	.word	0x00002a10


	//   ....[6]....
        /*04b4*/ 	.word	0x00002a30


	//   ....[7]....
        /*04b8*/ 	.word	0x00002f20


	//   ....[8]....
        /*04bc*/ 	.word	0x00002f30


	//   ....[9]....
        /*04c0*/ 	.word	0x00002f50


	//   ....[10]....
        /*04c4*/ 	.word	0x00002f70


	//   ....[11]....
        /*04c8*/ 	.word	0x00002fc0


	//   ....[12]....
        /*04cc*/ 	.word	0x00003000


	//   ....[13]....
        /*04d0*/ 	.word	0x00003030


	//   ....[14]....
        /*04d4*/ 	.word	0x00003060


	//   ....[15]....
        /*04d8*/ 	.word	0x00003160


	//   ....[16]....
        /*04dc*/ 	.word	0x00003170


	//   ....[17]....
        /*04e0*/ 	.word	0x00003190


	//   ....[18]....
        /*04e4*/ 	.word	0x000031d0


	//   ....[19]....
        /*04e8*/ 	.word	0x00003200


	//   ....[20]....
        /*04ec*/ 	.word	0x00003240


	//   ....[21]....
        /*04f0*/ 	.word	0x00003260


	//   ....[22]....
        /*04f4*/ 	.word	0x00003280


	//   ....[23]....
        /*04f8*/ 	.word	0x000032e0


	//   ....[24]....
        /*04fc*/ 	.word	0x00003380


	//   ....[25]....
        /*0500*/ 	.word	0x00003390


	//   ....[26]....
        /*0504*/ 	.word	0x000033b0


	//   ....[27]....
        /*0508*/ 	.word	0x000033f0


	//   ....[28]....
        /*050c*/ 	.word	0x00003420


	//   ....[29]....
        /*0510*/ 	.word	0x00003460


	//   ....[30]....
        /*0514*/ 	.word	0x00003480


	//   ....[31]....
        /*0518*/ 	.word	0x000034a0


	//   ....[32]....
        /*051c*/ 	.word	0x00003510


	//   ....[33]....
        /*0520*/ 	.word	0x000035c0


	//   ....[34]....
        /*0524*/ 	.word	0x000035d0


	//   ....[35]....
        /*0528*/ 	.word	0x000035f0


	//   ....[36]....
        /*052c*/ 	.word	0x00003630


	//   ....[37]....
        /*0530*/ 	.word	0x00003660


	//   ....[38]....
        /*0534*/ 	.word	0x000036a0


	//   ....[39]....
        /*0538*/ 	.word	0x000036c0


	//   ....[40]....
        /*053c*/ 	.word	0x000036e0


	//   ....[41]....
        /*0540*/ 	.word	0x00003740


	//   ....[42]....
        /*0544*/ 	.word	0x000037e0


	//   ....[43]....
        /*0548*/ 	.word	0x000037f0


	//   ....[44]....
        /*054c*/ 	.word	0x00003810


	//   ....[45]....
        /*0550*/ 	.word	0x00003850


	//   ....[46]....
        /*0554*/ 	.word	0x00003880


	//   ....[47]....
        /*0558*/ 	.word	0x000038c0


	//   ....[48]....
        /*055c*/ 	.word	0x000038e0


	//   ....[49]....
        /*0560*/ 	.word	0x00003900


	//   ....[50]....
        /*0564*/ 	.word	0x00003970


	//   ....[51]....
        /*0568*/ 	.word	0x00003a20


	//   ....[52]....
        /*056c*/ 	.word	0x00003a30


	//   ....[53]....
        /*0570*/ 	.word	0x00003a50


	//   ....[54]....
        /*0574*/ 	.word	0x00003a90


	//   ....[55]....
        /*0578*/ 	.word	0x00003ac0


	//   ....[56]....
        /*057c*/ 	.word	0x00003b00


	//   ....[57]....
        /*0580*/ 	.word	0x00003b20


	//   ....[58]....
        /*0584*/ 	.word	0x00003b40


	//   ....[59]....
        /*0588*/ 	.word	0x00003ba0


	//   ....[60]....
        /*058c*/ 	.word	0x00003c40


	//   ....[61]....
        /*0590*/ 	.word	0x00003c50


	//   ....[62]....
        /*0594*/ 	.word	0x00003c70


	//   ....[63]....
        /*0598*/ 	.word	0x00003cb0


	//   ....[64]....
        /*059c*/ 	.word	0x00003ce0


	//   ....[65]....
        /*05a0*/ 	.word	0x00003cf0


	//   ....[66]....
        /*05a4*/ 	.word	0x00003d30


	//   ....[67]....
        /*05a8*/ 	.word	0x00003d50


	//   ....[68]....
        /*05ac*/ 	.word	0x00003d70


	//   ....[69]....
        /*05b0*/ 	.word	0x00003e80


	//   ....[70]....
        /*05b4*/ 	.word	0x00003e90


	//   ....[71]....
        /*05b8*/ 	.word	0x00003eb0


	//   ....[72]....
        /*05bc*/ 	.word	0x00003ef0


	//   ....[73]....
        /*05c0*/ 	.word	0x00003f20


	//   ....[74]....
        /*05c4*/ 	.word	0x00003f60


	//   ....[75]....
        /*05c8*/ 	.word	0x00003f80


	//   ....[76]....
        /*05cc*/ 	.word	0x00003fa0


	//   ....[77]....
        /*05d0*/ 	.word	0x00004000


	//   ....[78]....
        /*05d4*/ 	.word	0x000040a0


	//   ....[79]....
        /*05d8*/ 	.word	0x000040b0


	//   ....[80]....
        /*05dc*/ 	.word	0x000040d0


	//   ....[81]....
        /*05e0*/ 	.word	0x00004110


	//   ....[82]....
        /*05e4*/ 	.word	0x00004140


	//   ....[83]....
        /*05e8*/ 	.word	0x00004180


	//   ....[84]....
        /*05ec*/ 	.word	0x000041a0


	//   ....[85]....
        /*05f0*/ 	.word	0x000041c0


	//   ....[86]....
        /*05f4*/ 	.word	0x00004230


	//   ....[87]....
        /*05f8*/ 	.word	0x000042e0


	//   ....[88]....
        /*05fc*/ 	.word	0x000042f0


	//   ....[89]....
        /*0600*/ 	.word	0x00004310


	//   ....[90]....
        /*0604*/ 	.word	0x00004350


	//   ....[91]....
        /*0608*/ 	.word	0x00004380


	//   ....[92]....
        /*060c*/ 	.word	0x000043c0


	//   ....[93]....
        /*0610*/ 	.word	0x000043e0


	//   ....[94]....
        /*0614*/ 	.word	0x00004400


	//   ....[95]....
        /*0618*/ 	.word	0x00004460


	//   ....[96]....
        /*061c*/ 	.word	0x00004500


	//   ....[97]....
        /*0620*/ 	.word	0x00004510


	//   ....[98]....
        /*0624*/ 	.word	0x00004530


	//   ....[99]....
        /*0628*/ 	.word	0x00004570


	//   ....[100]....
        /*062c*/ 	.word	0x000045a0


	//   ....[101]....
        /*0630*/ 	.word	0x000045e0


	//   ....[102]....
        /*0634*/ 	.word	0x00004600


	//   ....[103]....
        /*0638*/ 	.word	0x00004620


	//   ....[104]....
        /*063c*/ 	.word	0x00004690


	//   ....[105]....
        /*0640*/ 	.word	0x00004740


	//   ....[106]....
        /*0644*/ 	.word	0x00004750


	//   ....[107]....
        /*0648*/ 	.word	0x00004770


	//   ....[108]....
        /*064c*/ 	.word	0x000047b0


	//   ....[109]....
        /*0650*/ 	.word	0x000047e0


	//   ....[110]....
        /*0654*/ 	.word	0x00004820


	//   ....[111]....
        /*0658*/ 	.word	0x00004840


	//   ....[112]....
        /*065c*/ 	.word	0x00004860


	//   ....[113]....
        /*0660*/ 	.word	0x000048c0


	//   ....[114]....
        /*0664*/ 	.word	0x00004960


	//   ....[115]....
        /*0668*/ 	.word	0x00004970


	//   ....[116]....
        /*066c*/ 	.word	0x00004990


	//   ....[117]....
        /*0670*/ 	.word	0x000049d0


	//   ....[118]....
        /*0674*/ 	.word	0x00004a00


	//   ....[119]....
        /*0678*/ 	.word	0x00004a40


	//   ....[120]....
        /*067c*/ 	.word	0x00004a60


	//   ....[121]....
        /*0680*/ 	.word	0x00004a80


	//   ....[122]....
        /*0684*/ 	.word	0x00004af0


	//   ....[123]....
        /*0688*/ 	.word	0x00004b80


	//   ....[124]....
        /*068c*/ 	.word	0x00004ba0


	//   ....[125]....
        /*0690*/ 	.word	0x00004bb0


	//   ....[126]....
        /*0694*/ 	.word	0x00004bd0


	//   ....[127]....
        /*0698*/ 	.word	0x00004c10


	//   ....[128]....
        /*069c*/ 	.word	0x00004c40


	//   ....[129]....
        /*06a0*/ 	.word	0x00004c80


	//   ....[130]....
        /*06a4*/ 	.word	0x00004ca0


	//   ....[131]....
        /*06a8*/ 	.word	0x00004cc0


	//   ....[132]....
        /*06ac*/ 	.word	0x00004db0


	//   ....[133]....
        /*06b0*/ 	.word	0x00004dd0


	//   ....[134]....
        /*06b4*/ 	.word	0x00004de0


	//   ....[135]....
        /*06b8*/ 	.word	0x00004e00


	//   ....[136]....
        /*06bc*/ 	.word	0x00004e40


	//   ....[137]....
        /*06c0*/ 	.word	0x00004e70


	//   ....[138]....
        /*06c4*/ 	.word	0x00004eb0


	//   ....[139]....
        /*06c8*/ 	.word	0x00004ed0


	//   ....[140]....
        /*06cc*/ 	.word	0x00004ef0


	//   ....[141]....
        /*06d0*/ 	.word	0x00004fe0


	//   ....[142]....
        /*06d4*/ 	.word	0x00005000


	//   ....[143]....
        /*06d8*/ 	.word	0x00005010


	//   ....[144]....
        /*06dc*/ 	.word	0x00005030


	//   ....[145]....
        /*06e0*/ 	.word	0x00005070


	//   ....[146]....
        /*06e4*/ 	.word	0x000050a0


	//   ....[147]....
        /*06e8*/ 	.word	0x000050e0


	//   ....[148]....
        /*06ec*/ 	.word	0x00005100


	//   ....[149]....
        /*06f0*/ 	.word	0x00005120


	//   ....[150]....
        /*06f4*/ 	.word	0x00005210


	//   ....[151]....
        /*06f8*/ 	.word	0x00005230


	//   ....[152]....
        /*06fc*/ 	.word	0x00005240


	//   ....[153]....
        /*0700*/ 	.word	0x00005260


	//   ....[154]....
        /*0704*/ 	.word	0x000052a0


	//   ....[155]....
        /*0708*/ 	.word	0x000052d0


	//   ....[156]....
        /*070c*/ 	.word	0x00005310


	//   ....[157]....
        /*0710*/ 	.word	0x00005330


	//   ....[158]....
        /*0714*/ 	.word	0x00005350


	//   ....[159]....
        /*0718*/ 	.word	0x000054a0


	//   ....[160]....
        /*071c*/ 	.word	0x000059b0


	//   ....[161]....
        /*0720*/ 	.word	0x00005cd0


	//   ....[162]....
        /*0724*/ 	.word	0x00005d80


	//   ....[163]....
        /*0728*/ 	.word	0x00005e30


	//   ....[164]....
        /*072c*/ 	.word	0x00005ee0


	//   ....[165]....
        /*0730*/ 	.word	0x00005f90


	//   ....[166]....
        /*0734*/ 	.word	0x00006040


	//   ....[167]....
        /*0738*/ 	.word	0x000060f0


	//   ....[168]....
        /*073c*/ 	.word	0x000061a0


	//   ....[169]....
        /*0740*/ 	.word	0x00006250


	//   ....[170]....
        /*0744*/ 	.word	0x00006300


	//   ....[171]....
        /*0748*/ 	.word	0x000063b0


	//   ....[172]....
        /*074c*/ 	.word	0x00006460


	//   ....[173]....
        /*0750*/ 	.word	0x00006510


	//   ....[174]....
        /*0754*/ 	.word	0x000065c0


	//   ....[175]....
        /*0758*/ 	.word	0x00006670


	//   ....[176]....
        /*075c*/ 	.word	0x00006720


	//   ....[177]....
        /*0760*/ 	.word	0x000067d0


	//   ....[178]....
        /*0764*/ 	.word	0x000069b0


	//   ....[179]....
        /*0768*/ 	.word	0x00006ad0


	//   ....[180]....
        /*076c*/ 	.word	0x00006bf0


	//   ....[181]....
        /*0770*/ 	.word	0x00006d10


	//   ....[182]....
        /*0774*/ 	.word	0x00006e30


	//   ....[183]....
        /*0778*/ 	.word	0x00006f50


	//   ....[184]....
        /*077c*/ 	.word	0x00007070


	//   ....[185]....
        /*0780*/ 	.word	0x00007190


	//   ....[186]....
        /*0784*/ 	.word	0x000072b0


	//   ....[187]....
        /*0788*/ 	.word	0x000073d0


	//   ....[188]....
        /*078c*/ 	.word	0x000074f0


	//   ....[189]....
        /*0790*/ 	.word	0x00007600


	//   ....[190]....
        /*0794*/ 	.word	0x00007700


	//   ....[191]....
        /*0798*/ 	.word	0x00007800


	//   ....[192]....
        /*079c*/ 	.word	0x00007900


	//   ....[193]....
        /*07a0*/ 	.word	0x00007a00


	//   ....[194]....
        /*07a4*/ 	.word	0x00007b00


	//   ....[195]....
        /*07a8*/ 	.word	0x000085a0


	//   ....[196]....
        /*07ac*/ 	.word	0x00008620


	//   ....[197]....
        /*07b0*/ 	.word	0x000086a0


	//   ....[198]....
        /*07b4*/ 	.word	0x00008720


	//   ....[199]....
        /*07b8*/ 	.word	0x000087a0


	//   ....[200]....
        /*07bc*/ 	.word	0x00008820


	//   ....[201]....
        /*07c0*/ 	.word	0x000088a0


	//   ....[202]....
        /*07c4*/ 	.word	0x00008920


	//   ....[203]....
        /*07c8*/ 	.word	0x000089a0


	//   ....[204]....
        /*07cc*/ 	.word	0x00008a20


	//   ....[205]....
        /*07d0*/ 	.word	0x00008aa0


	//   ....[206]....
        /*07d4*/ 	.word	0x00008b20


	//   ....[207]....
        /*07d8*/ 	.word	0x00008ba0


	//   ....[208]....
        /*07dc*/ 	.word	0x00008c20


	//   ....[209]....
        /*07e0*/ 	.word	0x00008ca0


	//   ....[210]....
        /*07e4*/ 	.word	0x00008d20


	//   ....[211]....
        /*07e8*/ 	.word	0x00008da0


	//   ....[212]....
        /*07ec*/ 	.word	0x00008f80


	//   ....[213]....
        /*07f0*/ 	.word	0x00009020


	//   ....[214]....
        /*07f4*/ 	.word	0x000090d0


	//   ....[215]....
        /*07f8*/ 	.word	0x00009180


	//   ....[216]....
        /*07fc*/ 	.word	0x00009230


	//   ....[217]....
        /*0800*/ 	.word	0x000092f0


	//   ....[218]....
        /*0804*/ 	.word	0x000093b0


	//   ....[219]....
        /*0808*/ 	.word	0x00009460


	//   ....[220]....
        /*080c*/ 	.word	0x00009520


	//   ....[221]....
        /*0810*/ 	.word	0x000095d0


	//   ....[222]....
        /*0814*/ 	.word	0x00009690


	//   ....[223]....
        /*0818*/ 	.word	0x00009740


	//   ....[224]....
        /*081c*/ 	.word	0x00009800


	//   ....[225]....
        /*0820*/ 	.word	0x000098b0


	//   ....[226]....
        /*0824*/ 	.word	0x00009950


	//   ....[227]....
        /*0828*/ 	.word	0x00009a00


	//   ....[228]....
        /*082c*/ 	.word	0x00009aa0


	//   ....[229]....
        /*0830*/ 	.word	0x00009b10


	//   ....[230]....
        /*0834*/ 	.word	0x00009b70


	//   ....[231]....
        /*0838*/ 	.word	0x00009be0


	//   ....[232]....
        /*083c*/ 	.word	0x00009c40


	//   ....[233]....
        /*0840*/ 	.word	0x00009cb0


	//----- nvinfo : EIATTR_VRC_CTA_INIT_COUNT
	.align		4
.L_178:
        /*0844*/ 	.byte	0x02, 0x4a
	.zero		1
	.zero		1


	//----- nvinfo : EIATTR_EXIT_INSTR_OFFSETS
	.align		4
        /*0848*/ 	.byte	0x04, 0x1c
        /*084a*/ 	.short	(.L_180 - .L_179)


	//   ....[0]....
.L_179:
        /*084c*/ 	.word	0x00002450


	//   ....[1]....
        /*0850*/ 	.word	0x000027b0


	//   ....[2]....
        /*0854*/ 	.word	0x000027d0


	//   ....[3]....
        /*0858*/ 	.word	0x00008db0


	//   ....[4]....
        /*085c*/ 	.word	0x00009ab0


	//----- nvinfo : EIATTR_MAX_THREADS
	.align		4
.L_180:
        /*0860*/ 	.byte	0x04, 0x05
        /*0862*/ 	.short	(.L_182 - .L_181)
.L_181:
        /*0864*/ 	.word	0x00000180
        /*0868*/ 	.word	0x00000001
        /*086c*/ 	.word	0x00000001


	//----- nvinfo : EIATTR_CRS_STACK_SIZE
	.align		4
.L_182:
        /*0870*/ 	.byte	0x04, 0x1e
        /*0872*/ 	.short	(.L_184 - .L_183)
.L_183:
        /*0874*/ 	.word	0x00000000


	//----- nvinfo : EIATTR_CBANK_PARAM_SIZE
	.align		4
.L_184:
        /*0878*/ 	.byte	0x03, 0x19
        /*087a*/ 	.short	0x004d


	//----- nvinfo : EIATTR_PARAM_CBANK
	.align		4
        /*087c*/ 	.byte	0x04, 0x0a
        /*087e*/ 	.short	(.L_186 - .L_185)
	.align		4
.L_185:
        /*0880*/ 	.word	index@(.nv.constant0._ZN3cub18CUB_300001_SM_10006detail10radix_sort29DeviceRadixSortOnesweepKernelINS1_5radix10policy_hubIjjyE10Policy1000ELNS0_9SortOrderE0EjjyiiNS1_21identity_decomposer_tEEEvPT5_SB_PT3_PKSC_PT1_PKSG_PT2_PKSK_T4_iiT6_)
        /*0884*/ 	.short	0x0380
        /*0886*/ 	.short	0x004d


	//----- nvinfo : EIATTR_SW_WAR
	.align		4
.L_186:
        /*0888*/ 	.byte	0x04, 0x36
        /*088a*/ 	.short	(.L_188 - .L_187)
.L_187:
        /*088c*/ 	.word	0x00000008
.L_188:


//--------------------- .nv.info._ZN3cub18CUB_300001_SM_10006detail10radix_sort33DeviceRadixSortExclusiveSumKernelINS1_5radix10policy_hubIjjyE10Policy1000EyEEvPT0_ --------------------------
	.section	.nv.info._ZN3cub18CUB_300001_SM_10006detail10radix_sort33DeviceRadixSortExclusiveSumKernelINS1_5radix10policy_hubIjjyE10Policy1000EyEEvPT0_,"",@"SHT_CUDA_INFO"
	.sectionflags	@""
	.align	4


	//----- nvinfo : EIATTR_CUDA_API_VERSION
	.align		4
        /*0000*/ 	.byte	0x04, 0x37
        /*0002*/ 	.short	(.L_190 - .L_189)
.L_189:
        /*0004*/ 	.word	0x00000082


	//----- nvinfo : EIATTR_KPARAM_INFO
	.align		4
.L_190:
        /*0008*/ 	.byte	0x04, 0x17
        /*000a*/ 	.short	(.L_192 - .L_191)
.L_191:
        /*000c*/ 	.word	0x00000000
        /*0010*/ 	.short	0x0000
        /*0012*/ 	.short	0x0000
        /*0014*/ 	.byte	0x00, 0xf5, 0x21, 0x00


	//----- nvinfo : EIATTR_SPARSE_MMA_MASK
	.align		4
.L_192:
        /*0018*/ 	.byte	0x03, 0x50
        /*001a*/ 	.short	0x0000


	//----- nvinfo : EIATTR_MAXREG_COUNT
	.align		4
        /*001c*/ 	.byte	0x03, 0x1b
        /*001e*/ 	.short	0x00ff


	//----- nvinfo : EIATTR_NUM_BARRIERS
	.align		4
        /*0020*/ 	.byte	0x02, 0x4c
        /*0022*/ 	.byte	0x01
	.zero		1


	//----- nvinfo : EIATTR_MERCURY_ISA_VERSION
	.align		4
        /*0024*/ 	.byte	0x03, 0x5f
        /*0026*/ 	.short	0x0101


	//----- nvinfo : EIATTR_COOP_GROUP_MASK_REGIDS
	.align		4
        /*0028*/ 	.byte	0x04, 0x29
        /*002a*/ 	.short	(.L_194 - .L_193)


	//   ....[0]....
.L_193:
        /*002c*/ 	.word	0xffffffff


	//   ....[1]....
        /*0030*/ 	.word	0xffffffff


	//   ....[2]....
        /*0034*/ 	.word	0xffffffff


	//   ....[3]....
        /*0038*/ 	.word	0xffffffff


	//   ....[4]....
        /*003c*/ 	.word	0xffffffff


	//   ....[5]....
        /*0040*/ 	.word	0xffffffff


	//   ....[6]....
        /*0044*/ 	.word	0xffffffff


	//   ....[7]....
        /*0048*/ 	.word	0xffffffff


	//   ....[8]....
        /*004c*/ 	.word	0xffffffff


	//   ....[9]....
        /*0050*/ 	.word	0xffffffff


	//   ....[10]....
        /*0054*/ 	.word	0x05000015


	//   ....[11]....
        /*0058*/ 	.word	0x05000015


	//   ....[12]....
        /*005c*/ 	.word	0x05000015


	//   ....[13]....
        /*0060*/ 	.word	0x05000015


	//   ....[14]....
        /*0064*/ 	.word	0x05000015


	//   ....[15]....
        /*0068*/ 	.word	0x05000015


	//   ....[16]....
        /*006c*/ 	.word	0x05000015


	//   ....[17]....
        /*0070*/ 	.word	0x05000015


	//   ....[18]....
        /*0074*/ 	.word	0x05000015


	//   ....[19]....
        /*0078*/ 	.word	0x05000015


	//----- nvinfo : EIATTR_COOP_GROUP_INSTR_OFFSETS
	.align		4
.L_194:
        /*007c*/ 	.byte	0x04, 0x28
        /*007e*/ 	.short	(.L_196 - .L_195)


	//   ....[0]....
.L_195:
        /*0080*/ 	.word	0x00000250


	//   ....[1]....
        /*0084*/ 	.word	0x00000260


	//   ....[2]....
        /*0088*/ 	.word	0x000002a0


	//   ....[3]....
        /*008c*/ 	.word	0x000002c0


	//   ....[4]....
        /*0090*/ 	.word	0x00000310


	//   ....[5]....
        /*0094*/ 	.word	0x00000320


	//   ....[6]....
        /*0098*/ 	.word	0x00000360


	//   ....[7]....
        /*009c*/ 	.word	0x00000380


	//   ....[8]....
        /*00a0*/ 	.word	0x000003d0


	//   ....[9]....
        /*00a4*/ 	.word	0x000003e0


	//   ....[10]....
        /*00a8*/ 	.word	0x00000660


	//   ....[11]....
        /*00ac*/ 	.word	0x000006b0


	//   ....[12]....
        /*00b0*/ 	.word	0x00000740


	//   ....[13]....
        /*00b4*/ 	.word	0x00000790


	//   ....[14]....
        /*00b8*/ 	.word	0x00000820


	//   ....[15]....
        /*00bc*/ 	.word	0x00000870


	//   ....[16]....
        /*00c0*/ 	.word	0x00000900


	//   ....[17]....
        /*00c4*/ 	.word	0x00000950


	//   ....[18]....
        /*00c8*/ 	.word	0x000009e0


	//   ....[19]....
        /*00cc*/ 	.word	0x00000a30


	//----- nvinfo : EIATTR_VRC_CTA_INIT_COUNT
	.align		4
.L_196:
        /*00d0*/ 	.byte	0x02, 0x4a
	.zero		1
	.zero		1


	//----- nvinfo : EIATTR_EXIT_INSTR_OFFSETS
	.align		4
        /*00d4*/ 	.byte	0x04, 0x1c
        /*00d6*/ 	.short	(.L_198 - .L_197)


	//   ....[0]....
.L_197:
        /*00d8*/ 	.word	0x000005d0


	//   ....[1]....
        /*00dc*/ 	.word	0x00000600


	//----- nvinfo : EIATTR_CRS_STACK_SIZE
	.align		4
.L_198:
        /*00e0*/ 	.byte	0x04, 0x1e
        /*00e2*/ 	.short	(.L_200 - .L_199)
.L_199:
        /*00e4*/ 	.word	0x00000000


	//----- nvinfo : EIATTR_CBANK_PARAM_SIZE
	.align		4
.L_200:
        /*00e8*/ 	.byte	0x03, 0x19
        /*00ea*/ 	.short	0x0008


	//----- nvinfo : EIATTR_PARAM_CBANK
	.align		4
        /*00ec*/ 	.byte	0x04, 0x0a
        /*00ee*/ 	.short	(.L_202 - .L_201)
	.align		4
.L_201:
        /*00f0*/ 	.word	index@(.nv.constant0._ZN3cub18CUB_300001_SM_10006detail10radix_sort33DeviceRadixSortExclusiveSumKernelINS1_5radix10policy_hubIjjyE10Policy1000EyEEvPT0_)
        /*00f4*/ 	.short	0x0380
        /*00f6*/ 	.short	0x0008


	//----- nvinfo : EIATTR_SW_WAR
	.align		4
.L_202:
        /*00f8*/ 	.byte	0x04, 0x36
        /*00fa*/ 	.short	(.L_204 - .L_203)
.L_203:
        /*00fc*/ 	.word	0x00000008
.L_204:


//--------------------- .nv.info._ZN3cub18CUB_300001_SM_10006detail10radix_sort30DeviceRadixSortHistogramKernelINS1_5radix10policy_hubIjjyE10Policy1000ELNS0_9SortOrderE0EjyNS1_21identity_decomposer_tEEEvPT2_PKT1_SA_iiT3_ --------------------------
	.section	.nv.info._ZN3cub18CUB_300001_SM_10006detail10radix_sort30DeviceRadixSortHistogramKernelINS1_5radix10policy_hubIjjyE10Policy1000ELNS0_9SortOrderE0EjyNS1_21identity_decomposer_tEEEvPT2_PKT1_SA_iiT3_,"",@"SHT_CUDA_INFO"
	.sectionflags	@""
	.align	4


	//----- nvinfo : EIATTR_CUDA_API_VERSION
	.align		4
        /*0000*/ 	.byte	0x04, 0x37
        /*0002*/ 	.short	(.L_206 - .L_205)
.L_205:
        /*0004*/ 	.word	0x00000082


	//----- nvinfo : EIATTR_KPARAM_INFO
	.align		4
.L_206:
        /*0008*/ 	.byte	0x04, 0x17
        /*000a*/ 	.short	(.L_208 - .L_207)
.L_207:
        /*000c*/ 	.word	0x00000000
        /*0010*/ 	.short	0x0005
        /*0012*/ 	.short	0x0020
        /*0014*/ 	.byte	0x00, 0xf0, 0x05, 0x00


	//----- nvinfo : EIATTR_KPARAM_INFO
	.align		4
.L_208:
        /*0018*/ 	.byte	0x04, 0x17
        /*001a*/ 	.short	(.L_210 - .L_209)
.L_209:
        /*001c*/ 	.word	0x00000000
        /*0020*/ 	.short	0x0004
        /*0022*/ 	.short	0x001c
        /*0024*/ 	.byte	0x00, 0xf0, 0x11, 0x00


	//----- nvinfo : EIATTR_KPARAM_INFO
	.align		4
.L_210:
        /*0028*/ 	.byte	0x04, 0x17
        /*002a*/ 	.short	(.L_212 - .L_211)
.L_211:
        /*002c*/ 	.word	0x00000000
        /*0030*/ 	.short	0x0003
        /*0032*/ 	.short	0x0018
        /*0034*/ 	.byte	0x00, 0xf0, 0x11, 0x00


	//----- nvinfo : EIATTR_KPARAM_INFO
	.align		4
.L_212:
        /*0038*/ 	.byte	0x04, 0x17
        /*003a*/ 	.short	(.L_214 - .L_213)
.L_213:
        /*003c*/ 	.word	0x00000000
        /*0040*/ 	.short	0x0002
        /*0042*/ 	.short	0x0010
        /*0044*/ 	.byte	0x00, 0xf0, 0x21, 0x00


	//----- nvinfo : EIATTR_KPARAM_INFO
	.align		4
.L_214:
        /*0048*/ 	.byte	0x04, 0x17
        /*004a*/ 	.short	(.L_216 - .L_215)
.L_215:
        /*004c*/ 	.word	0x00000000
        /*0050*/ 	.short	0x0001
        /*0052*/ 	.short	0x0008
        /*0054*/ 	.byte	0x00, 0xf5, 0x21, 0x00


	//----- nvinfo : EIATTR_KPARAM_INFO
	.align		4
.L_216:
        /*0058*/ 	.byte	0x04, 0x17
        /*005a*/ 	.short	(.L_218 - .L_217)
.L_217:
        /*005c*/ 	.word	0x00000000
        /*0060*/ 	.short	0x0000
        /*0062*/ 	.short	0x0000
        /*0064*/ 	.byte	0x00, 0xf5, 0x21, 0x00


	//----- nvinfo : EIATTR_SPARSE_MMA_MASK
	.align		4
.L_218:
        /*0068*/ 	.byte	0x03, 0x50
        /*006a*/ 	.short	0x0000


	//----- nvinfo : EIATTR_MAXREG_COUNT
	.align		4
        /*006c*/ 	.byte	0x03, 0x1b
        /*006e*/ 	.short	0x00ff


	//----- nvinfo : EIATTR_NUM_BARRIERS
	.align		4
        /*0070*/ 	.byte	0x02, 0x4c
        /*0072*/ 	.byte	0x01
	.zero		1


	//----- nvinfo : EIATTR_MERCURY_ISA_VERSION
	.align		4
        /*0074*/ 	.byte	0x03, 0x5f
        /*0076*/ 	.short	0x0101


	//----- nvinfo : EIATTR_VRC_CTA_INIT_COUNT
	.align		4
        /*0078*/ 	.byte	0x02, 0x4a
	.zero		1
	.zero		1


	//----- nvinfo : EIATTR_EXIT_INSTR_OFFSETS
	.align		4
        /*007c*/ 	.byte	0x04, 0x1c
        /*007e*/ 	.short	(.L_220 - .L_219)


	//   ....[0]....
.L_219:
        /*0080*/ 	.word	0x00000040


	//   ....[1]....
        /*0084*/ 	.word	0x00002ec0


	//----- nvinfo : EIATTR_MAX_THREADS
	.align		4
.L_220:
        /*0088*/ 	.byte	0x04, 0x05
        /*008a*/ 	.short	(.L_222 - .L_221)
.L_221:
        /*008c*/ 	.word	0x00000080
        /*0090*/ 	.word	0x00000001
        /*0094*/ 	.word	0x00000001


	//----- nvinfo : EIATTR_CRS_STACK_SIZE
	.align		4
.L_222:
        /*0098*/ 	.byte	0x04, 0x1e
        /*009a*/ 	.short	(.L_224 - .L_223)
.L_223:
        /*009c*/ 	.word	0x00000000


	//----- nvinfo : EIATTR_CBANK_PARAM_SIZE
	.align		4
.L_224:
        /*00a0*/ 	.byte	0x03, 0x19
        /*00a2*/ 	.short	0x0021


	//----- nvinfo : EIATTR_PARAM_CBANK
	.align		4
        /*00a4*/ 	.byte	0x04, 0x0a
        /*00a6*/ 	.short	(.L_226 - .L_225)
	.align		4
.L_225:
        /*00a8*/ 	.word	index@(.nv.constant0._ZN3cub18CUB_300001_SM_10006detail10radix_sort30DeviceRadixSortHistogramKernelINS1_5radix10policy_hubIjjyE10Policy1000ELNS0_9SortOrderE0EjyNS1_21identity_decomposer_tEEEvPT2_PKT1_SA_iiT3_)
        /*00ac*/ 	.short	0x0380
        /*00ae*/ 	.short	0x0021


	//----- nvinfo : EIATTR_SW_WAR
	.align		4
.L_226:
        /*00b0*/ 	.byte	0x04, 0x36
        /*00b2*/ 	.short	(.L_228 - .L_227)
.L_227:
        /*00b4*/ 	.word	0x00000008
.L_228:


//--------------------- .nv.info._ZN3cub18CUB_300001_SM_10006detail10radix_sort31DeviceRadixSortSingleTileKernelINS1_5radix10policy_hubIjjyE10Policy1000ELNS0_9SortOrderE0EjjyNS1_21identity_decomposer_tEEEvPKT1_PSA_PKT2_PSE_T3_iiT4_ --------------------------
	.section	.nv.info._ZN3cub18CUB_300001_SM_10006detail10radix_sort31DeviceRadixSortSingleTileKernelINS1_5radix10policy_hubIjjyE10Policy1000ELNS0_9SortOrderE0EjjyNS1_21identity_decomposer_tEEEvPKT1_PSA_PKT2_PSE_T3_iiT4_,"",@"SHT_CUDA_INFO"
	.sectionflags	@""
	.align	4


	//----- nvinfo : EIATTR_CUDA_API_VERSION
	.align		4
        /*0000*/ 	.byte	0x04, 0x37
        /*0002*/ 	.short	(.L_230 - .L_229)
.L_229:
        /*0004*/ 	.word	0x00000082


	//----- nvinfo : EIATTR_KPARAM_INFO
	.align		4
.L_230:
        /*0008*/ 	.byte	0x04, 0x17
        /*000a*/ 	.short	(.L_232 - .L_231)
.L_231:
        /*000c*/ 	.word	0x00000000
        /*0010*/ 	.short	0x0007
        /*0012*/ 	.short	0x0030
        /*0014*/ 	.byte	0x00, 0xf0, 0x05, 0x00


	//----- nvinfo : EIATTR_KPARAM_INFO
	.align		4
.L_232:
        /*0018*/ 	.byte	0x04, 0x17
        /*001a*/ 	.short	(.L_234 - .L_233)
.L_233:
        /*001c*/ 	.word	0x00000000
        /*0020*/ 	.short	0x0006
        /*0022*/ 	.short	0x002c
        /*0024*/ 	.byte	0x00, 0xf0, 0x11, 0x00


	//----- nvinfo : EIATTR_KPARAM_INFO
	.align		4
.L_234:
        /*0028*/ 	.byte	0x04, 0x17
        /*002a*/ 	.short	(.L_236 - .L_235)
.L_235:
        /*002c*/ 	.word	0x00000000
        /*0030*/ 	.short	0x0005
        /*0032*/ 	.short	0x0028
        /*0034*/ 	.byte	0x00, 0xf0, 0x11, 0x00


	//----- nvinfo : EIATTR_KPARAM_INFO
	.align		4
.L_236:
        /*0038*/ 	.byte	0x04, 0x17
        /*003a*/ 	.short	(.L_238 - .L_237)
.L_237:
        /*003c*/ 	.word	0x00000000
        /*0040*/ 	.short	0x0004
        /*0042*/ 	.short	0x0020
        /*0044*/ 	.byte	0x00, 0xf0, 0x21, 0x00


	//----- nvinfo : EIATTR_KPARAM_INFO
	.align		4
.L_238:
        /*0048*/ 	.byte	0x04, 0x17
        /*004a*/ 	.short	(.L_240 - .L_239)
.L_239:
        /*004c*/ 	.word	0x00000000
        /*0050*/ 	.short	0x0003
        /*0052*/ 	.short	0x0018
        /*0054*/ 	.byte	0x00, 0xf5, 0x21, 0x00


	//----- nvinfo : EIATTR_KPARAM_INFO
	.align		4
.L_240:
        /*0058*/ 	.byte	0x04, 0x17
        /*005a*/ 	.short	(.L_242 - .L_241)
.L_241:
        /*005c*/ 	.word	0x00000000
        /*0060*/ 	.short	0x0002
        /*0062*/ 	.short	0x0010
        /*0064*/ 	.byte	0x00, 0xf5, 0x21, 0x00


	//----- nvinfo : EIATTR_KPARAM_INFO
	.align		4
.L_242:
        /*0068*/ 	.byte	0x04, 0x17
        /*006a*/ 	.short	(.L_244 - .L_243)
.L_243:
        /*006c*/ 	.word	0x00000000
        /*0070*/ 	.short	0x0001
        /*0072*/ 	.short	0x0008
        /*0074*/ 	.byte	0x00, 0xf5, 0x21, 0x00


	//----- nvinfo : EIATTR_KPARAM_INFO
	.align		4
.L_244:
        /*0078*/ 	.byte	0x04, 0x17
        /*007a*/ 	.short	(.L_246 - .L_245)
.L_245:
        /*007c*/ 	.word	0x00000000
        /*0080*/ 	.short	0x0000
        /*0082*/ 	.short	0x0000
        /*0084*/ 	.byte	0x00, 0xf5, 0x21, 0x00


	//----- nvinfo : EIATTR_SPARSE_MMA_MASK
	.align		4
.L_246:
        /*0088*/ 	.byte	0x03, 0x50
        /*008a*/ 	.short	0x0000


	//----- nvinfo : EIATTR_MAXREG_COUNT
	.align		4
        /*008c*/ 	.byte	0x03, 0x1b
        /*008e*/ 	.short	0x00ff


	//----- nvinfo : EIATTR_NUM_BARRIERS
	.align		4
        /*0090*/ 	.byte	0x02, 0x4c
        /*0092*/ 	.byte	0x01
	.zero		1


	//----- nvinfo : EIATTR_MERCURY_ISA_VERSION
	.align		4
        /*0094*/ 	.byte	0x03, 0x5f
        /*0096*/ 	.short	0x0101


	//----- nvinfo : EIATTR_COOP_GROUP_MASK_REGIDS
	.align		4
        /*0098*/ 	.byte	0x04, 0x29
        /*009a*/ 	.short	(.L_248 - .L_247)


	//   ....[0]....
.L_247:
        /*009c*/ 	.word	0xffffffff


	//   ....[1]....
        /*00a0*/ 	.word	0xffffffff


	//   ....[2]....
        /*00a4*/ 	.word	0xffffffff


	//   ....[3]....
        /*00a8*/ 	.word	0xffffffff


	//   ....[4]....
        /*00ac*/ 	.word	0xffffffff


	//----- nvinfo : EIATTR_COOP_GROUP_INSTR_OFFSETS
	.align		4
.L_248:
        /*00b0*/ 	.byte	0x04, 0x28
        /*00b2*/ 	.short	(.L_250 - .L_249)


	//   ....[0]....
.L_249:
        /*00b4*/ 	.word	0x00001d10


	//   ....[1]....
        /*00b8*/ 	.word	0x00001d30


	//   ....[2]....
        /*00bc*/ 	.word	0x00001d50


	//   ....[3]....
        /*00c0*/ 	.word	0x00001d70


	//   ....[4]....
        /*00c4*/ 	.word	0x00001d90


	//----- nvinfo : EIATTR_VRC_CTA_INIT_COUNT
	.align		4
.L_250:
        /*00c8*/ 	.byte	0x02, 0x4a
	.zero		1
	.zero		1


	//----- nvinfo : EIATTR_EXIT_INSTR_OFFSETS
	.align		4
        /*00cc*/ 	.byte	0x04, 0x1c
        /*00ce*/ 	.short	(.L_252 - .L_251)


	//   ....[0]....
.L_251:
        /*00d0*/ 	.word	0x000039a0


	//   ....[1]....
        /*00d4*/ 	.word	0x000039e0


	//----- nvinfo : EIATTR_MAX_THREADS
	.align		4
.L_252:
        /*00d8*/ 	.byte	0x04, 0x05
        /*00da*/ 	.short	(.L_254 - .L_253)
.L_253:
        /*00dc*/ 	.word	0x00000100
        /*00e0*/ 	.word	0x00000001
        /*00e4*/ 	.word	0x00000001


	//----- nvinfo : EIATTR_CBANK_PARAM_SIZE
	.align		4
.L_254:
        /*00e8*/ 	.byte	0x03, 0x19
        /*00ea*/ 	.short	0x0031


	//----- nvinfo : EIATTR_PARAM_CBANK
	.align		4
        /*00ec*/ 	.byte	0x04, 0x0a
        /*00ee*/ 	.short	(.L_256 - .L_255)
	.align		4
.L_255:
        /*00f0*/ 	.word	index@(.nv.constant0._ZN3cub18CUB_300001_SM_10006detail10radix_sort31DeviceRadixSortSingleTileKernelINS1_5radix10policy_hubIjjyE10Policy1000ELNS0_9SortOrderE0EjjyNS1_21identity_decomposer_tEEEvPKT1_PSA_PKT2_PSE_T3_iiT4_)
        /*00f4*/ 	.short	0x0380
        /*00f6*/ 	.short	0x0031


	//----- nvinfo : EIATTR_SW_WAR
	.align		4
.L_256:
        /*00f8*/ 	.byte	0x04, 0x36
        /*00fa*/ 	.short	(.L_258 - .L_257)
.L_257:
        /*00fc*/ 	.word	0x00000008
.L_258:


//--------------------- .nv.info._ZN3cub18CUB_300001_SM_10006detail4scan16DeviceScanKernelINS2_10policy_hubIjjjmN4cuda3std3__44plusIvEEE10Policy1000EN6thrust24THRUST_300001_SM_1000_NS6detail15normal_iteratorINSD_10device_ptrIjEEEESI_NS0_13ScanTileStateIjLb1EEES9_NS0_8NullTypeEmjLb0ESL_EEvT0_T1_T2_iT3_T4_T5_ --------------------------
	.section	.nv.info._ZN3cub18CUB_300001_SM_10006detail4scan16DeviceScanKernelINS2_10policy_hubIjjjmN4cuda3std3__44plusIvEEE10Policy1000EN6thrust24THRUST_300001_SM_1000_NS6detail15normal_iteratorINSD_10device_ptrIjEEEESI_NS0_13ScanTileStateIjLb1EEES9_NS0_8NullTypeEmjLb0ESL_EEvT0_T1_T2_iT3_T4_T5_,"",@"SHT_CUDA_INFO"
	.sectionflags	@""
	.align	4


	//----- nvinfo : EIATTR_CUDA_API_VERSION
	.align		4
        /*0000*/ 	.byte	0x04, 0x37
        /*0002*/ 	.short	(.L_260 - .L_259)
.L_259:
        /*0004*/ 	.word	0x00000082


	//----- nvinfo : EIATTR_KPARAM_INFO
	.align		4
.L_260:
        /*0008*/ 	.byte	0x04, 0x17
        /*000a*/ 	.short	(.L_262 - .L_261)
.L_261:
        /*000c*/ 	.word	0x00000000
        /*0010*/ 	.short	0x0006
        /*0012*/ 	.short	0x0020
        /*0014*/ 	.byte	0x00, 0xf0, 0x21, 0x00


	//----- nvinfo : EIATTR_KPARAM_INFO
	.align		4
.L_262:
        /*0018*/ 	.byte	0x04, 0x17
        /*001a*/ 	.short	(.L_264 - .L_263)
.L_263:
        /*001c*/ 	.word	0x00000000
        /*0020*/ 	.short	0x0005
        /*0022*/ 	.short	0x001d
        /*0024*/ 	.byte	0x00, 0xf0, 0x05, 0x00


	//----- nvinfo : EIATTR_KPARAM_INFO
	.align		4
.L_264:
        /*0028*/ 	.byte	0x04, 0x17
        /*002a*/ 	.short	(.L_266 - .L_265)
.L_265:
        /*002c*/ 	.word	0x00000000
        /*0030*/ 	.short	0x0004
        /*0032*/ 	.short	0x001c
        /*0034*/ 	.byte	0x00, 0xf0, 0x05, 0x00


	//----- nvinfo : EIATTR_KPARAM_INFO
	.align		4
.L_266:
        /*0038*/ 	.byte	0x04, 0x17
        /*003a*/ 	.short	(.L_268 - .L_267)
.L_267:
        /*003c*/ 	.word	0x00000000
        /*0040*/ 	.short	0x0003
        /*0042*/ 	.short	0x0018
        /*0044*/ 	.byte	0x00, 0xf0, 0x11, 0x00


	//----- nvinfo : EIATTR_KPARAM_INFO
	.align		4
.L_268:
        /*0048*/ 	.byte	0x04, 0x17
        /*004a*/ 	.short	(.L_270 - .L_269)
.L_269:
        /*004c*/ 	.word	0x00000000
        /*0050*/ 	.short	0x0002
        /*0052*/ 	.short	0x0010
        /*0054*/ 	.byte	0x00, 0xf0, 0x21, 0x00


	//----- nvinfo : EIATTR_KPARAM_INFO
	.align		4
.L_270:
        /*0058*/ 	.byte	0x04, 0x17
        /*005a*/ 	.short	(.L_272 - .L_271)
.L_271:
        /*005c*/ 	.word	0x00000000
        /*0060*/ 	.short	0x0001
        /*0062*/ 	.short	0x0008
        /*0064*/ 	.byte	0x00, 0xf0, 0x21, 0x00


	//----- nvinfo : EIATTR_KPARAM_INFO
	.align		4
.L_272:
        /*0068*/ 	.byte	0x04, 0x17
        /*006a*/ 	.short	(.L_274 - .L_273)
.L_273:
        /*006c*/ 	.word	0x00000000
        /*0070*/ 	.short	0x0000
        /*0072*/ 	.short	0x0000
        /*0074*/ 	.byte	0x00, 0xf0, 0x21, 0x00


	//----- nvinfo : EIATTR_SPARSE_MMA_MASK
	.align		4
.L_274:
        /*0078*/ 	.byte	0x03, 0x50
        /*007a*/ 	.short	0x0000


	//----- nvinfo : EIATTR_MAXREG_COUNT
	.align		4
        /*007c*/ 	.byte	0x03, 0x1b
        /*007e*/ 	.short	0x0080


	//----- nvinfo : EIATTR_NUM_BARRIERS
	.align		4
        /*0080*/ 	.byte	0x02, 0x4c
        /*0082*/ 	.byte	0x01
	.zero		1


	//----- nvinfo : EIATTR_MERCURY_ISA_VERSION
	.align		4
        /*0084*/ 	.byte	0x03, 0x5f
        /*0086*/ 	.short	0x0101


	//----- nvinfo : EIATTR_COOP_GROUP_MASK_REGIDS
	.align		4
        /*0088*/ 	.byte	0x04, 0x29
        /*008a*/ 	.short	(.L_276 - .L_275)


	//   ....[0]....
.L_275:
        /*008c*/ 	.word	0xffffffff


	//   ....[1]....
        /*0090*/ 	.word	0xffffffff


	//   ....[2]....
        /*0094*/ 	.word	0xffffffff


	//   ....[3]....
        /*0098*/ 	.word	0xffffffff


	//   ....[4]....
        /*009c*/ 	.word	0xffffffff


	//   ....[5]....
        /*00a0*/ 	.word	0xffffffff


	//   ....[6]....
        /*00a4*/ 	.word	0xffffffff


	//   ....[7]....
        /*00a8*/ 	.word	0xffffffff


	//   ....[8]....
        /*00ac*/ 	.word	0xffffffff


	//   ....[9]....
        /*00b0*/ 	.word	0xffffffff


	//   ....[10]....
        /*00b4*/ 	.word	0xffffffff


	//   ....[11]....
        /*00b8*/ 	.word	0xffffffff


	//   ....[12]....
        /*00bc*/ 	.word	0xffffffff


	//   ....[13]....
        /*00c0*/ 	.word	0xffffffff


	//   ....[14]....
        /*00c4*/ 	.word	0xffffffff


	//   ....[15]....
        /*00c8*/ 	.word	0xffffffff


	//   ....[16]....
        /*00cc*/ 	.word	0xffffffff


	//   ....[17]....
        /*00d0*/ 	.word	0xffffffff


	//   ....[18]....
        /*00d4*/ 	.word	0xffffffff


	//   ....[19]....
        /*00d8*/ 	.word	0xffffffff


	//   ....[20]....
        /*00dc*/ 	.word	0xffffffff


	//   ....[21]....
        /*00e0*/ 	.word	0xffffffff


	//   ....[22]....
        /*00e4*/ 	.word	0xffffffff


	//   ....[23]....
        /*00e8*/ 	.word	0xffffffff


	//   ....[24]....
        /*00ec*/ 	.word	0xffffffff


	//   ....[25]....
        /*00f0*/ 	.word	0xffffffff


	//   ....[26]....
        /*00f4*/ 	.word	0xffffffff


	//   ....[27]....
        /*00f8*/ 	.word	0xffffffff


	//   ....[28]....
        /*00fc*/ 	.word	0xffffffff


	//   ....[29]....
        /*0100*/ 	.word	0xffffffff


	//   ....[30]....
        /*0104*/ 	.word	0xffffffff


	//   ....[31]....
        /*0108*/ 	.word	0xffffffff


	//   ....[32]....
        /*010c*/ 	.word	0xffffffff


	//   ....[33]....
        /*0110*/ 	.word	0xffffffff


	//   ....[34]....
        /*0114*/ 	.word	0xffffffff


	//   ....[35]....
        /*0118*/ 	.word	0xffffffff


	//   ....[36]....
        /*011c*/ 	.word	0xffffffff


	//   ....[37]....
        /*0120*/ 	.word	0xffffffff


	//   ....[38]....
        /*0124*/ 	.word	0xffffffff


	//   ....[39]....
        /*0128*/ 	.word	0xffffffff


	//   ....[40]....
        /*012c*/ 	.word	0xffffffff


	//   ....[41]....
        /*0130*/ 	.word	0xffffffff


	//   ....[42]....
        /*0134*/ 	.word	0xffffffff


	//   ....[43]....
        /*0138*/ 	.word	0xffffffff


	//   ....[44]....
        /*013c*/ 	.word	0xffffffff


	//   ....[45]....
        /*0140*/ 	.word	0xffffffff


	//   ....[46]....
        /*0144*/ 	.word	0xffffffff


	//   ....[47]....
        /*0148*/ 	.word	0xffffffff


	//   ....[48]....
        /*014c*/ 	.word	0xffffffff


	//   ....[49]....
        /*0150*/ 	.word	0xffffffff


	//   ....[50]....
        /*0154*/ 	.word	0xffffffff


	//   ....[51]....
        /*0158*/ 	.word	0xffffffff


	//   ....[52]....
        /*015c*/ 	.word	0xffffffff


	//   ....[53]....
        /*0160*/ 	.word	0xffffffff


	//   ....[54]....
        /*0164*/ 	.word	0xffffffff


	//   ....[55]....
        /*0168*/ 	.word	0xffffffff


	//   ....[56]....
        /*016c*/ 	.word	0xffffffff


	//   ....[57]....
        /*0170*/ 	.word	0xffffffff


	//   ....[58]....
        /*0174*/ 	.word	0xffffffff


	//   ....[59]....
        /*0178*/ 	.word	0xffffffff


	//   ....[60]....
        /*017c*/ 	.word	0x05000008


	//   ....[61]....
        /*0180*/ 	.word	0x05000008


	//   ....[62]....
        /*0184*/ 	.word	0x05000008


	//   ....[63]....
        /*0188*/ 	.word	0x05000008


	//   ....[64]....
        /*018c*/ 	.word	0x05000008


	//   ....[65]....
        /*0190*/ 	.word	0x05000008


	//   ....[66]....
        /*0194*/ 	.word	0x05000008


	//   ....[67]....
        /*0198*/ 	.word	0x05000008


	//   ....[68]....
        /*019c*/ 	.word	0x05000008


	//   ....[69]....
        /*01a0*/ 	.word	0x05000008


	//   ....[70]....
        /*01a4*/ 	.word	0x05000008


	//   ....[71]....
        /*01a8*/ 	.word	0x05000008


	//   ....[72]....
        /*01ac*/ 	.word	0x05000008


	//   ....[73]....
        /*01b0*/ 	.word	0x05000008


	//   ....[74]....
        /*01b4*/ 	.word	0x05000008


	//   ....[75]....
        /*01b8*/ 	.word	0x05000008


	//   ....[76]....
        /*01bc*/ 	.word	0x05000008


	//   ....[77]....
        /*01c0*/ 	.word	0x05000008


	//   ....[78]....
        /*01c4*/ 	.word	0x05000008


	//   ....[79]....
        /*01c8*/ 	.word	0x05000008


	//   ....[80]....
        /*01cc*/ 	.word	0x05000008


	//   ....[81]....
        /*01d0*/ 	.word	0x05000008


	//   ....[82]....
        /*01d4*/ 	.word	0x05000008


	//   ....[83]....
        /*01d8*/ 	.word	0x05000008


	//   ....[84]....
        /*01dc*/ 	.word	0x05000008


	//   ....[85]....
        /*01e0*/ 	.word	0x05000008


	//   ....[86]....
        /*01e4*/ 	.word	0x05000008


	//   ....[87]....
        /*01e8*/ 	.word	0x05000008


	//   ....[88]....
        /*01ec*/ 	.word	0x05000008


	//   ....[89]....
        /*01f0*/ 	.word	0x05000008


	//   ....[90]....
        /*01f4*/ 	.word	0x05000008


	//   ....[91]....
        /*01f8*/ 	.word	0x05000008


	//   ....[92]....
        /*01fc*/ 	.word	0x05000008


	//   ....[93]....
        /*0200*/ 	.word	0x05000008


	//   ....[94]....
        /*0204*/ 	.word	0x05000008


	//   ....[95]....
        /*0208*/ 	.word	0x05000008


	//----- nvinfo : EIATTR_COOP_GROUP_INSTR_OFFSETS
	.align		4
.L_276:
        /*020c*/ 	.byte	0x04, 0x28
        /*020e*/ 	.short	(.L_278 - .L_277)


	//   ....[0]....
.L_277:
        /*0210*/ 	.word	0x00000470


	//   ....[1]....
        /*0214*/ 	.word	0x000006a0


	//   ....[2]....
        /*0218*/ 	.word	0x000006c0


	//   ....[3]....
        /*021c*/ 	.word	0x000006e0


	//   ....[4]....
        /*0220*/ 	.word	0x00000700


	//   ....[5]....
        /*0224*/ 	.word	0x00000720


	//   ....[6]....
        /*0228*/ 	.word	0x00000b20


	//   ....[7]....
        /*022c*/ 	.word	0x00000b40


	//   ....[8]....
        /*0230*/ 	.word	0x00000b60


	//   ....[9]....
        /*0234*/ 	.word	0x00000b80


	//   ....[10]....
        /*0238*/ 	.word	0x00000ba0


	//   ....[11]....
        /*023c*/ 	.word	0x00000fa0


	//   ....[12]....
        /*0240*/ 	.word	0x00001030


	//   ....[13]....
        /*0244*/ 	.word	0x00001090


	//   ....[14]....
        /*0248*/ 	.word	0x00001130


	//   ....[15]....
        /*024c*/ 	.word	0x00001190


	//   ....[16]....
        /*0250*/ 	.word	0x000011d0


	//   ....[17]....
        /*0254*/ 	.word	0x00001220


	//   ....[18]....
        /*0258*/ 	.word	0x00001270


	//   ....[19]....
        /*025c*/ 	.word	0x00001280


	//   ....[20]....
        /*0260*/ 	.word	0x00001360


	//   ....[21]....
        /*0264*/ 	.word	0x000013f0


	//   ....[22]....
        /*0268*/ 	.word	0x00001440


	//   ....[23]....
        /*026c*/ 	.word	0x000014a0


	//   ....[24]....
        /*0270*/ 	.word	0x00001500


	//   ....[25]....
        /*0274*/ 	.word	0x00001540


	//   ....[26]....
        /*0278*/ 	.word	0x00001580


	//   ....[27]....
        /*027c*/ 	.word	0x000015c0


	//   ....[28]....
        /*0280*/ 	.word	0x000015d0


	//   ....[29]....
        /*0284*/ 	.word	0x00001a50


	//   ....[30]....
        /*0288*/ 	.word	0x00002410


	//   ....[31]....
        /*028c*/ 	.word	0x00002640


	//   ....[32]....
        /*0290*/ 	.word	0x00002660


	//   ....[33]....
        /*0294*/ 	.word	0x00002680


	//   ....[34]....
        /*0298*/ 	.word	0x000026a0


	//   ....[35]....
        /*029c*/ 	.word	0x000026c0


	//   ....[36]....
        /*02a0*/ 	.word	0x00002a50


	//   ....[37]....
        /*02a4*/ 	.word	0x00002a70


	//   ....[38]....
        /*02a8*/ 	.word	0x00002a90


	//   ....[39]....
        /*02ac*/ 	.word	0x00002ab0


	//   ....[40]....
        /*02b0*/ 	.word	0x00002ad0


	//   ....[41]....
        /*02b4*/ 	.word	0x00002ed0


	//   ....[42]....
        /*02b8*/ 	.word	0x00002f60


	//   ....[43]....
        /*02bc*/ 	.word	0x00002fc0


	//   ....[44]....
        /*02c0*/ 	.word	0x00003030


	//   ....[45]....
        /*02c4*/ 	.word	0x00003090


	//   ....[46]....
        /*02c8*/ 	.word	0x000030f0


	//   ....[47]....
        /*02cc*/ 	.word	0x00003140


	//   ....[48]....
        /*02d0*/ 	.word	0x000031a0


	//   ....[49]....
        /*02d4*/ 	.word	0x000031b0


	//   ....[50]....
        /*02d8*/ 	.word	0x00003290


	//   ....[51]....
        /*02dc*/ 	.word	0x00003320


	//   ....[52]....
        /*02e0*/ 	.word	0x00003370


	//   ....[53]....
        /*02e4*/ 	.word	0x000033e0


	//   ....[54]....
        /*02e8*/ 	.word	0x00003440


	//   ....[55]....
        /*02ec*/ 	.word	0x00003490


	//   ....[56]....
        /*02f0*/ 	.word	0x000034f0


	//   ....[57]....
        /*02f4*/ 	.word	0x00003530


	//   ....[58]....
        /*02f8*/ 	.word	0x00003540


	//   ....[59]....
        /*02fc*/ 	.word	0x000039a0


	//   ....[60]....
        /*0300*/ 	.word	0x00003f50


	//   ....[61]....
        /*0304*/ 	.word	0x00003fd0


	//   ....[62]....
        /*0308*/ 	.word	0x00004070


	//   ....[63]....
        /*030c*/ 	.word	0x00004160


	//   ....[64]....
        /*0310*/ 	.word	0x000041e0


	//   ....[65]....
        /*0314*/ 	.word	0x00004260


	//   ....[66]....
        /*0318*/ 	.word	0x000042e0


	//   ....[67]....
        /*031c*/ 	.word	0x00004360


	//   ....[68]....
        /*0320*/ 	.word	0x00004400


	//   ....[69]....
        /*0324*/ 	.word	0x00004470


	//   ....[70]....
        /*0328*/ 	.word	0x000044f0


	//   ....[71]....
        /*032c*/ 	.word	0x00004570


	//   ....[72]....
        /*0330*/ 	.word	0x00004620


	//   ....[73]....
        /*0334*/ 	.word	0x000046a0


	//   ....[74]....
        /*0338*/ 	.word	0x00004710


	//   ....[75]....
        /*033c*/ 	.word	0x00004780


	//   ....[76]....
        /*0340*/ 	.word	0x000047f0


	//   ....[77]....
        /*0344*/ 	.word	0x00004850


	//   ....[78]....
        /*0348*/ 	.word	0x000048c0


	//   ....[79]....
        /*034c*/ 	.word	0x00004940


	//   ....[80]....
        /*0350*/ 	.word	0x000049e0


	//   ....[81]....
        /*0354*/ 	.word	0x00004ab0


	//   ....[82]....
        /*0358*/ 	.word	0x00004b30


	//   ....[83]....
        /*035c*/ 	.word	0x00004bd0


	//   ....[84]....
        /*0360*/ 	.word	0x00004c60


	//   ....[85]....
        /*0364*/ 	.word	0x00004cd0


	//   ....[86]....
        /*0368*/ 	.word	0x00004d70


	//   ....[87]....
        /*036c*/ 	.word	0x00004de0


	//   ....[88]....
        /*0370*/ 	.word	0x00004e60


	//   ....[89]....
        /*0374*/ 	.word	0x00004ee0


	//   ....[90]....
        /*0378*/ 	.word	0x00004f90


	//   ....[91]....
        /*037c*/ 	.word	0x00005030


	//   ....[92]....
        /*0380*/ 	.word	0x000050c0


	//   ....[93]....
        /*0384*/ 	.word	0x00005160


	//   ....[94]....
        /*0388*/ 	.word	0x000051e0


	//   ....[95]....
        /*038c*/ 	.word	0x00005240


	//----- nvinfo : EIATTR_VRC_CTA_INIT_COUNT
	.align		4
.L_278:
        /*0390*/ 	.byte	0x02, 0x4a
	.zero		1
	.zero		1


	//----- nvinfo : EIATTR_EXIT_INSTR_OFFSETS
	.align		4
        /*0394*/ 	.byte	0x04, 0x1c
        /*0396*/ 	.short	(.L_280 - .L_279)


	//   ....[0]....
.L_279:
        /*0398*/ 	.word	0x00001cc0


	//   ....[1]....
        /*039c*/ 	.word	0x00001cf0


	//   ....[2]....
        /*03a0*/ 	.word	0x00003ee0


	//   ....[3]....
        /*03a4*/ 	.word	0x00003f00


	//----- nvinfo : EIATTR_MAX_THREADS
	.align		4
.L_280:
        /*03a8*/ 	.byte	0x04, 0x05
        /*03aa*/ 	.short	(.L_282 - .L_281)
.L_281:
        /*03ac*/ 	.word	0x000001a0
        /*03b0*/ 	.word	0x00000001
        /*03b4*/ 	.word	0x00000001


	//----- nvinfo : EIATTR_CRS_STACK_SIZE
	.align		4
.L_282:
        /*03b8*/ 	.byte	0x04, 0x1e
        /*03ba*/ 	.short	(.L_284 - .L_283)
.L_283:
        /*03bc*/ 	.word	0x00000000


	//----- nvinfo : EIATTR_CBANK_PARAM_SIZE
	.align		4
.L_284:
        /*03c0*/ 	.byte	0x03, 0x19
        /*03c2*/ 	.short	0x0028


	//----- nvinfo : EIATTR_PARAM_CBANK
	.align		4
        /*03c4*/ 	.byte	0x04, 0x0a
        /*03c6*/ 	.short	(.L_286 - .L_285)
	.align		4
.L_285:
        /*03c8*/ 	.word	index@(.nv.constant0._ZN3cub18CUB_300001_SM_10006detail4scan16DeviceScanKernelINS2_10policy_hubIjjjmN4cuda3std3__44plusIvEEE10Policy1000EN6thrust24THRUST_300001_SM_1000_NS6detail15normal_iteratorINSD_10device_ptrIjEEEESI_NS0_13ScanTileStateIjLb1EEES9_NS0_8NullTypeEmjLb0ESL_EEvT0_T1_T2_iT3_T4_T5_)
        /*03cc*/ 	.short	0x0380
        /*03ce*/ 	.short	0x0028


	//----- nvinfo : EIATTR_SW_WAR
	.align		4
.L_286:
        /*03d0*/ 	.byte	0x04, 0x36
        /*03d2*/ 	.short	(.L_288 - .L_287)
.L_287:
        /*03d4*/ 	.word	0x00000008
.L_288:


//--------------------- .nv.info._ZN3cub18CUB_300001_SM_10006detail4scan16DeviceScanKernelINS2_10policy_hubIjjjjN4cuda3std3__44plusIvEEE10Policy1000EN6thrust24THRUST_300001_SM_1000_NS6detail15normal_iteratorINSD_10device_ptrIjEEEESI_NS0_13ScanTileStateIjLb1EEES9_NS0_8NullTypeEjjLb0ESL_EEvT0_T1_T2_iT3_T4_T5_ --------------------------
	.section	.nv.info._ZN3cub18CUB_300001_SM_10006detail4scan16DeviceScanKernelINS2_10policy_hubIjjjjN4cuda3std3__44plusIvEEE10Policy1000EN6thrust24THRUST_300001_SM_1000_NS6detail15normal_iteratorINSD_10device_ptrIjEEEESI_NS0_13ScanTileStateIjLb1EEES9_NS0_8NullTypeEjjLb0ESL_EEvT0_T1_T2_iT3_T4_T5_,"",@"SHT_CUDA_INFO"
	.sectionflags	@""
	.align	4


	//----- nvinfo : EIATTR_CUDA_API_VERSION
	.align		4
        /*0000*/ 	.byte	0x04, 0x37
        /*0002*/ 	.short	(.L_290 - .L_289)
.L_289:
        /*0004*/ 	.word	0x00000082


	//----- nvinfo : EIATTR_KPARAM_INFO
	.align		4
.L_290:
        /*0008*/ 	.byte	0x04, 0x17
        /*000a*/ 	.short	(.L_292 - .L_291)
.L_291:
        /*000c*/ 	.word	0x00000000
        /*0010*/ 	.short	0x0006
        /*0012*/ 	.short	0x0020
        /*0014*/ 	.byte	0x00, 0xf0, 0x11, 0x00


	//----- nvinfo : EIATTR_KPARAM_INFO
	.align		4
.L_292:
        /*0018*/ 	.byte	0x04, 0x17
        /*001a*/ 	.short	(.L_294 - .L_293)
.L_293:
        /*001c*/ 	.word	0x00000000
        /*0020*/ 	.short	0x0005
        /*0022*/ 	.short	0x001d
        /*0024*/ 	.byte	0x00, 0xf0, 0x05, 0x00


	//----- nvinfo : EIATTR_KPARAM_INFO
	.align		4
.L_294:
        /*0028*/ 	.byte	0x04, 0x17
        /*002a*/ 	.short	(.L_296 - .L_295)
.L_295:
        /*002c*/ 	.word	0x00000000
        /*0030*/ 	.short	0x0004
        /*0032*/ 	.short	0x001c
        /*0034*/ 	.byte	0x00, 0xf0, 0x05, 0x00


	//----- nvinfo : EIATTR_KPARAM_INFO
	.align		4
.L_296:
        /*0038*/ 	.byte	0x04, 0x17
        /*003a*/ 	.short	(.L_298 - .L_297)
.L_297:
        /*003c*/ 	.word	0x00000000
        /*0040*/ 	.short	0x0003
        /*0042*/ 	.short	0x0018
        /*0044*/ 	.byte	0x00, 0xf0, 0x11, 0x00


	//----- nvinfo : EIATTR_KPARAM_INFO
	.align		4
.L_298:
        /*0048*/ 	.byte	0x04, 0x17
        /*004a*/ 	.short	(.L_300 - .L_299)
.L_299:
        /*004c*/ 	.word	0x00000000
        /*0050*/ 	.short	0x0002
        /*0052*/ 	.short	0x0010
        /*0054*/ 	.byte	0x00, 0xf0, 0x21, 0x00


	//----- nvinfo : EIATTR_KPARAM_INFO
	.align		4
.L_300:
        /*0058*/ 	.byte	0x04, 0x17
        /*005a*/ 	.short	(.L_302 - .L_301)
.L_301:
        /*005c*/ 	.word	0x00000000
        /*0060*/ 	.short	0x0001
        /*0062*/ 	.short	0x0008
        /*0064*/ 	.byte	0x00, 0xf0, 0x21, 0x00


	//----- nvinfo : EIATTR_KPARAM_INFO
	.align		4
.L_302:
        /*0068*/ 	.byte	0x04, 0x17
        /*006a*/ 	.short	(.L_304 - .L_303)
.L_303:
        /*006c*/ 	.word	0x00000000
        /*0070*/ 	.short	0x0000
        /*0072*/ 	.short	0x0000
        /*0074*/ 	.byte	0x00, 0xf0, 0x21, 0x00


	//----- nvinfo : EIATTR_SPARSE_MMA_MASK
	.align		4
.L_304:
        /*0078*/ 	.byte	0x03, 0x50
        /*007a*/ 	.short	0x0000


	//----- nvinfo : EIATTR_MAXREG_COUNT
	.align		4
        /*007c*/ 	.byte	0x03, 0x1b
        /*007e*/ 	.short	0x00a8


	//----- nvinfo : EIATTR_NUM_BARRIERS
	.align		4
        /*0080*/ 	.byte	0x02, 0x4c
        /*0082*/ 	.byte	0x01
	.zero		1


	//----- nvinfo : EIATTR_MERCURY_ISA_VERSION
	.align		4
        /*0084*/ 	.byte	0x03, 0x5f
        /*0086*/ 	.short	0x0101


	//----- nvinfo : EIATTR_UNUSED_LOAD_BYTE_OFFSET
	.align		4
        /*0088*/ 	.byte	0x04, 0x44
        /*008a*/ 	.short	(.L_306 - .L_305)


	//   ....[0]....
.L_305:
        /*008c*/ 	.word	0x00002a20
        /*0090*/ 	.word	0x00000fff


	//----- nvinfo : EIATTR_COOP_GROUP_MASK_REGIDS
	.align		4
.L_306:
        /*0094*/ 	.byte	0x04, 0x29
        /*0096*/ 	.short	(.L_308 - .L_307)


	//   ....[0]....
.L_307:
        /*0098*/ 	.word	0xffffffff


	//   ....[1]....
        /*009c*/ 	.word	0xffffffff


	//   ....[2]....
        /*00a0*/ 	.word	0xffffffff


	//   ....[3]....
        /*00a4*/ 	.word	0xffffffff


	//   ....[4]....
        /*00a8*/ 	.word	0xffffffff


	//   ....[5]....
        /*00ac*/ 	.word	0xffffffff


	//   ....[6]....
        /*00b0*/ 	.word	0xffffffff


	//   ....[7]....
        /*00b4*/ 	.word	0xffffffff


	//   ....[8]....
        /*00b8*/ 	.word	0xffffffff


	//   ....[9]....
        /*00bc*/ 	.word	0xffffffff


	//   ....[10]....
        /*00c0*/ 	.word	0xffffffff


	//   ....[11]....
        /*00c4*/ 	.word	0xffffffff


	//   ....[12]....
        /*00c8*/ 	.word	0xffffffff


	//   ....[13]....
        /*00cc*/ 	.word	0xffffffff


	//   ....[14]....
        /*00d0*/ 	.word	0xffffffff


	//   ....[15]....
        /*00d4*/ 	.word	0xffffffff


	//   ....[16]....
        /*00d8*/ 	.word	0xffffffff


	//   ....[17]....
        /*00dc*/ 	.word	0xffffffff


	//   ....[18]....
        /*00e0*/ 	.word	0xffffffff


	//   ....[19]....
        /*00e4*/ 	.word	0xffffffff


	//   ....[20]....
        /*00e8*/ 	.word	0xffffffff


	//   ....[21]....
        /*00ec*/ 	.word	0xffffffff


	//   ....[22]....
        /*00f0*/ 	.word	0xffffffff


	//   ....[23]....
        /*00f4*/ 	.word	0xffffffff


	//   ....[24]....
        /*00f8*/ 	.word	0xffffffff


	//   ....[25]....
        /*00fc*/ 	.word	0xffffffff


	//   ....[26]....
        /*0100*/ 	.word	0xffffffff


	//   ....[27]....
        /*0104*/ 	.word	0xffffffff


	//   ....[28]....
        /*0108*/ 	.word	0xffffffff


	//   ....[29]....
        /*010c*/ 	.word	0xffffffff


	//   ....[30]....
        /*0110*/ 	.word	0xffffffff


	//   ....[31]....
        /*0114*/ 	.word	0xffffffff


	//   ....[32]....
        /*0118*/ 	.word	0xffffffff


	//   ....[33]....
        /*011c*/ 	.word	0xffffffff


	//   ....[34]....
        /*0120*/ 	.word	0xffffffff


	//   ....[35]....
        /*0124*/ 	.word	0xffffffff


	//   ....[36]....
        /*0128*/ 	.word	0xffffffff


	//   ....[37]....
        /*012c*/ 	.word	0xffffffff


	//   ....[38]....
        /*0130*/ 	.word	0xffffffff


	//   ....[39]....
        /*0134*/ 	.word	0xffffffff


	//   ....[40]....
        /*0138*/ 	.word	0xffffffff


	//   ....[41]....
        /*013c*/ 	.word	0xffffffff


	//   ....[42]....
        /*0140*/ 	.word	0xffffffff


	//   ....[43]....
        /*0144*/ 	.word	0xffffffff


	//   ....[44]....
        /*0148*/ 	.word	0xffffffff


	//   ....[45]....
        /*014c*/ 	.word	0xffffffff


	//   ....[46]....
        /*0150*/ 	.word	0xffffffff


	//   ....[47]....
        /*0154*/ 	.word	0xffffffff


	//   ....[48]....
        /*0158*/ 	.word	0xffffffff


	//   ....[49]....
        /*015c*/ 	.word	0xffffffff


	//   ....[50]....
        /*0160*/ 	.word	0xffffffff


	//   ....[51]....
        /*0164*/ 	.word	0xffffffff


	//   ....[52]....
        /*0168*/ 	.word	0xffffffff


	//   ....[53]....
        /*016c*/ 	.word	0xffffffff


	//   ....[54]....
        /*0170*/ 	.word	0xffffffff


	//   ....[55]....
        /*0174*/ 	.word	0xffffffff


	//   ....[56]....
        /*0178*/ 	.word	0xffffffff


	//   ....[57]....
        /*017c*/ 	.word	0xffffffff


	//   ....[58]....
        /*0180*/ 	.word	0xffffffff


	//   ....[59]....
        /*0184*/ 	.word	0xffffffff


	//   ....[60]....
        /*0188*/ 	.word	0x05000015


	//   ....[61]....
        /*018c*/ 	.word	0x05000015


	//   ....[62]....
        /*0190*/ 	.word	0x05000015


	//   ....[63]....
        /*0194*/ 	.word	0x05000015


	//   ....[64]....
        /*0198*/ 	.word	0x05000015


	//   ....[65]....
        /*019c*/ 	.word	0x05000015


	//   ....[66]....
        /*01a0*/ 	.word	0x05000015


	//   ....[67]....
        /*01a4*/ 	.word	0x05000015


	//   ....[68]....
        /*01a8*/ 	.word	0x05000015


	//   ....[69]....
        /*01ac*/ 	.word	0x05000015


	//   ....[70]....
        /*01b0*/ 	.word	0x05000015


	//   ....[71]....
        /*01b4*/ 	.word	0x05000015


	//   ....[72]....
        /*01b8*/ 	.word	0x05000015


	//   ....[73]....
        /*01bc*/ 	.word	0x05000015


	//   ....[74]....
        /*01c0*/ 	.word	0x05000015


	//   ....[75]....
        /*01c4*/ 	.word	0x05000015


	//   ....[76]....
        /*01c8*/ 	.word	0x05000015


	//   ....[77]....
        /*01cc*/ 	.word	0x05000015


	//   ....[78]....
        /*01d0*/ 	.word	0x05000015


	//   ....[79]....
        /*01d4*/ 	.word	0x05000015


	//   ....[80]....
        /*01d8*/ 	.word	0x05000015


	//   ....[81]....
        /*01dc*/ 	.word	0x05000015


	//   ....[82]....
        /*01e0*/ 	.word	0x05000015


	//   ....[83]....
        /*01e4*/ 	.word	0x05000015


	//   ....[84]....
        /*01e8*/ 	.word	0x05000015


	//   ....[85]....
        /*01ec*/ 	.word	0x05000015


	//   ....[86]....
        /*01f0*/ 	.word	0x05000015


	//   ....[87]....
        /*01f4*/ 	.word	0x05000015


	//   ....[88]....
        /*01f8*/ 	.word	0x05000015


	//   ....[89]....
        /*01fc*/ 	.word	0x05000015


	//   ....[90]....
        /*0200*/ 	.word	0x05000015


	//   ....[91]....
        /*0204*/ 	.word	0x05000015


	//   ....[92]....
        /*0208*/ 	.word	0x05000015


	//   ....[93]....
        /*020c*/ 	.word	0x05000015


	//   ....[94]....
        /*0210*/ 	.word	0x05000015


	//   ....[95]....
        /*0214*/ 	.word	0x05000015


	//----- nvinfo : EIATTR_COOP_GROUP_INSTR_OFFSETS
	.align		4
.L_308:
        /*0218*/ 	.byte	0x04, 0x28
        /*021a*/ 	.short	(.L_310 - .L_309)


	//   ....[0]....
.L_309:
        /*021c*/ 	.word	0x000004b0


	//   ....[1]....
        /*0220*/ 	.word	0x00000680


	//   ....[2]....
        /*0224*/ 	.word	0x000006a0


	//   ....[3]....
        /*0228*/ 	.word	0x000006c0


	//   ....[4]....
        /*022c*/ 	.word	0x000006e0


	//   ....[5]....
        /*0230*/ 	.word	0x00000700


	//   ....[6]....
        /*0234*/ 	.word	0x00000ae0


	//   ....[7]....
        /*0238*/ 	.word	0x00000b00


	//   ....[8]....
        /*023c*/ 	.word	0x00000b20


	//   ....[9]....
        /*0240*/ 	.word	0x00000b40


	//   ....[10]....
        /*0244*/ 	.word	0x00000b60


	//   ....[11]....
        /*0248*/ 	.word	0x00000f10


	//   ....[12]....
        /*024c*/ 	.word	0x000010e0


	//   ....[13]....
        /*0250*/ 	.word	0x00001140


	//   ....[14]....
        /*0254*/ 	.word	0x000011d0


	//   ....[15]....
        /*0258*/ 	.word	0x00001230


	//   ....[16]....
        /*025c*/ 	.word	0x00001280


	//   ....[17]....
        /*0260*/ 	.word	0x000012e0


	//   ....[18]....
        /*0264*/ 	.word	0x00001320


	//   ....[19]....
        /*0268*/ 	.word	0x00001330


	//   ....[20]....
        /*026c*/ 	.word	0x000013f0


	//   ....[21]....
        /*0270*/ 	.word	0x000015c0


	//   ....[22]....
        /*0274*/ 	.word	0x00001610


	//   ....[23]....
        /*0278*/ 	.word	0x00001670


	//   ....[24]....
        /*027c*/ 	.word	0x000016d0


	//   ....[25]....
        /*0280*/ 	.word	0x00001710


	//   ....[26]....
        /*0284*/ 	.word	0x00001750


	//   ....[27]....
        /*0288*/ 	.word	0x00001790


	//   ....[28]....
        /*028c*/ 	.word	0x000017a0


	//   ....[29]....
        /*0290*/ 	.word	0x00001c60


	//   ....[30]....
        /*0294*/ 	.word	0x00002740


	//   ....[31]....
        /*0298*/ 	.word	0x00002910


	//   ....[32]....
        /*029c*/ 	.word	0x00002930


	//   ....[33]....
        /*02a0*/ 	.word	0x00002950


	//   ....[34]....
        /*02a4*/ 	.word	0x00002970


	//   ....[35]....
        /*02a8*/ 	.word	0x00002990


	//   ....[36]....
        /*02ac*/ 	.word	0x00002d10


	//   ....[37]....
        /*02b0*/ 	.word	0x00002d30


	//   ....[38]....
        /*02b4*/ 	.word	0x00002d50


	//   ....[39]....
        /*02b8*/ 	.word	0x00002d70


	//   ....[40]....
        /*02bc*/ 	.word	0x00002d90


	//   ....[41]....
        /*02c0*/ 	.word	0x00003140


	//   ....[42]....
        /*02c4*/ 	.word	0x00003310


	//   ....[43]....
        /*02c8*/ 	.word	0x00003370


	//   ....[44]....
        /*02cc*/ 	.word	0x000033e0


	//   ....[45]....
        /*02d0*/ 	.word	0x00003430


	//   ....[46]....
        /*02d4*/ 	.word	0x00003480


	//   ....[47]....
        /*02d8*/ 	.word	0x000034c0


	//   ....[48]....
        /*02dc*/ 	.word	0x00003530


	//   ....[49]....
        /*02e0*/ 	.word	0x00003540


	//   ....[50]....
        /*02e4*/ 	.word	0x00003620


	//   ....[51]....
        /*02e8*/ 	.word	0x000037f0


	//   ....[52]....
        /*02ec*/ 	.word	0x00003840


	//   ....[53]....
        /*02f0*/ 	.word	0x000038c0


	//   ....[54]....
        /*02f4*/ 	.word	0x00003910


	//   ....[55]....
        /*02f8*/ 	.word	0x00003960


	//   ....[56]....
        /*02fc*/ 	.word	0x000039c0


	//   ....[57]....
        /*0300*/ 	.word	0x00003a00


	//   ....[58]....
        /*0304*/ 	.word	0x00003a10


	//   ....[59]....
        /*0308*/ 	.word	0x00003eb0


	//   ....[60]....
        /*030c*/ 	.word	0x00004510


	//   ....[61]....
        /*0310*/ 	.word	0x00004590


	//   ....[62]....
        /*0314*/ 	.word	0x00004620


	//   ....[63]....
        /*0318*/ 	.word	0x00004720


	//   ....[64]....
        /*031c*/ 	.word	0x000047a0


	//   ....[65]....
        /*0320*/ 	.word	0x00004840


	//   ....[66]....
        /*0324*/ 	.word	0x000048c0


	//   ....[67]....
        /*0328*/ 	.word	0x00004950


	//   ....[68]....
        /*032c*/ 	.word	0x00004980


	//   ....[69]....
        /*0330*/ 	.word	0x00004a30


	//   ....[70]....
        /*0334*/ 	.word	0x00004ab0


	//   ....[71]....
        /*0338*/ 	.word	0x00004b30


	//   ....[72]....
        /*033c*/ 	.word	0x00004bf0


	//   ....[73]....
        /*0340*/ 	.word	0x00004c80


	//   ....[74]....
        /*0344*/ 	.word	0x00004d00


	//   ....[75]....
        /*0348*/ 	.word	0x00004d80


	//   ....[76]....
        /*034c*/ 	.word	0x00004e00


	//   ....[77]....
        /*0350*/ 	.word	0x00004e60


	//   ....[78]....
        /*0354*/ 	.word	0x00004ed0


	//   ....[79]....
        /*0358*/ 	.word	0x00004f50


	//   ....[80]....
        /*035c*/ 	.word	0x00004fe0


	//   ....[81]....
        /*0360*/ 	.word	0x000050b0


	//   ....[82]....
        /*0364*/ 	.word	0x00005140


	//   ....[83]....
        /*0368*/ 	.word	0x000051d0


	//   ....[84]....
        /*036c*/ 	.word	0x00005260


	//   ....[85]....
        /*0370*/ 	.word	0x00005310


	//   ....[86]....
        /*0374*/ 	.word	0x00005340


	//   ....[87]....
        /*0378*/ 	.word	0x000053f0


	//   ....[88]....
        /*037c*/ 	.word	0x00005470


	//   ....[89]....
        /*0380*/ 	.word	0x000054f0


	//   ....[90]....
        /*0384*/ 	.word	0x000055b0


	//   ....[91]....
        /*0388*/ 	.word	0x00005650


	//   ....[92]....
        /*038c*/ 	.word	0x000056f0


	//   ....[93]....
        /*0390*/ 	.word	0x00005780


	//   ....[94]....
        /*0394*/ 	.word	0x00005800


	//   ....[95]....
        /*0398*/ 	.word	0x00005860


	//----- nvinfo : EIATTR_VRC_CTA_INIT_COUNT
	.align		4
.L_310:
        /*039c*/ 	.byte	0x02, 0x4a
	.zero		1
	.zero		1


	//----- nvinfo : EIATTR_EXIT_INSTR_OFFSETS
	.align		4
        /*03a0*/ 	.byte	0x04, 0x1c
        /*03a2*/ 	.short	(.L_312 - .L_311)


	//   ....[0]....
.L_311:
        /*03a4*/ 	.word	0x00001f30


	//   ....[1]....
        /*03a8*/ 	.word	0x00001f50


	//   ....[2]....
        /*03ac*/ 	.word	0x000044a0


	//   ....[3]....
        /*03b0*/ 	.word	0x000044c0


	//----- nvinfo : EIATTR_MAX_THREADS
	.align		4
.L_312:
        /*03b4*/ 	.byte	0x04, 0x05
        /*03b6*/ 	.short	(.L_314 - .L_313)
.L_313:
        /*03b8*/ 	.word	0x00000180
        /*03bc*/ 	.word	0x00000001
        /*03c0*/ 	.word	0x00000001


	//----- nvinfo : EIATTR_CRS_STACK_SIZE
	.align		4
.L_314:
        /*03c4*/ 	.byte	0x04, 0x1e
        /*03c6*/ 	.short	(.L_316 - .L_315)
.L_315:
        /*03c8*/ 	.word	0x00000000


	//----- nvinfo : EIATTR_CBANK_PARAM_SIZE
	.align		4
.L_316:
        /*03cc*/ 	.byte	0x03, 0x19
        /*03ce*/ 	.short	0x0024


	//----- nvinfo : EIATTR_PARAM_CBANK
	.align		4
        /*03d0*/ 	.byte	0x04, 0x0a
        /*03d2*/ 	.short	(.L_318 - .L_317)
	.align		4
.L_317:
        /*03d4*/ 	.word	index@(.nv.constant0._ZN3cub18CUB_300001_SM_10006detail4scan16DeviceScanKernelINS2_10policy_hubIjjjjN4cuda3std3__44plusIvEEE10Policy1000EN6thrust24THRUST_300001_SM_1000_NS6detail15normal_iteratorINSD_10device_ptrIjEEEESI_NS0_13ScanTileStateIjLb1EEES9_NS0_8NullTypeEjjLb0ESL_EEvT0_T1_T2_iT3_T4_T5_)
        /*03d8*/ 	.short	0x0380
        /*03da*/ 	.short	0x0024


	//----- nvinfo : EIATTR_SW_WAR
	.align		4
.L_318:
        /*03dc*/ 	.byte	0x04, 0x36
        /*03de*/ 	.short	(.L_320 - .L_319)
.L_319:
        /*03e0*/ 	.word	0x00000008
.L_320:


//--------------------- .nv.info._ZN3cub18CUB_300001_SM_10006detail4scan20DeviceScanInitKernelINS0_13ScanTileStateIjLb1EEEEEvT_i --------------------------
	.section	.nv.info._ZN3cub18CUB_300001_SM_10006detail4scan20DeviceScanInitKernelINS0_13ScanTileStateIjLb1EEEEEvT_i,"",@"SHT_CUDA_INFO"
	.sectionflags	@""
	.align	4


	//----- nvinfo : EIATTR_CUDA_API_VERSION
	.align		4
        /*0000*/ 	.byte	0x04, 0x37
        /*0002*/ 	.short	(.L_322 - .L_321)
.L_321:
        /*0004*/ 	.word	0x00000082


	//----- nvinfo : EIATTR_KPARAM_INFO
	.align		4
.L_322:
        /*0008*/ 	.byte	0x04, 0x17
        /*000a*/ 	.short	(.L_324 - .L_323)
.L_323:
        /*000c*/ 	.word	0x00000000
        /*0010*/ 	.short	0x0001
        /*0012*/ 	.short	0x0008
        /*0014*/ 	.byte	0x00, 0xf0, 0x11, 0x00


	//----- nvinfo : EIATTR_KPARAM_INFO
	.align		4
.L_324:
        /*0018*/ 	.byte	0x04, 0x17
        /*001a*/ 	.short	(.L_326 - .L_325)
.L_325:
        /*001c*/ 	.word	0x00000000
        /*0020*/ 	.short	0x0000
        /*0022*/ 	.short	0x0000
        /*0024*/ 	.byte	0x00, 0xf0, 0x21, 0x00


	//----- nvinfo : EIATTR_SPARSE_MMA_MASK
	.align		4
.L_326:
        /*0028*/ 	.byte	0x03, 0x50
        /*002a*/ 	.short	0x0000


	//----- nvinfo : EIATTR_MAXREG_COUNT
	.align		4
        /*002c*/ 	.byte	0x03, 0x1b
        /*002e*/ 	.short	0x00ff


	//----- nvinfo : EIATTR_MERCURY_ISA_VERSION
	.align		4
        /*0030*/ 	.byte	0x03, 0x5f
        /*0032*/ 	.short	0x0101


	//----- nvinfo : EIATTR_VRC_CTA_INIT_COUNT
	.align		4
        /*0034*/ 	.byte	0x02, 0x4a
	.zero		1
	.zero		1


	//----- nvinfo : EIATTR_EXIT_INSTR_OFFSETS
	.align		4
        /*0038*/ 	.byte	0x04, 0x1c
        /*003a*/ 	.short	(.L_328 - .L_327)


	//   ....[0]....
.L_327:
        /*003c*/ 	.word	0x000000f0


	//   ....[1]....
        /*0040*/ 	.word	0x00000130


	//----- nvinfo : EIATTR_CBANK_PARAM_SIZE
	.align		4
.L_328:
        /*0044*/ 	.byte	0x03, 0x19
        /*0046*/ 	.short	0x000c


	//----- nvinfo : EIATTR_PARAM_CBANK
	.align		4
        /*0048*/ 	.byte	0x04, 0x0a
        /*004a*/ 	.short	(.L_330 - .L_329)
	.align		4
.L_329:
        /*004c*/ 	.word	index@(.nv.constant0._ZN3cub18CUB_300001_SM_10006detail4scan20DeviceScanInitKernelINS0_13ScanTileStateIjLb1EEEEEvT_i)
        /*0050*/ 	.short	0x0380
        /*0052*/ 	.short	0x000c


	//----- nvinfo : EIATTR_SW_WAR
	.align		4
.L_330:
        /*0054*/ 	.byte	0x04, 0x36
        /*0056*/ 	.short	(.L_332 - .L_331)
.L_331:
        /*0058*/ 	.word	0x00000008
.L_332:


//--------------------- .nv.info._ZN3cub18CUB_300001_SM_10006detail8for_each13static_kernelINS2_12policy_hub_t12policy_500_tElN6thrust24THRUST_300001_SM_1000_NS8cuda_cub6__fill7functorINS7_6detail15normal_iteratorINS7_10device_ptrIcEEEEcEEEEvT0_T1_ --------------------------
	.section	.nv.info._ZN3cub18CUB_300001_SM_10006detail8for_each13static_kernelINS2_12policy_hub_t12policy_500_tElN6thrust24THRUST_300001_SM_1000_NS8cuda_cub6__fill7functorINS7_6detail15normal_iteratorINS7_10device_ptrIcEEEEcEEEEvT0_T1_,"",@"SHT_CUDA_INFO"
	.sectionflags	@""
	.align	4


	//----- nvinfo : EIATTR_CUDA_API_VERSION
	.align		4
        /*0000*/ 	.byte	0x04, 0x37
        /*0002*/ 	.short	(.L_334 - .L_333)
.L_333:
        /*0004*/ 	.word	0x00000082


	//----- nvinfo : EIATTR_KPARAM_INFO
	.align		4
.L_334:
        /*0008*/ 	.byte	0x04, 0x17
        /*000a*/ 	.short	(.L_336 - .L_335)
.L_335:
        /*000c*/ 	.word	0x00000000
        /*0010*/ 	.short	0x0001
        /*0012*/ 	.short	0x0008
        /*0014*/ 	.byte	0x00, 0xf0, 0x41, 0x00


	//----- nvinfo : EIATTR_KPARAM_INFO
	.align		4
.L_336:
        /*0018*/ 	.byte	0x04, 0x17
        /*001a*/ 	.short	(.L_338 - .L_337)
.L_337:
        /*001c*/ 	.word	0x00000000
        /*0020*/ 	.short	0x0000
        /*0022*/ 	.short	0x0000
        /*0024*/ 	.byte	0x00, 0xf0, 0x21, 0x00


	//----- nvinfo : EIATTR_SPARSE_MMA_MASK
	.align		4
.L_338:
        /*0028*/ 	.byte	0x03, 0x50
        /*002a*/ 	.short	0x0000


	//----- nvinfo : EIATTR_MAXREG_COUNT
	.align		4
        /*002c*/ 	.byte	0x03, 0x1b
        /*002e*/ 	.short	0x00ff


	//----- nvinfo : EIATTR_MERCURY_ISA_VERSION
	.align		4
        /*0030*/ 	.byte	0x03, 0x5f
        /*0032*/ 	.short	0x0101


	//----- nvinfo : EIATTR_VRC_CTA_INIT_COUNT
	.align		4
        /*0034*/ 	.byte	0x02, 0x4a
	.zero		1
	.zero		1


	//----- nvinfo : EIATTR_EXIT_INSTR_OFFSETS
	.align		4
        /*0038*/ 	.byte	0x04, 0x1c
        /*003a*/ 	.short	(.L_340 - .L_339)


	//   ....[0]....
.L_339:
        /*003c*/ 	.word	0x00000120


	//   ....[1]....
        /*0040*/ 	.word	0x00000200


	//   ....[2]....
        /*0044*/ 	.word	0x00000220


	//----- nvinfo : EIATTR_MAX_THREADS
	.align		4
.L_340:
        /*0048*/ 	.byte	0x04, 0x05
        /*004a*/ 	.short	(.L_342 - .L_341)
.L_341:
        /*004c*/ 	.word	0x00000100
        /*0050*/ 	.word	0x00000001
        /*0054*/ 	.word	0x00000001


	//----- nvinfo : EIATTR_CBANK_PARAM_SIZE
	.align		4
.L_342:
        /*0058*/ 	.byte	0x03, 0x19
        /*005a*/ 	.short	0x0018


	//----- nvinfo : EIATTR_PARAM_CBANK
	.align		4
        /*005c*/ 	.byte	0x04, 0x0a
        /*005e*/ 	.short	(.L_344 - .L_343)
	.align		4
.L_343:
        /*0060*/ 	.word	index@(.nv.constant0._ZN3cub18CUB_300001_SM_10006detail8for_each13static_kernelINS2_12policy_hub_t12policy_500_tElN6thrust24THRUST_300001_SM_1000_NS8cuda_cub6__fill7functorINS7_6detail15normal_iteratorINS7_10device_ptrIcEEEEcEEEEvT0_T1_)
        /*0064*/ 	.short	0x0380
        /*0066*/ 	.short	0x0018


	//----- nvinfo : EIATTR_SW_WAR
	.align		4
.L_344:
        /*0068*/ 	.byte	0x04, 0x36
        /*006a*/ 	.short	(.L_346 - .L_345)
.L_345:
        /*006c*/ 	.word	0x00000008
.L_346:


//--------------------- .nv.info._ZN3cub18CUB_300001_SM_10006detail8for_each13static_kernelINS2_12policy_hub_t12policy_500_tEmN6thrust24THRUST_300001_SM_1000_NS8cuda_cub20__uninitialized_fill7functorINS7_10device_ptrIcEEcEEEEvT0_T1_ --------------------------
	.section	.nv.info._ZN3cub18CUB_300001_SM_10006detail8for_each13static_kernelINS2_12policy_hub_t12policy_500_tEmN6thrust24THRUST_300001_SM_1000_NS8cuda_cub20__uninitialized_fill7functorINS7_10device_ptrIcEEcEEEEvT0_T1_,"",@"SHT_CUDA_INFO"
	.sectionflags	@""
	.align	4


	//----- nvinfo : EIATTR_CUDA_API_VERSION
	.align		4
        /*0000*/ 	.byte	0x04, 0x37
        /*0002*/ 	.short	(.L_348 - .L_347)
.L_347:
        /*0004*/ 	.word	0x00000082


	//----- nvinfo : EIATTR_KPARAM_INFO
	.align		4
.L_348:
        /*0008*/ 	.byte	0x04, 0x17
        /*000a*/ 	.short	(.L_350 - .L_349)
.L_349:
        /*000c*/ 	.word	0x00000000
        /*0010*/ 	.short	0x0001
        /*0012*/ 	.short	0x0008
        /*0014*/ 	.byte	0x00, 0xf0, 0x41, 0x00


	//----- nvinfo : EIATTR_KPARAM_INFO
	.align		4
.L_350:
        /*0018*/ 	.byte	0x04, 0x17
        /*001a*/ 	.short	(.L_352 - .L_351)
.L_351:
        /*001c*/ 	.word	0x00000000
        /*0020*/ 	.short	0x0000
        /*0022*/ 	.short	0x0000
        /*0024*/ 	.byte	0x00, 0xf0, 0x21, 0x00


	//----- nvinfo : EIATTR_SPARSE_MMA_MASK
	.align		4
.L_352:
        /*0028*/ 	.byte	0x03, 0x50
        /*002a*/ 	.short	0x0000


	//----- nvinfo : EIATTR_MAXREG_COUNT
	.align		4
        /*002c*/ 	.byte	0x03, 0x1b
        /*002e*/ 	.short	0x00ff


	//----- nvinfo : EIATTR_MERCURY_ISA_VERSION
	.align		4
        /*0030*/ 	.byte	0x03, 0x5f
        /*0032*/ 	.short	0x0101


	//----- nvinfo : EIATTR_VRC_CTA_INIT_COUNT
	.align		4
        /*0034*/ 	.byte	0x02, 0x4a
	.zero		1
	.zero		1


	//----- nvinfo : EIATTR_EXIT_INSTR_OFFSETS
	.align		4
        /*0038*/ 	.byte	0x04, 0x1c
        /*003a*/ 	.short	(.L_354 - .L_353)


	//   ....[0]....
.L_353:
        /*003c*/ 	.word	0x00000120


	//   ....[1]....
        /*0040*/ 	.word	0x000001f0


	//   ....[2]....
        /*0044*/ 	.word	0x00000210


	//----- nvinfo : EIATTR_MAX_THREADS
	.align		4
.L_354:
        /*0048*/ 	.byte	0x04, 0x05
        /*004a*/ 	.short	(.L_356 - .L_355)
.L_355:
        /*004c*/ 	.word	0x00000100
        /*0050*/ 	.word	0x00000001
        /*0054*/ 	.word	0x00000001


	//----- nvinfo : EIATTR_CBANK_PARAM_SIZE
	.align		4
.L_356:
        /*0058*/ 	.byte	0x03, 0x19
        /*005a*/ 	.short	0x0018


	//----- nvinfo : EIATTR_PARAM_CBANK
	.align		4
        /*005c*/ 	.byte	0x04, 0x0a
        /*005e*/ 	.short	(.L_358 - .L_357)
	.align		4
.L_357:
        /*0060*/ 	.word	index@(.nv.constant0._ZN3cub18CUB_300001_SM_10006detail8for_each13static_kernelINS2_12policy_hub_t12policy_500_tEmN6thrust24THRUST_300001_SM_1000_NS8cuda_cub20__uninitialized_fill7functorINS7_10device_ptrIcEEcEEEEvT0_T1_)
        /*0064*/ 	.short	0x0380
        /*0066*/ 	.short	0x0018


	//----- nvinfo : EIATTR_SW_WAR
	.align		4
.L_358:
        /*0068*/ 	.byte	0x04, 0x36
        /*006a*/ 	.short	(.L_360 - .L_359)
.L_359:
        /*006c*/ 	.word	0x00000008
.L_360:


//--------------------- .nv.info._ZN3cub18CUB_300001_SM_10006detail8for_each13static_kernelINS2_12policy_hub_t12policy_500_tEmN6thrust24THRUST_300001_SM_1000_NS8cuda_cub6__fill7functorINS7_6detail15normal_iteratorINS7_10device_ptrIcEEEEcEEEEvT0_T1_ --------------------------
	.section	.nv.info._ZN3cub18CUB_300001_SM_10006detail8for_each13static_kernelINS2_12policy_hub_t12policy_500_tEmN6thrust24THRUST_300001_SM_1000_NS8cuda_cub6__fill7functorINS7_6detail15normal_iteratorINS7_10device_ptrIcEEEEcEEEEvT0_T1_,"",@"SHT_CUDA_INFO"
	.sectionflags	@""
	.align	4


	//----- nvinfo : EIATTR_CUDA_API_VERSION
	.align		4
        /*0000*/ 	.byte	0x04, 0x37
        /*0002*/ 	.short	(.L_362 - .L_361)
.L_361:
        /*0004*/ 	.word	0x00000082


	//----- nvinfo : EIATTR_KPARAM_INFO
	.align		4
.L_362:
        /*0008*/ 	.byte	0x04, 0x17
        /*000a*/ 	.short	(.L_364 - .L_363)
.L_363:
        /*000c*/ 	.word	0x00000000
        /*0010*/ 	.short	0x0001
        /*0012*/ 	.short	0x0008
        /*0014*/ 	.byte	0x00, 0xf0, 0x41, 0x00


	//----- nvinfo : EIATTR_KPARAM_INFO
	.align		4
.L_364:
        /*0018*/ 	.byte	0x04, 0x17
        /*001a*/ 	.short	(.L_366 - .L_365)
.L_365:
        /*001c*/ 	.word	0x00000000
        /*0020*/ 	.short	0x0000
        /*0022*/ 	.short	0x0000
        /*0024*/ 	.byte	0x00, 0xf0, 0x21, 0x00


	//----- nvinfo : EIATTR_SPARSE_MMA_MASK
	.align		4
.L_366:
        /*0028*/ 	.byte	0x03, 0x50
        /*002a*/ 	.short	0x0000


	//----- nvinfo : EIATTR_MAXREG_COUNT
	.align		4
        /*002c*/ 	.byte	0x03, 0x1b
        /*002e*/ 	.short	0x00ff


	//----- nvinfo : EIATTR_MERCURY_ISA_VERSION
	.align		4
        /*0030*/ 	.byte	0x03, 0x5f
        /*0032*/ 	.short	0x0101


	//----- nvinfo : EIATTR_VRC_CTA_INIT_COUNT
	.align		4
        /*0034*/ 	.byte	0x02, 0x4a
	.zero		1
	.zero		1


	//----- nvinfo : EIATTR_EXIT_INSTR_OFFSETS
	.align		4
        /*0038*/ 	.byte	0x04, 0x1c
        /*003a*/ 	.short	(.L_368 - .L_367)


	//   ....[0]....
.L_367:
        /*003c*/ 	.word	0x00000120


	//   ....[1]....
        /*0040*/ 	.word	0x000001f0


	//   ....[2]....
        /*0044*/ 	.word	0x00000210


	//----- nvinfo : EIATTR_MAX_THREADS
	.align		4
.L_368:
        /*0048*/ 	.byte	0x04, 0x05
        /*004a*/ 	.short	(.L_370 - .L_369)
.L_369:
        /*004c*/ 	.word	0x00000100
        /*0050*/ 	.word	0x00000001
        /*0054*/ 	.word	0x00000001


	//----- nvinfo : EIATTR_CBANK_PARAM_SIZE
	.align		4
.L_370:
        /*0058*/ 	.byte	0x03, 0x19
        /*005a*/ 	.short	0x0018


	//----- nvinfo : EIATTR_PARAM_CBANK
	.align		4
        /*005c*/ 	.byte	0x04, 0x0a
        /*005e*/ 	.short	(.L_372 - .L_371)
	.align		4
.L_371:
        /*0060*/ 	.word	index@(.nv.constant0._ZN3cub18CUB_300001_SM_10006detail8for_each13static_kernelINS2_12policy_hub_t12policy_500_tEmN6thrust24THRUST_300001_SM_1000_NS8cuda_cub6__fill7functorINS7_6detail15normal_iteratorINS7_10device_ptrIcEEEEcEEEEvT0_T1_)
        /*0064*/ 	.short	0x0380
        /*0066*/ 	.short	0x0018


	//----- nvinfo : EIATTR_SW_WAR
	.align		4
.L_372:
        /*0068*/ 	.byte	0x04, 0x36
        /*006a*/ 	.short	(.L_374 - .L_373)
.L_373:
        /*006c*/ 	.word	0x00000008
.L_374:


//--------------------- .nv.info._ZN3cub18CUB_300001_SM_10006detail8for_each13static_kernelINS2_12policy_hub_t12policy_500_tEmN6thrust24THRUST_300001_SM_1000_NS8cuda_cub20__uninitialized_fill7functorINS7_10device_ptrIjEEjEEEEvT0_T1_ --------------------------
	.section	.nv.info._ZN3cub18CUB_300001_SM_10006detail8for_each13static_kernelINS2_12policy_hub_t12policy_500_tEmN6thrust24THRUST_300001_SM_1000_NS8cuda_cub20__uninitialized_fill7functorINS7_10device_ptrIjEEjEEEEvT0_T1_,"",@"SHT_CUDA_INFO"
	.sectionflags	@""
	.align	4


	//----- nvinfo : EIATTR_CUDA_API_VERSION
	.align		4
        /*0000*/ 	.byte	0x04, 0x37
        /*0002*/ 	.short	(.L_376 - .L_375)
.L_375:
        /*0004*/ 	.word	0x00000082


	//----- nvinfo : EIATTR_KPARAM_INFO
	.align		4
.L_376:
        /*0008*/ 	.byte	0x04, 0x17
        /*000a*/ 	.short	(.L_378 - .L_377)
.L_377:
        /*000c*/ 	.word	0x00000000
        /*0010*/ 	.short	0x0001
        /*0012*/ 	.short	0x0008
        /*0014*/ 	.byte	0x00, 0xf0, 0x41, 0x00


	//----- nvinfo : EIATTR_KPARAM_INFO
	.align		4
.L_378:
        /*0018*/ 	.byte	0x04, 0x17
        /*001a*/ 	.short	(.L_380 - .L_379)
.L_379:
        /*001c*/ 	.word	0x00000000
        /*0020*/ 	.short	0x0000
        /*0022*/ 	.short	0x0000
        /*0024*/ 	.byte	0x00, 0xf0, 0x21, 0x00


	//----- nvinfo : EIATTR_SPARSE_MMA_MASK
	.align		4
.L_380:
        /*0028*/ 	.byte	0x03, 0x50
        /*002a*/ 	.short	0x0000


	//----- nvinfo : EIATTR_MAXREG_COUNT
	.align		4
        /*002c*/ 	.byte	0x03, 0x1b
        /*002e*/ 	.short	0x00ff


	//----- nvinfo : EIATTR_MERCURY_ISA_VERSION
	.align		4
        /*0030*/ 	.byte	0x03, 0x5f
        /*0032*/ 	.short	0x0101


	//----- nvinfo : EIATTR_VRC_CTA_INIT_COUNT
	.align		4
        /*0034*/ 	.byte	0x02, 0x4a
	.zero		1
	.zero		1


	//----- nvinfo : EIATTR_EXIT_INSTR_OFFSETS
	.align		4
        /*0038*/ 	.byte	0x04, 0x1c
        /*003a*/ 	.short	(.L_382 - .L_381)


	//   ....[0]....
.L_381:
        /*003c*/ 	.word	0x00000130


	//   ....[1]....
        /*0040*/ 	.word	0x00000230


	//   ....[2]....
        /*0044*/ 	.word	0x00000260


	//----- nvinfo : EIATTR_MAX_THREADS
	.align		4
.L_382:
        /*0048*/ 	.byte	0x04, 0x05
        /*004a*/ 	.short	(.L_384 - .L_383)
.L_383:
        /*004c*/ 	.word	0x00000100
        /*0050*/ 	.word	0x00000001
        /*0054*/ 	.word	0x00000001


	//----- nvinfo : EIATTR_CBANK_PARAM_SIZE
	.align		4
.L_384:
        /*0058*/ 	.byte	0x03, 0x19
        /*005a*/ 	.short	0x0018


	//----- nvinfo : EIATTR_PARAM_CBANK
	.align		4
        /*005c*/ 	.byte	0x04, 0x0a
        /*005e*/ 	.short	(.L_386 - .L_385)
	.align		4
.L_385:
        /*0060*/ 	.word	index@(.nv.constant0._ZN3cub18CUB_300001_SM_10006detail8for_each13static_kernelINS2_12policy_hub_t12policy_500_tEmN6thrust24THRUST_300001_SM_1000_NS8cuda_cub20__uninitialized_fill7functorINS7_10device_ptrIjEEjEEEEvT0_T1_)
        /*0064*/ 	.short	0x0380
        /*0066*/ 	.short	0x0018


	//----- nvinfo : EIATTR_SW_WAR
	.align		4
.L_386:
        /*0068*/ 	.byte	0x04, 0x36
        /*006a*/ 	.short	(.L_388 - .L_387)
.L_387:
        /*006c*/ 	.word	0x00000008
.L_388:


//--------------------- .nv.info._ZN3cub18CUB_300001_SM_10006detail11EmptyKernelIvEEvv --------------------------
	.section	.nv.info._ZN3cub18CUB_300001_SM_10006detail11EmptyKernelIvEEvv,"",@"SHT_CUDA_INFO"
	.sectionflags	@""
	.align	4


	//----- nvinfo : EIATTR_CUDA_API_VERSION
	.align		4
        /*0000*/ 	.byte	0x04, 0x37
        /*0002*/ 	.short	(.L_390 - .L_389)
.L_389:
        /*0004*/ 	.word	0x00000082


	//----- nvinfo : EIATTR_SPARSE_MMA_MASK
	.align		4
.L_390:
        /*0008*/ 	.byte	0x03, 0x50
        /*000a*/ 	.short	0x0000


	//----- nvinfo : EIATTR_MAXREG_COUNT
	.align		4
        /*000c*/ 	.byte	0x03, 0x1b
        /*000e*/ 	.short	0x00ff


	//----- nvinfo : EIATTR_MERCURY_ISA_VERSION
	.align		4
        /*0010*/ 	.byte	0x03, 0x5f
        /*0012*/ 	.short	0x0101


	//----- nvinfo : EIATTR_VRC_CTA_INIT_COUNT
	.align		4
        /*0014*/ 	.byte	0x02, 0x4a
	.zero		1
	.zero		1


	//----- nvinfo : EIATTR_EXIT_INSTR_OFFSETS
	.align		4
        /*0018*/ 	.byte	0x04, 0x1c
        /*001a*/ 	.short	(.L_392 - .L_391)


	//   ....[0]....
.L_391:
        /*001c*/ 	.word	0x00000010


	//----- nvinfo : EIATTR_SW_WAR
	.align		4
.L_392:
        /*0020*/ 	.byte	0x04, 0x36
        /*0022*/ 	.short	(.L_394 - .L_393)
.L_393:
        /*0024*/ 	.word	0x00000008
.L_394:


//--------------------- .nv.info._ZN6thrust24THRUST_300001_SM_1000_NS8cuda_cub4core6detail13_kernel_agentINS1_15__reduce_by_key16ReduceByKeyAgentINS0_6detail15normal_iteratorINS0_10device_ptrIjEEEENS8_INS9_IcEEEESB_SB_N4cuda3std3__48equal_toIjEENSG_4plusIjEEPllEEJSB_SD_SB_SB_SL_N3cub18CUB_300001_SM_100024ReduceByKeyScanTileStateIclLb1EEESI_SK_llEEEvDpT0_ --------------------------
	.section	.nv.info._ZN6thrust24THRUST_300001_SM_1000_NS8cuda_cub4core6detail13_kernel_agentINS1_15__reduce_by_key16ReduceByKeyAgentINS0_6detail15normal_iteratorINS0_10device_ptrIjEEEENS8_INS9_IcEEEESB_SB_N4cuda3std3__48equal_toIjEENSG_4plusIjEEPllEEJSB_SD_SB_SB_SL_N3cub18CUB_300001_SM_100024ReduceByKeyScanTileStateIclLb1EEESI_SK_llEEEvDpT0_,"",@"SHT_CUDA_INFO"
	.sectionflags	@""
	.align	4


	//----- nvinfo : EIATTR_CUDA_API_VERSION
	.align		4
        /*0000*/ 	.byte	0x04, 0x37
        /*0002*/ 	.short	(.L_396 - .L_395)
.L_395:
        /*0004*/ 	.word	0x00000082


	//----- nvinfo : EIATTR_KPARAM_INFO
	.align		4
.L_396:
        /*0008*/ 	.byte	0x04, 0x17
        /*000a*/ 	.short	(.L_398 - .L_397)
.L_397:
        /*000c*/ 	.word	0x00000000
        /*0010*/ 	.short	0x0009
        /*0012*/ 	.short	0x0040
        /*0014*/ 	.byte	0x00, 0xf0, 0x21, 0x00


	//----- nvinfo : EIATTR_KPARAM_INFO
	.align		4
.L_398:
        /*0018*/ 	.byte	0x04, 0x17
        /*001a*/ 	.short	(.L_400 - .L_399)
.L_399:
        /*001c*/ 	.word	0x00000000
        /*0020*/ 	.short	0x0008
        /*0022*/ 	.short	0x0038
        /*0024*/ 	.byte	0x00, 0xf0, 0x21, 0x00


	//----- nvinfo : EIATTR_KPARAM_INFO
	.align		4
.L_400:
        /*0028*/ 	.byte	0x04, 0x17
        /*002a*/ 	.short	(.L_402 - .L_401)
.L_401:
        /*002c*/ 	.word	0x00000000
        /*0030*/ 	.short	0x0007
        /*0032*/ 	.short	0x0031
        /*0034*/ 	.byte	0x00, 0xf0, 0x05, 0x00


	//----- nvinfo : EIATTR_KPARAM_INFO
	.align		4
.L_402:
        /*0038*/ 	.byte	0x04, 0x17
        /*003a*/ 	.short	(.L_404 - .L_403)
.L_403:
        /*003c*/ 	.word	0x00000000
        /*0040*/ 	.short	0x0006
        /*0042*/ 	.short	0x0030
        /*0044*/ 	.byte	0x00, 0xf0, 0x05, 0x00


	//----- nvinfo : EIATTR_KPARAM_INFO
	.align		4
.L_404:
        /*0048*/ 	.byte	0x04, 0x17
        /*004a*/ 	.short	(.L_406 - .L_405)
.L_405:
        /*004c*/ 	.word	0x00000000
        /*0050*/ 	.short	0x0005
        /*0052*/ 	.short	0x0028
        /*0054*/ 	.byte	0x00, 0xf0, 0x21, 0x00


	//----- nvinfo : EIATTR_KPARAM_INFO
	.align		4
.L_406:
        /*0058*/ 	.byte	0x04, 0x17
        /*005a*/ 	.short	(.L_408 - .L_407)
.L_407:
        /*005c*/ 	.word	0x00000000
        /*0060*/ 	.short	0x0004
        /*0062*/ 	.short	0x0020
        /*0064*/ 	.byte	0x00, 0xf5, 0x21, 0x00


	//----- nvinfo : EIATTR_KPARAM_INFO
	.align		4
.L_408:
        /*0068*/ 	.byte	0x04, 0x17
        /*006a*/ 	.short	(.L_410 - .L_409)
.L_409:
        /*006c*/ 	.word	0x00000000
        /*0070*/ 	.short	0x0003
        /*0072*/ 	.short	0x0018
        /*0074*/ 	.byte	0x00, 0xf0, 0x21, 0x00


	//----- nvinfo : EIATTR_KPARAM_INFO
	.align		4
.L_410:
        /*0078*/ 	.byte	0x04, 0x17
        /*007a*/ 	.short	(.L_412 - .L_411)
.L_411:
        /*007c*/ 	.word	0x00000000
        /*0080*/ 	.short	0x0002
        /*0082*/ 	.short	0x0010
        /*0084*/ 	.byte	0x00, 0xf0, 0x21, 0x00


	//----- nvinfo : EIATTR_KPARAM_INFO
	.align		4
.L_412:
        /*0088*/ 	.byte	0x04, 0x17
        /*008a*/ 	.short	(.L_414 - .L_413)
.L_413:
        /*008c*/ 	.word	0x00000000
        /*0090*/ 	.short	0x0001
        /*0092*/ 	.short	0x0008
        /*0094*/ 	.byte	0x00, 0xf0, 0x21, 0x00


	//----- nvinfo : EIATTR_KPARAM_INFO
	.align		4
.L_414:
        /*0098*/ 	.byte	0x04, 0x17
        /*009a*/ 	.short	(.L_416 - .L_415)
.L_415:
        /*009c*/ 	.word	0x00000000
        /*00a0*/ 	.short	0x0000
        /*00a2*/ 	.short	0x0000
        /*00a4*/ 	.byte	0x00, 0xf0, 0x21, 0x00


	//----- nvinfo : EIATTR_SPARSE_MMA_MASK
	.align		4
.L_416:
        /*00a8*/ 	.byte	0x03, 0x50
        /*00aa*/ 	.short	0x0000


	//----- nvinfo : EIATTR_MAXREG_COUNT
	.align		4
        /*00ac*/ 	.byte	0x03, 0x1b
        /*00ae*/ 	.short	0x00ff


	//----- nvinfo : EIATTR_NUM_BARRIERS
	.align		4
        /*00b0*/ 	.byte	0x02, 0x4c
        /*00b2*/ 	.byte	0x01
	.zero		1


	//----- nvinfo : EIATTR_MERCURY_ISA_VERSION
	.align		4
        /*00b4*/ 	.byte	0x03, 0x5f
        /*00b6*/ 	.short	0x0101


	//----- nvinfo : EIATTR_COOP_GROUP_MASK_REGIDS
	.align		4
        /*00b8*/ 	.byte	0x04, 0x29
        /*00ba*/ 	.short	(.L_418 - .L_417)


	//   ....[0]....
.L_417:
        /*00bc*/ 	.word	0xffffffff


	//   ....[1]....
        /*00c0*/ 	.word	0xffffffff


	//   ....[2]....
        /*00c4*/ 	.word	0xffffffff


	//   ....[3]....
        /*00c8*/ 	.word	0xffffffff


	//   ....[4]....
        /*00cc*/ 	.word	0xffffffff


	//   ....[5]....
        /*00d0*/ 	.word	0xffffffff


	//   ....[6]....
        /*00d4*/ 	.word	0xffffffff


	//   ....[7]....
        /*00d8*/ 	.word	0xffffffff


	//   ....[8]....
        /*00dc*/ 	.word	0xffffffff


	//   ....[9]....
        /*00e0*/ 	.word	0xffffffff


	//   ....[10]....
        /*00e4*/ 	.word	0xffffffff


	//   ....[11]....
        /*00e8*/ 	.word	0xffffffff


	//   ....[12]....
        /*00ec*/ 	.word	0xffffffff


	//   ....[13]....
        /*00f0*/ 	.word	0xffffffff


	//   ....[14]....
        /*00f4*/ 	.word	0xffffffff


	//   ....[15]....
        /*00f8*/ 	.word	0xffffffff


	//   ....[16]....
        /*00fc*/ 	.word	0xffffffff


	//   ....[17]....
        /*0100*/ 	.word	0xffffffff


	//   ....[18]....
        /*0104*/ 	.word	0xffffffff


	//   ....[19]....
        /*0108*/ 	.word	0xffffffff


	//   ....[20]....
        /*010c*/ 	.word	0xffffffff


	//   ....[21]....
        /*0110*/ 	.word	0xffffffff


	//   ....[22]....
        /*0114*/ 	.word	0xffffffff


	//   ....[23]....
        /*0118*/ 	.word	0xffffffff


	//   ....[24]....
        /*011c*/ 	.word	0xffffffff


	//   ....[25]....
        /*0120*/ 	.word	0xffffffff


	//   ....[26]....
        /*0124*/ 	.word	0xffffffff


	//   ....[27]....
        /*0128*/ 	.word	0xffffffff


	//   ....[28]....
        /*012c*/ 	.word	0xffffffff


	//   ....[29]....
        /*0130*/ 	.word	0xffffffff


	//   ....[30]....
        /*0134*/ 	.word	0xffffffff


	//   ....[31]....
        /*0138*/ 	.word	0xffffffff


	//   ....[32]....
        /*013c*/ 	.word	0xffffffff


	//   ....[33]....
        /*0140*/ 	.word	0xffffffff


	//   ....[34]....
        /*0144*/ 	.word	0xffffffff


	//   ....[35]....
        /*0148*/ 	.word	0xffffffff


	//   ....[36]....
        /*014c*/ 	.word	0xffffffff


	//   ....[37]....
        /*0150*/ 	.word	0xffffffff


	//   ....[38]....
        /*0154*/ 	.word	0xffffffff


	//   ....[39]....
        /*0158*/ 	.word	0xffffffff


	//   ....[40]....
        /*015c*/ 	.word	0xffffffff


	//   ....[41]....
        /*0160*/ 	.word	0xffffffff


	//   ....[42]....
        /*0164*/ 	.word	0xffffffff


	//   ....[43]....
        /*0168*/ 	.word	0xffffffff


	//   ....[44]....
        /*016c*/ 	.word	0xffffffff


	//   ....[45]....
        /*0170*/ 	.word	0xffffffff


	//   ....[46]....
        /*0174*/ 	.word	0xffffffff


	//   ....[47]....
        /*0178*/ 	.word	0xffffffff


	//   ....[48]....
        /*017c*/ 	.word	0xffffffff


	//   ....[49]....
        /*0180*/ 	.word	0xffffffff


	//   ....[50]....
        /*0184*/ 	.word	0xffffffff


	//   ....[51]....
        /*0188*/ 	.word	0xffffffff


	//   ....[52]....
        /*018c*/ 	.word	0xffffffff


	//   ....[53]....
        /*0190*/ 	.word	0xffffffff


	//   ....[54]....
        /*0194*/ 	.word	0xffffffff


	//   ....[55]....
        /*0198*/ 	.word	0xffffffff


	//   ....[56]....
        /*019c*/ 	.word	0xffffffff


	//   ....[57]....
        /*01a0*/ 	.word	0xffffffff


	//   ....[58]....
        /*01a4*/ 	.word	0xffffffff


	//   ....[59]....
        /*01a8*/ 	.word	0xffffffff


	//   ....[60]....
        /*01ac*/ 	.word	0xffffffff


	//   ....[61]....
        /*01b0*/ 	.word	0xffffffff


	//   ....[62]....
        /*01b4*/ 	.word	0xffffffff


	//   ....[63]....
        /*01b8*/ 	.word	0xffffffff


	//   ....[64]....
        /*01bc*/ 	.word	0xffffffff


	//   ....[65]....
        /*01c0*/ 	.word	0xffffffff


	//   ....[66]....
        /*01c4*/ 	.word	0xffffffff


	//   ....[67]....
        /*01c8*/ 	.word	0xffffffff


	//   ....[68]....
        /*01cc*/ 	.word	0xffffffff


	//   ....[69]....
        /*01d0*/ 	.word	0xffffffff


	//   ....[70]....
        /*01d4*/ 	.word	0xffffffff


	//   ....[71]....
        /*01d8*/ 	.word	0xffffffff


	//   ....[72]....
        /*01dc*/ 	.word	0xffffffff


	//   ....[73]....
        /*01e0*/ 	.word	0xffffffff


	//   ....[74]....
        /*01e4*/ 	.word	0xffffffff


	//   ....[75]....
        /*01e8*/ 	.word	0xffffffff


	//   ....[76]....
        /*01ec*/ 	.word	0xffffffff


	//   ....[77]....
        /*01f0*/ 	.word	0xffffffff


	//   ....[78]....
        /*01f4*/ 	.word	0xffffffff


	//   ....[79]....
        /*01f8*/ 	.word	0xffffffff


	//   ....[80]....
        /*01fc*/ 	.word	0xffffffff


	//   ....[81]....
        /*0200*/ 	.word	0xffffffff


	//   ....[82]....
        /*0204*/ 	.word	0xffffffff


	//   ....[83]....
        /*0208*/ 	.word	0xffffffff


	//   ....[84]....
        /*020c*/ 	.word	0xffffffff


	//   ....[85]....
        /*0210*/ 	.word	0xffffffff


	//   ....[86]....
        /*0214*/ 	.word	0xffffffff


	//   ....[87]....
        /*0218*/ 	.word	0xffffffff


	//   ....[88]....
        /*021c*/ 	.word	0xffffffff


	//   ....[89]....
        /*0220*/ 	.word	0xffffffff


	//   ....[90]....
        /*0224*/ 	.word	0xffffffff


	//   ....[91]....
        /*0228*/ 	.word	0xffffffff


	//   ....[92]....
        /*022c*/ 	.word	0xffffffff


	//   ....[93]....
        /*0230*/ 	.word	0xffffffff


	//   ....[94]....
        /*0234*/ 	.word	0xffffffff


	//   ....[95]....
        /*0238*/ 	.word	0xffffffff


	//   ....[96]....
        /*023c*/ 	.word	0xffffffff


	//   ....[97]....
        /*0240*/ 	.word	0xffffffff


	//   ....[98]....
        /*0244*/ 	.word	0xffffffff


	//   ....[99]....
        /*0248*/ 	.word	0xffffffff


	//   ....[100]....
        /*024c*/ 	.word	0xffffffff


	//   ....[101]....
        /*0250*/ 	.word	0xffffffff


	//   ....[102]....
        /*0254*/ 	.word	0xffffffff


	//   ....[103]....
        /*0258*/ 	.word	0xffffffff


	//   ....[104]....
        /*025c*/ 	.word	0xffffffff


	//   ....[105]....
        /*0260*/ 	.word	0xffffffff


	//   ....[106]....
        /*0264*/ 	.word	0xffffffff


	//   ....[107]....
        /*0268*/ 	.word	0xffffffff


	//   ....[108]....
        /*026c*/ 	.word	0xffffffff


	//   ....[109]....
        /*0270*/ 	.word	0xffffffff


	//   ....[110]....
        /*0274*/ 	.word	0xffffffff


	//   ....[111]....
        /*0278*/ 	.word	0xffffffff


	//   ....[112]....
        /*027c*/ 	.word	0xffffffff


	//   ....[113]....
        /*0280*/ 	.word	0xffffffff


	//   ....[114]....
        /*0284*/ 	.word	0xffffffff


	//   ....[115]....
        /*0288*/ 	.word	0xffffffff


	//   ....[116]....
        /*028c*/ 	.word	0xffffffff


	//   ....[117]....
        /*0290*/ 	.word	0xffffffff


	//   ....[118]....
        /*0294*/ 	.word	0xffffffff


	//   ....[119]....
        /*0298*/ 	.word	0xffffffff


	//   ....[120]....
        /*029c*/ 	.word	0xffffffff


	//   ....[121]....
        /*02a0*/ 	.word	0xffffffff


	//   ....[122]....
        /*02a4*/ 	.word	0xffffffff


	//   ....[123]....
        /*02a8*/ 	.word	0xffffffff


	//   ....[124]....
        /*02ac*/ 	.word	0xffffffff


	//   ....[125]....
        /*02b0*/ 	.word	0xffffffff


	//   ....[126]....
        /*02b4*/ 	.word	0xffffffff


	//   ....[127]....
        /*02b8*/ 	.word	0xffffffff


	//   ....[128]....
        /*02bc*/ 	.word	0xffffffff


	//   ....[129]....
        /*02c0*/ 	.word	0xffffffff


	//   ....[130]....
        /*02c4*/ 	.word	0xffffffff


	//   ....[131]....
        /*02c8*/ 	.word	0xffffffff


	//   ....[132]....
        /*02cc*/ 	.word	0xffffffff


	//   ....[133]....
        /*02d0*/ 	.word	0xffffffff


	//   ....[134]....
        /*02d4*/ 	.word	0xffffffff


	//   ....[135]....
        /*02d8*/ 	.word	0xffffffff


	//   ....[136]....
        /*02dc*/ 	.word	0xffffffff


	//   ....[137]....
        /*02e0*/ 	.word	0xffffffff


	//   ....[138]....
        /*02e4*/ 	.word	0xffffffff


	//   ....[139]....
        /*02e8*/ 	.word	0xffffffff


	//   ....[140]....
        /*02ec*/ 	.word	0xffffffff


	//   ....[141]....
        /*02f0*/ 	.word	0xffffffff


	//   ....[142]....
        /*02f4*/ 	.word	0xffffffff


	//   ....[143]....
        /*02f8*/ 	.word	0xffffffff


	//   ....[144]....
        /*02fc*/ 	.word	0xffffffff


	//   ....[145]....
        /*0300*/ 	.word	0xffffffff


	//   ....[146]....
        /*0304*/ 	.word	0xffffffff


	//   ....[147]....
        /*0308*/ 	.word	0xffffffff


	//   ....[148]....
        /*030c*/ 	.word	0xffffffff


	//   ....[149]....
        /*0310*/ 	.word	0xffffffff


	//   ....[150]....
        /*0314*/ 	.word	0xffffffff


	//   ....[151]....
        /*0318*/ 	.word	0xffffffff


	//   ....[152]....
        /*031c*/ 	.word	0x05000005


	//   ....[153]....
        /*0320*/ 	.word	0x05000005


	//   ....[154]....
        /*0324*/ 	.word	0x05000005


	//   ....[155]....
        /*0328*/ 	.word	0x05000005


	//   ....[156]....
        /*032c*/ 	.word	0x05000005


	//   ....[157]....
        /*0330*/ 	.word	0x05000005


	//   ....[158]....
        /*0334*/ 	.word	0x05000005


	//   ....[159]....
        /*0338*/ 	.word	0x05000005


	//   ....[160]....
        /*033c*/ 	.word	0x05000005


	//   ....[161]....
        /*0340*/ 	.word	0x05000005


	//   ....[162]....
        /*0344*/ 	.word	0x05000005


	//   ....[163]....
        /*0348*/ 	.word	0x05000005


	//   ....[164]....
        /*034c*/ 	.word	0x05000005


	//   ....[165]....
        /*0350*/ 	.word	0x05000005


	//   ....[166]....
        /*0354*/ 	.word	0x05000005


	//   ....[167]....
        /*0358*/ 	.word	0x05000005


	//   ....[168]....
        /*035c*/ 	.word	0x05000005


	//   ....[169]....
        /*0360*/ 	.word	0x05000005


	//   ....[170]....
        /*0364*/ 	.word	0x05000005


	//   ....[171]....
        /*0368*/ 	.word	0x05000005


	//   ....[172]....
        /*036c*/ 	.word	0x05000005


	//   ....[173]....
        /*0370*/ 	.word	0x05000005


	//   ....[174]....
        /*0374*/ 	.word	0x05000005


	//   ....[175]....
        /*0378*/ 	.word	0x05000005


	//   ....[176]....
        /*037c*/ 	.word	0x05000005


	//   ....[177]....
        /*0380*/ 	.word	0x05000005


	//   ....[178]....
        /*0384*/ 	.word	0x05000005


	//   ....[179]....
        /*0388*/ 	.word	0x05000005


	//   ....[180]....
        /*038c*/ 	.word	0x05000005


	//   ....[181]....
        /*0390*/ 	.word	0x05000005


	//   ....[182]....
        /*0394*/ 	.word	0x05000005


	//   ....[183]....
        /*0398*/ 	.word	0x05000005


	//   ....[184]....
        /*039c*/ 	.word	0x05000005


	//   ....[185]....
        /*03a0*/ 	.word	0x05000005


	//   ....[186]....
        /*03a4*/ 	.word	0x05000005


	//   ....[187]....
        /*03a8*/ 	.word	0x05000005


	//   ....[188]....
        /*03ac*/ 	.word	0x05000005


	//   ....[189]....
        /*03b0*/ 	.word	0x05000005


	//   ....[190]....
        /*03b4*/ 	.word	0x05000005


	//   ....[191]....
        /*03b8*/ 	.word	0x05000005


	//   ....[192]....
        /*03bc*/ 	.word	0x05000005


	//   ....[193]....
        /*03c0*/ 	.word	0x05000005


	//   ....[194]....
        /*03c4*/ 	.word	0x05000005


	//   ....[195]....
        /*03c8*/ 	.word	0x05000005


	//   ....[196]....
        /*03cc*/ 	.word	0x05000005


	//   ....[197]....
        /*03d0*/ 	.word	0x05000005


	//   ....[198]....
        /*03d4*/ 	.word	0x05000005


	//   ....[199]....
        /*03d8*/ 	.word	0x05000005


	//   ....[200]....
        /*03dc*/ 	.word	0x05000005


	//   ....[201]....
        /*03e0*/ 	.word	0x05000005


	//   ....[202]....
        /*03e4*/ 	.word	0x05000005


	//   ....[203]....
        /*03e8*/ 	.word	0x05000005


	//   ....[204]....
        /*03ec*/ 	.word	0x05000005


	//   ....[205]....
        /*03f0*/ 	.word	0x05000005


	//   ....[206]....
        /*03f4*/ 	.word	0x05000005


	//   ....[207]....
        /*03f8*/ 	.word	0x05000005


	//   ....[208]....
        /*03fc*/ 	.word	0x05000005


	//   ....[209]....
        /*0400*/ 	.word	0x05000005


	//   ....[210]....
        /*0404*/ 	.word	0x05000005


	//   ....[211]....
        /*0408*/ 	.word	0x05000005


	//   ....[212]....
        /*040c*/ 	.word	0x05000005


	//   ....[213]....
        /*0410*/ 	.word	0x05000005


	//   ....[214]....
        /*0414*/ 	.word	0x05000005


	//   ....[215]....
        /*0418*/ 	.word	0x05000005


	//   ....[216]....
        /*041c*/ 	.word	0x05000005


	//   ....[217]....
        /*0420*/ 	.word	0x05000005


	//   ....[218]....
        /*0424*/ 	.word	0x05000005


	//   ....[219]....
        /*0428*/ 	.word	0x05000005


	//   ....[220]....
        /*042c*/ 	.word	0x05000005


	//   ....[221]....
        /*0430*/ 	.word	0x05000005


	//   ....[222]....
        /*0434*/ 	.word	0x05000005


	//   ....[223]....
        /*0438*/ 	.word	0x05000005


	//   ....[224]....
        /*043c*/ 	.word	0x05000005


	//   ....[225]....
        /*0440*/ 	.word	0x05000005


	//   ....[226]....
        /*0444*/ 	.word	0x05000005


	//   ....[227]....
        /*0448*/ 	.word	0x05000005


	//   ....[228]....
        /*044c*/ 	.word	0x05000005


	//   ....[229]....
        /*0450*/ 	.word	0x05000005


	//   ....[230]....
        /*0454*/ 	.word	0x05000005


	//   ....[231]....
        /*0458*/ 	.word	0x05000005


	//   ....[232]....
        /*045c*/ 	.word	0x05000005


	//   ....[233]....
        /*0460*/ 	.word	0x05000005


	//   ....[234]....
        /*0464*/ 	.word	0x05000005


	//   ....[235]....
        /*0468*/ 	.word	0x05000005


	//   ....[236]....
        /*046c*/ 	.word	0x05000005


	//   ....[237]....
        /*0470*/ 	.word	0x05000005


	//   ....[238]....
        /*0474*/ 	.word	0x05000005


	//   ....[239]....
        /*0478*/ 	.word	0x05000005


	//   ....[240]....
        /*047c*/ 	.word	0x05000005


	//   ....[241]....
        /*0480*/ 	.word	0x05000005


	//   ....[242]....
        /*0484*/ 	.word	0x05000005


	//   ....[243]....
        /*0488*/ 	.word	0x05000005


	//----- nvinfo : EIATTR_COOP_GROUP_INSTR_OFFSETS
	.align		4
.L_418:
        /*048c*/ 	.byte	0x04, 0x28
        /*048e*/ 	.short	(.L_420 - .L_419)


	//   ....[0]....
.L_419:
        /*0490*/ 	.word	0x00000420


	//   ....[1]....
        /*0494*/ 	.word	0x000005f0


	//   ....[2]....
        /*0498*/ 	.word	0x00000870


	//   ....[3]....
        /*049c*/ 	.word	0x00000960


	//   ....[4]....
        /*04a0*/ 	.word	0x000009d0


	//   ....[5]....
        /*04a4*/ 	.word	0x00000a70


	//   ....[6]....
        /*04a8*/ 	.word	0x00000a90


	//   ....[7]....
        /*04ac*/ 	.word	0x00000ab0


	//   ....[8]....
        /*04b0*/ 	.word	0x00000b50


	//   ....[9]....
        /*04b4*/ 	.word	0x00000b70


	//   ....[10]....
        /*04b8*/ 	.word	0x00000b90


	//   ....[11]....
        /*04bc*/ 	.word	0x00000c30


	//   ....[12]....
        /*04c0*/ 	.word	0x00000c50


	//   ....[13]....
        /*04c4*/ 	.word	0x00000c70


	//   ....[14]....
        /*04c8*/ 	.word	0x00000d10


	//   ....[15]....
        /*04cc*/ 	.word	0x00000d30


	//   ....[16]....
        /*04d0*/ 	.word	0x00000d50


	//   ....[17]....
        /*04d4*/ 	.word	0x00001260


	//   ....[18]....
        /*04d8*/ 	.word	0x000012e0


	//   ....[19]....
        /*04dc*/ 	.word	0x00001350


	//   ....[20]....
        /*04e0*/ 	.word	0x00002be0


	//   ....[21]....
        /*04e4*/ 	.word	0x00002d70


	//   ....[22]....
        /*04e8*/ 	.word	0x000030d0


	//   ....[23]....
        /*04ec*/ 	.word	0x00003130


	//   ....[24]....
        /*04f0*/ 	.word	0x00003190


	//   ....[25]....
        /*04f4*/ 	.word	0x000031f0


	//   ....[26]....
        /*04f8*/ 	.word	0x00003200


	//   ....[27]....
        /*04fc*/ 	.word	0x00003260


	//   ....[28]....
        /*0500*/ 	.word	0x000032b0


	//   ....[29]....
        /*0504*/ 	.word	0x00003300


	//   ....[30]....
        /*0508*/ 	.word	0x00003340


	//   ....[31]....
        /*050c*/ 	.word	0x000033a0


	//   ....[32]....
        /*0510*/ 	.word	0x00003400


	//   ....[33]....
        /*0514*/ 	.word	0x00003420


	//   ....[34]....
        /*0518*/ 	.word	0x00003480


	//   ....[35]....
        /*051c*/ 	.word	0x000034e0


	//   ....[36]....
        /*0520*/ 	.word	0x00003500


	//   ....[37]....
        /*0524*/ 	.word	0x00003900


	//   ....[38]....
        /*0528*/ 	.word	0x00003950


	//   ....[39]....
        /*052c*/ 	.word	0x000039d0


	//   ....[40]....
        /*0530*/ 	.word	0x00003d70


	//   ....[41]....
        /*0534*/ 	.word	0x00003df0


	//   ....[42]....
        /*0538*/ 	.word	0x00003e60


	//   ....[43]....
        /*053c*/ 	.word	0x00003e70


	//   ....[44]....
        /*0540*/ 	.word	0x00003e80


	//   ....[45]....
        /*0544*/ 	.word	0x00003f80


	//   ....[46]....
        /*0548*/ 	.word	0x00003f90


	//   ....[47]....
        /*054c*/ 	.word	0x00003fa0


	//   ....[48]....
        /*0550*/ 	.word	0x000040b0


	//   ....[49]....
        /*0554*/ 	.word	0x000040c0


	//   ....[50]....
        /*0558*/ 	.word	0x000040d0


	//   ....[51]....
        /*055c*/ 	.word	0x000041e0


	//   ....[52]....
        /*0560*/ 	.word	0x000041f0


	//   ....[53]....
        /*0564*/ 	.word	0x00004200


	//   ....[54]....
        /*0568*/ 	.word	0x00004310


	//   ....[55]....
        /*056c*/ 	.word	0x00004320


	//   ....[56]....
        /*0570*/ 	.word	0x00004330


	//   ....[57]....
        /*0574*/ 	.word	0x00004480


	//   ....[58]....
        /*0578*/ 	.word	0x00004520


	//   ....[59]....
        /*057c*/ 	.word	0x00004590


	//   ....[60]....
        /*0580*/ 	.word	0x000045f0


	//   ....[61]....
        /*0584*/ 	.word	0x00004600


	//   ....[62]....
        /*0588*/ 	.word	0x00004610


	//   ....[63]....
        /*058c*/ 	.word	0x00004720


	//   ....[64]....
        /*0590*/ 	.word	0x00004730


	//   ....[65]....
        /*0594*/ 	.word	0x00004740


	//   ....[66]....
        /*0598*/ 	.word	0x00004850


	//   ....[67]....
        /*059c*/ 	.word	0x00004860


	//   ....[68]....
        /*05a0*/ 	.word	0x00004870


	//   ....[69]....
        /*05a4*/ 	.word	0x00004980


	//   ....[70]....
        /*05a8*/ 	.word	0x00004990


	//   ....[71]....
        /*05ac*/ 	.word	0x000049a0


	//   ....[72]....
        /*05b0*/ 	.word	0x00004ab0


	//   ....[73]....
        /*05b4*/ 	.word	0x00004ac0


	//   ....[74]....
        /*05b8*/ 	.word	0x00004ad0


	//   ....[75]....
        /*05bc*/ 	.word	0x00004c50


	//   ....[76]....
        /*05c0*/ 	.word	0x00006aa0


	//   ....[77]....
        /*05c4*/ 	.word	0x00006bf0


	//   ....[78]....
        /*05c8*/ 	.word	0x000071e0


	//   ....[79]....
        /*05cc*/ 	.word	0x000071f0


	//   ....[80]....
        /*05d0*/ 	.word	0x00007210


	//   ....[81]....
        /*05d4*/ 	.word	0x000072c0


	//   ....[82]....
        /*05d8*/ 	.word	0x000072d0


	//   ....[83]....
        /*05dc*/ 	.word	0x000072f0


	//   ....[84]....
        /*05e0*/ 	.word	0x00007390


	//   ....[85]....
        /*05e4*/ 	.word	0x000073a0


	//   ....[86]....
        /*05e8*/ 	.word	0x000073e0


	//   ....[87]....
        /*05ec*/ 	.word	0x00007460


	//   ....[88]....
        /*05f0*/ 	.word	0x00007490


	//   ....[89]....
        /*05f4*/ 	.word	0x000074b0


	//   ....[90]....
        /*05f8*/ 	.word	0x00007560


	//   ....[91]....
        /*05fc*/ 	.word	0x00007570


	//   ....[92]....
        /*0600*/ 	.word	0x00007580


	//   ....[93]....
        /*0604*/ 	.word	0x00007b00


	//   ....[94]....
        /*0608*/ 	.word	0x00007bb0


	//   ....[95]....
        /*060c*/ 	.word	0x00007bd0


	//   ....[96]....
        /*0610*/ 	.word	0x00009840


	//   ....[97]....
        /*0614*/ 	.word	0x00009980


	//   ....[98]....
        /*0618*/ 	.word	0x00009f40


	//   ....[99]....
        /*061c*/ 	.word	0x00009f70


	//   ....[100]....
        /*0620*/ 	.word	0x00009f80


	//   ....[101]....
        /*0624*/ 	.word	0x00009fe0


	//   ....[102]....
        /*0628*/ 	.word	0x0000a050


	//   ....[103]....
        /*062c*/ 	.word	0x0000a080


	//   ....[104]....
        /*0630*/ 	.word	0x0000a0c0


	//   ....[105]....
        /*0634*/ 	.word	0x0000a120


	//   ....[106]....
        /*0638*/ 	.word	0x0000a140


	//   ....[107]....
        /*063c*/ 	.word	0x0000a1b0


	//   ....[108]....
        /*0640*/ 	.word	0x0000a1f0


	//   ....[109]....
        /*0644*/ 	.word	0x0000a210


	//   ....[110]....
        /*0648*/ 	.word	0x0000a2c0


	//   ....[111]....
        /*064c*/ 	.word	0x0000a2d0


	//   ....[112]....
        /*0650*/ 	.word	0x0000a2e0


	//   ....[113]....
        /*0654*/ 	.word	0x0000a8c0


	//   ....[114]....
        /*0658*/ 	.word	0x0000a920


	//   ....[115]....
        /*065c*/ 	.word	0x0000a930


	//   ....[116]....
        /*0660*/ 	.word	0x0000ac00


	//   ....[117]....
        /*0664*/ 	.word	0x0000ac80


	//   ....[118]....
        /*0668*/ 	.word	0x0000acf0


	//   ....[119]....
        /*066c*/ 	.word	0x0000ad00


	//   ....[120]....
        /*0670*/ 	.word	0x0000ad10


	//   ....[121]....
        /*0674*/ 	.word	0x0000ae10


	//   ....[122]....
        /*0678*/ 	.word	0x0000ae20


	//   ....[123]....
        /*067c*/ 	.word	0x0000ae30


	//   ....[124]....
        /*0680*/ 	.word	0x0000af40


	//   ....[125]....
        /*0684*/ 	.word	0x0000af50


	//   ....[126]....
        /*0688*/ 	.word	0x0000af60


	//   ....[127]....
        /*068c*/ 	.word	0x0000b070


	//   ....[128]....
        /*0690*/ 	.word	0x0000b080


	//   ....[129]....
        /*0694*/ 	.word	0x0000b090


	//   ....[130]....
        /*0698*/ 	.word	0x0000b1a0


	//   ....[131]....
        /*069c*/ 	.word	0x0000b1b0


	//   ....[132]....
        /*06a0*/ 	.word	0x0000b1c0


	//   ....[133]....
        /*06a4*/ 	.word	0x0000b340


	//   ....[134]....
        /*06a8*/ 	.word	0x0000b3e0


	//   ....[135]....
        /*06ac*/ 	.word	0x0000b450


	//   ....[136]....
        /*06b0*/ 	.word	0x0000b4b0


	//   ....[137]....
        /*06b4*/ 	.word	0x0000b4c0


	//   ....[138]....
        /*06b8*/ 	.word	0x0000b4d0


	//   ....[139]....
        /*06bc*/ 	.word	0x0000b5e0


	//   ....[140]....
        /*06c0*/ 	.word	0x0000b5f0


	//   ....[141]....
        /*06c4*/ 	.word	0x0000b600


	//   ....[142]....
        /*06c8*/ 	.word	0x0000b720


	//   ....[143]....
        /*06cc*/ 	.word	0x0000b730


	//   ....[144]....
        /*06d0*/ 	.word	0x0000b740


	//   ....[145]....
        /*06d4*/ 	.word	0x0000b850


	//   ....[146]....
        /*06d8*/ 	.word	0x0000b860


	//   ....[147]....
        /*06dc*/ 	.word	0x0000b870


	//   ....[148]....
        /*06e0*/ 	.word	0x0000b980


	//   ....[149]....
        /*06e4*/ 	.word	0x0000b990


	//   ....[150]....
        /*06e8*/ 	.word	0x0000b9a0


	//   ....[151]....
        /*06ec*/ 	.word	0x0000bb20


	//   ....[152]....
        /*06f0*/ 	.word	0x0000d5e0


	//   ....[153]....
        /*06f4*/ 	.word	0x0000d680


	//   ....[154]....
        /*06f8*/ 	.word	0x0000d750


	//   ....[155]....
        /*06fc*/ 	.word	0x0000d7a0


	//   ....[156]....
        /*0700*/ 	.word	0x0000d7f0


	//   ....[157]....
        /*0704*/ 	.word	0x0000d860


	//   ....[158]....
        /*0708*/ 	.word	0x0000d8f0


	//   ....[159]....
        /*070c*/ 	.word	0x0000d970


	//   ....[160]....
        /*0710*/ 	.word	0x0000d9c0


	//   ....[161]....
        /*0714*/ 	.word	0x0000da30


	//   ....[162]....
        /*0718*/ 	.word	0x0000dac0


	//   ....[163]....
        /*071c*/ 	.word	0x0000db40


	//   ....[164]....
        /*0720*/ 	.word	0x0000db90


	//   ....[165]....
        /*0724*/ 	.word	0x0000dc00


	//   ....[166]....
        /*0728*/ 	.word	0x0000dc90


	//   ....[167]....
        /*072c*/ 	.word	0x0000dd10


	//   ....[168]....
        /*0730*/ 	.word	0x0000dd60


	//   ....[169]....
        /*0734*/ 	.word	0x0000ddd0


	//   ....[170]....
        /*0738*/ 	.word	0x0000de60


	//   ....[171]....
        /*073c*/ 	.word	0x0000dee0


	//   ....[172]....
        /*0740*/ 	.word	0x0000df30


	//   ....[173]....
        /*0744*/ 	.word	0x0000dfa0


	//   ....[174]....
        /*0748*/ 	.word	0x0000e020


	//   ....[175]....
        /*074c*/ 	.word	0x0000e0b0


	//   ....[176]....
        /*0750*/ 	.word	0x0000e140


	//   ....[177]....
        /*0754*/ 	.word	0x0000e200


	//   ....[178]....
        /*0758*/ 	.word	0x0000e250


	//   ....[179]....
        /*075c*/ 	.word	0x0000e2a0


	//   ....[180]....
        /*0760*/ 	.word	0x0000e320


	//   ....[181]....
        /*0764*/ 	.word	0x0000e3b0


	//   ....[182]....
        /*0768*/ 	.word	0x0000e430


	//   ....[183]....
        /*076c*/ 	.word	0x0000e480


	//   ....[184]....
        /*0770*/ 	.word	0x0000e500


	//   ....[185]....
        /*0774*/ 	.word	0x0000e590


	//   ....[186]....
        /*0778*/ 	.word	0x0000e610


	//   ....[187]....
        /*077c*/ 	.word	0x0000e660


	//   ....[188]....
        /*0780*/ 	.word	0x0000e6e0


	//   ....[189]....
        /*0784*/ 	.word	0x0000e770


	//   ....[190]....
        /*0788*/ 	.word	0x0000e7f0


	//   ....[191]....
        /*078c*/ 	.word	0x0000e840


	//   ....[192]....
        /*0790*/ 	.word	0x0000e8c0


	//   ....[193]....
        /*0794*/ 	.word	0x0000e950


	//   ....[194]....
        /*0798*/ 	.word	0x0000e9d0


	//   ....[195]....
        /*079c*/ 	.word	0x0000ea20


	//   ....[196]....
        /*07a0*/ 	.word	0x0000eaa0


	//   ....[197]....
        /*07a4*/ 	.word	0x0000eb20


	//   ....[198]....
        /*07a8*/ 	.word	0x0000ebb0


	//   ....[199]....
        /*07ac*/ 	.word	0x0000ec40


	//   ....[200]....
        /*07b0*/ 	.word	0x0000ed10


	//   ....[201]....
        /*07b4*/ 	.word	0x0000ed60


	//   ....[202]....
        /*07b8*/ 	.word	0x0000edb0


	//   ....[203]....
        /*07bc*/ 	.word	0x0000ee20


	//   ....[204]....
        /*07c0*/ 	.word	0x0000eeb0


	//   ....[205]....
        /*07c4*/ 	.word	0x0000ef30


	//   ....[206]....
        /*07c8*/ 	.word	0x0000ef80


	//   ....[207]....
        /*07cc*/ 	.word	0x0000eff0


	//   ....[208]....
        /*07d0*/ 	.word	0x0000f080


	//   ....[209]....
        /*07d4*/ 	.word	0x0000f100


	//   ....[210]....
        /*07d8*/ 	.word	0x0000f150


	//   ....[211]....
        /*07dc*/ 	.word	0x0000f1c0


	//   ....[212]....
        /*07e0*/ 	.word	0x0000f250


	//   ....[213]....
        /*07e4*/ 	.word	0x0000f2d0


	//   ....[214]....
        /*07e8*/ 	.word	0x0000f320


	//   ....[215]....
        /*07ec*/ 	.word	0x0000f390


	//   ....[216]....
        /*07f0*/ 	.word	0x0000f420


	//   ....[217]....
        /*07f4*/ 	.word	0x0000f4a0


	//   ....[218]....
        /*07f8*/ 	.word	0x0000f4f0


	//   ....[219]....
        /*07fc*/ 	.word	0x0000f560


	//   ....[220]....
        /*0800*/ 	.word	0x0000f5d0


	//   ....[221]....
        /*0804*/ 	.word	0x0000f650


	//   ....[222]....
        /*0808*/ 	.word	0x0000f6d0


	//   ....[223]....
        /*080c*/ 	.word	0x0000f790


	//   ....[224]....
        /*0810*/ 	.word	0x0000f7e0


	//   ....[225]....
        /*0814*/ 	.word	0x0000f830


	//   ....[226]....
        /*0818*/ 	.word	0x0000f8b0


	//   ....[227]....
        /*081c*/ 	.word	0x0000f940


	//   ....[228]....
        /*0820*/ 	.word	0x0000f9c0


	//   ....[229]....
        /*0824*/ 	.word	0x0000fa10


	//   ....[230]....
        /*0828*/ 	.word	0x0000fa90


	//   ....[231]....
        /*082c*/ 	.word	0x0000fb20


	//   ....[232]....
        /*0830*/ 	.word	0x0000fba0


	//   ....[233]....
        /*0834*/ 	.word	0x0000fbf0


	//   ....[234]....
        /*0838*/ 	.word	0x0000fc70


	//   ....[235]....
        /*083c*/ 	.word	0x0000fd00


	//   ....[236]....
        /*0840*/ 	.word	0x0000fd80


	//   ....[237]....
        /*0844*/ 	.word	0x0000fdd0


	//   ....[238]....
        /*0848*/ 	.word	0x0000fe50


	//   ....[239]....
        /*084c*/ 	.word	0x0000fee0


	//   ....[240]....
        /*0850*/ 	.word	0x0000ff60


	//   ....[241]....
        /*0854*/ 	.word	0x0000ffb0


	//   ....[242]....
        /*0858*/ 	.word	0x00010030


	//   ....[243]....
        /*085c*/ 	.word	0x000100a0


	//----- nvinfo : EIATTR_VRC_CTA_INIT_COUNT
	.align		4
.L_420:
        /*0860*/ 	.byte	0x02, 0x4a
	.zero		1
	.zero		1


	//----- nvinfo : EIATTR_EXIT_INSTR_OFFSETS
	.align		4
        /*0864*/ 	.byte	0x04, 0x1c
        /*0866*/ 	.short	(.L_422 - .L_421)


	//   ....[0]....
.L_421:
        /*0868*/ 	.word	0x00001a80


	//   ....[1]....
        /*086c*/ 	.word	0x00001d90


	//   ....[2]....
        /*0870*/ 	.word	0x00001fc0


	//   ....[3]....
        /*0874*/ 	.word	0x00002780


	//   ....[4]....
        /*0878*/ 	.word	0x00002840


	//   ....[5]....
        /*087c*/ 	.word	0x00005680


	//   ....[6]....
        /*0880*/ 	.word	0x000059b0


	//   ....[7]....
        /*0884*/ 	.word	0x00005c00


	//   ....[8]....
        /*0888*/ 	.word	0x000063b0


	//   ....[9]....
        /*088c*/ 	.word	0x00006470


	//   ....[10]....
        /*0890*/ 	.word	0x000064a0


	//   ....[11]....
        /*0894*/ 	.word	0x00009150


	//   ....[12]....
        /*0898*/ 	.word	0x00009270


	//   ....[13]....
        /*089c*/ 	.word	0x0000d470


	//   ....[14]....
        /*08a0*/ 	.word	0x0000d590


	//----- nvinfo : EIATTR_MAX_THREADS
	.align		4
.L_422:
        /*08a4*/ 	.byte	0x04, 0x05
        /*08a6*/ 	.short	(.L_424 - .L_423)
.L_423:
        /*08a8*/ 	.word	0x00000100
        /*08ac*/ 	.word	0x00000001
        /*08b0*/ 	.word	0x00000001


	//----- nvinfo : EIATTR_CRS_STACK_SIZE
	.align		4
.L_424:
        /*08b4*/ 	.byte	0x04, 0x1e
        /*08b6*/ 	.short	(.L_426 - .L_425)
.L_425:
        /*08b8*/ 	.word	0x00000000


	//----- nvinfo : EIATTR_CBANK_PARAM_SIZE
	.align		4
.L_426:
        /*08bc*/ 	.byte	0x03, 0x19
        /*08be*/ 	.short	0x0048


	//----- nvinfo : EIATTR_PARAM_CBANK
	.align		4
        /*08c0*/ 	.byte	0x04, 0x0a
        /*08c2*/ 	.short	(.L_428 - .L_427)
	.align		4
.L_427:
        /*08c4*/ 	.word	index@(.nv.constant0._ZN6thrust24THRUST_300001_SM_1000_NS8cuda_cub4core6detail13_kernel_agentINS1_15__reduce_by_key16ReduceByKeyAgentINS0_6detail15normal_iteratorINS0_10device_ptrIjEEEENS8_INS9_IcEEEESB_SB_N4cuda3std3__48equal_toIjEENSG_4plusIjEEPllEEJSB_SD_SB_SB_SL_N3cub18CUB_300001_SM_100024ReduceByKeyScanTileStateIclLb1EEESI_SK_llEEEvDpT0_)
        /*08c8*/ 	.short	0x0380
        /*08ca*/ 	.short	0x0048


	//----- nvinfo : EIATTR_SW_WAR
	.align		4
.L_428:
        /*08cc*/ 	.byte	0x04, 0x36
        /*08ce*/ 	.short	(.L_430 - .L_429)
.L_429:
        /*08d0*/ 	.word	0x00000008
.L_430:


//--------------------- .nv.info._ZN6thrust24THRUST_300001_SM_1000_NS8cuda_cub4core6detail13_kernel_agentINS1_15__reduce_by_key9InitAgentIN3cub18CUB_300001_SM_100024ReduceByKeyScanTileStateIclLb1EEElPlEEJSA_lSB_EEEvDpT0_ --------------------------
	.section	.nv.info._ZN6thrust24THRUST_300001_SM_1000_NS8cuda_cub4core6detail13_kernel_agentINS1_15__reduce_by_key9InitAgentIN3cub18CUB_300001_SM_100024ReduceByKeyScanTileStateIclLb1EEElPlEEJSA_lSB_EEEvDpT0_,"",@"SHT_CUDA_INFO"
	.sectionflags	@""
	.align	4


	//----- nvinfo : EIATTR_CUDA_API_VERSION
	.align		4
        /*0000*/ 	.byte	0x04, 0x37
        /*0002*/ 	.short	(.L_432 - .L_431)
.L_431:
        /*0004*/ 	.word	0x00000082


	//----- nvinfo : EIATTR_KPARAM_INFO
	.align		4
.L_432:
        /*0008*/ 	.byte	0x04, 0x17
        /*000a*/ 	.short	(.L_434 - .L_433)
.L_433:
        /*000c*/ 	.word	0x00000000
        /*0010*/ 	.short	0x0002
        /*0012*/ 	.short	0x0010
        /*0014*/ 	.byte	0x00, 0xf5, 0x21, 0x00


	//----- nvinfo : EIATTR_KPARAM_INFO
	.align		4
.L_434:
        /*0018*/ 	.byte	0x04, 0x17
        /*001a*/ 	.short	(.L_436 - .L_435)
.L_435:
        /*001c*/ 	.word	0x00000000
        /*0020*/ 	.short	0x0001
        /*0022*/ 	.short	0x0008
        /*0024*/ 	.byte	0x00, 0xf0, 0x21, 0x00


	//----- nvinfo : EIATTR_KPARAM_INFO
	.align		4
.L_436:
        /*0028*/ 	.byte	0x04, 0x17
        /*002a*/ 	.short	(.L_438 - .L_437)
.L_437:
        /*002c*/ 	.word	0x00000000
        /*0030*/ 	.short	0x0000
        /*0032*/ 	.short	0x0000
        /*0034*/ 	.byte	0x00, 0xf0, 0x21, 0x00


	//----- nvinfo : EIATTR_SPARSE_MMA_MASK
	.align		4
.L_438:
        /*0038*/ 	.byte	0x03, 0x50
        /*003a*/ 	.short	0x0000


	//----- nvinfo : EIATTR_MAXREG_COUNT
	.align		4
        /*003c*/ 	.byte	0x03, 0x1b
        /*003e*/ 	.short	0x00ff


	//----- nvinfo : EIATTR_MERCURY_ISA_VERSION
	.align		4
        /*0040*/ 	.byte	0x03, 0x5f
        /*0042*/ 	.short	0x0101


	//----- nvinfo : EIATTR_VRC_CTA_INIT_COUNT
	.align		4
        /*0044*/ 	.byte	0x02, 0x4a
	.zero		1
	.zero		1


	//----- nvinfo : EIATTR_EXIT_INSTR_OFFSETS
	.align		4
        /*0048*/ 	.byte	0x04, 0x1c
        /*004a*/ 	.short	(.L_440 - .L_439)


	//   ....[0]....
.L_439:
        /*004c*/ 	.word	0x00000140


	//   ....[1]....
        /*0050*/ 	.word	0x00000170


	//----- nvinfo : EIATTR_MAX_THREADS
	.align		4
.L_440:
        /*0054*/ 	.byte	0x04, 0x05
        /*0056*/ 	.short	(.L_442 - .L_441)
.L_441:
        /*0058*/ 	.word	0x00000080
        /*005c*/ 	.word	0x00000001
        /*0060*/ 	.word	0x00000001


	//----- nvinfo : EIATTR_CBANK_PARAM_SIZE
	.align		4
.L_442:
        /*0064*/ 	.byte	0x03, 0x19
        /*0066*/ 	.short	0x0018


	//----- nvinfo : EIATTR_PARAM_CBANK
	.align		4
        /*0068*/ 	.byte	0x04, 0x0a
        /*006a*/ 	.short	(.L_444 - .L_443)
	.align		4
.L_443:
        /*006c*/ 	.word	index@(.nv.constant0._ZN6thrust24THRUST_300001_SM_1000_NS8cuda_cub4core6detail13_kernel_agentINS1_15__reduce_by_key9InitAgentIN3cub18CUB_300001_SM_100024ReduceByKeyScanTileStateIclLb1EEElPlEEJSA_lSB_EEEvDpT0_)
        /*0070*/ 	.short	0x0380
        /*0072*/ 	.short	0x0018


	//----- nvinfo : EIATTR_SW_WAR
	.align		4
.L_444:
        /*0074*/ 	.byte	0x04, 0x36
        /*0076*/ 	.short	(.L_446 - .L_445)
.L_445:
        /*0078*/ 	.word	0x00000008
.L_446:


//--------------------- .nv.info._ZN6thrust24THRUST_300001_SM_1000_NS8cuda_cub4core6detail13_kernel_agentINS1_15__reduce_by_key16ReduceByKeyAgentINS0_6detail15normal_iteratorINS0_10device_ptrIjEEEENS8_INS9_IcEEEESB_SB_N4cuda3std3__48equal_toIjEENSG_4plusIjEEPiiEEJSB_SD_SB_SB_SL_N3cub18CUB_300001_SM_100024ReduceByKeyScanTileStateIciLb1EEESI_SK_iiEEEvDpT0_ --------------------------
	.section	.nv.info._ZN6thrust24THRUST_300001_SM_1000_NS8cuda_cub4core6detail13_kernel_agentINS1_15__reduce_by_key16ReduceByKeyAgentINS0_6detail15normal_iteratorINS0_10device_ptrIjEEEENS8_INS9_IcEEEESB_SB_N4cuda3std3__48equal_toIjEENSG_4plusIjEEPiiEEJSB_SD_SB_SB_SL_N3cub18CUB_300001_SM_100024ReduceByKeyScanTileStateIciLb1EEESI_SK_iiEEEvDpT0_,"",@"SHT_CUDA_INFO"
	.sectionflags	@""
	.align	4


	//----- nvinfo : EIATTR_CUDA_API_VERSION
	.align		4
        /*0000*/ 	.byte	0x04, 0x37
        /*0002*/ 	.short	(.L_448 - .L_447)
.L_447:
        /*0004*/ 	.word	0x00000082


	//----- nvinfo : EIATTR_KPARAM_INFO
	.align		4
.L_448:
        /*0008*/ 	.byte	0x04, 0x17
        /*000a*/ 	.short	(.L_450 - .L_449)
.L_449:
        /*000c*/ 	.word	0x00000000
        /*0010*/ 	.short	0x0009
        /*0012*/ 	.short	0x0038
        /*0014*/ 	.byte	0x00, 0xf0, 0x11, 0x00


	//----- nvinfo : EIATTR_KPARAM_INFO
	.align		4
.L_450:
        /*0018*/ 	.byte	0x04, 0x17
        /*001a*/ 	.short	(.L_452 - .L_451)
.L_451:
        /*001c*/ 	.word	0x00000000
        /*0020*/ 	.short	0x0008
        /*0022*/ 	.short	0x0034
        /*0024*/ 	.byte	0x00, 0xf0, 0x11, 0x00


	//----- nvinfo : EIATTR_KPARAM_INFO
	.align		4
.L_452:
        /*0028*/ 	.byte	0x04, 0x17
        /*002a*/ 	.short	(.L_454 - .L_453)
.L_453:
        /*002c*/ 	.word	0x00000000
        /*0030*/ 	.short	0x0007
        /*0032*/ 	.short	0x0031
        /*0034*/ 	.byte	0x00, 0xf0, 0x05, 0x00


	//----- nvinfo : EIATTR_KPARAM_INFO
	.align		4
.L_454:
        /*0038*/ 	.byte	0x04, 0x17
        /*003a*/ 	.short	(.L_456 - .L_455)
.L_455:
        /*003c*/ 	.word	0x00000000
        /*0040*/ 	.short	0x0006
        /*0042*/ 	.short	0x0030
        /*0044*/ 	.byte	0x00, 0xf0, 0x05, 0x00


	//----- nvinfo : EIATTR_KPARAM_INFO
	.align		4
.L_456:
        /*0048*/ 	.byte	0x04, 0x17
        /*004a*/ 	.short	(.L_458 - .L_457)
.L_457:
        /*004c*/ 	.word	0x00000000
        /*0050*/ 	.short	0x0005
        /*0052*/ 	.short	0x0028
        /*0054*/ 	.byte	0x00, 0xf0, 0x21, 0x00


	//----- nvinfo : EIATTR_KPARAM_INFO
	.align		4
.L_458:
        /*0058*/ 	.byte	0x04, 0x17
        /*005a*/ 	.short	(.L_460 - .L_459)
.L_459:
        /*005c*/ 	.word	0x00000000
        /*0060*/ 	.short	0x0004
        /*0062*/ 	.short	0x0020
        /*0064*/ 	.byte	0x00, 0xf5, 0x21, 0x00


	//----- nvinfo : EIATTR_KPARAM_INFO
	.align		4
.L_460:
        /*0068*/ 	.byte	0x04, 0x17
        /*006a*/ 	.short	(.L_462 - .L_461)
.L_461:
        /*006c*/ 	.word	0x00000000
        /*0070*/ 	.short	0x0003
        /*0072*/ 	.short	0x0018
        /*0074*/ 	.byte	0x00, 0xf0, 0x21, 0x00


	//----- nvinfo : EIATTR_KPARAM_INFO
	.align		4
.L_462:
        /*0078*/ 	.byte	0x04, 0x17
        /*007a*/ 	.short	(.L_464 - .L_463)
.L_463:
        /*007c*/ 	.word	0x00000000
        /*0080*/ 	.short	0x0002
        /*0082*/ 	.short	0x0010
        /*0084*/ 	.byte	0x00, 0xf0, 0x21, 0x00


	//----- nvinfo : EIATTR_KPARAM_INFO
	.align		4
.L_464:
        /*0088*/ 	.byte	0x04, 0x17
        /*008a*/ 	.short	(.L_466 - .L_465)
.L_465:
        /*008c*/ 	.word	0x00000000
        /*0090*/ 	.short	0x0001
        /*0092*/ 	.short	0x0008
        /*0094*/ 	.byte	0x00, 0xf0, 0x21, 0x00


	//----- nvinfo : EIATTR_KPARAM_INFO
	.align		4
.L_466:
        /*0098*/ 	.byte	0x04, 0x17
        /*009a*/ 	.short	(.L_468 - .L_467)
.L_467:
        /*009c*/ 	.word	0x00000000
        /*00a0*/ 	.short	0x0000
        /*00a2*/ 	.short	0x0000
        /*00a4*/ 	.byte	0x00, 0xf0, 0x21, 0x00


	//----- nvinfo : EIATTR_SPARSE_MMA_MASK
	.align		4
.L_468:
        /*00a8*/ 	.byte	0x03, 0x50
        /*00aa*/ 	.short	0x0000


	//----- nvinfo : EIATTR_MAXREG_COUNT
	.align		4
        /*00ac*/ 	.byte	0x03, 0x1b
        /*00ae*/ 	.short	0x00ff


	//----- nvinfo : EIATTR_NUM_BARRIERS
	.align		4
        /*00b0*/ 	.byte	0x02, 0x4c
        /*00b2*/ 	.byte	0x01
	.zero		1


	//----- nvinfo : EIATTR_MERCURY_ISA_VERSION
	.align		4
        /*00b4*/ 	.byte	0x03, 0x5f
        /*00b6*/ 	.short	0x0101


	//----- nvinfo : EIATTR_COOP_GROUP_MASK_REGIDS
	.align		4
        /*00b8*/ 	.byte	0x04, 0x29
        /*00ba*/ 	.short	(.L_470 - .L_469)


	//   ....[0]....
.L_469:
        /*00bc*/ 	.word	0xffffffff


	//   ....[1]....
        /*00c0*/ 	.word	0xffffffff


	//   ....[2]....
        /*00c4*/ 	.word	0xffffffff


	//   ....[3]....
        /*00c8*/ 	.word	0xffffffff


	//   ....[4]....
        /*00cc*/ 	.word	0xffffffff


	//   ....[5]....
        /*00d0*/ 	.word	0xffffffff


	//   ....[6]....
        /*00d4*/ 	.word	0xffffffff


	//   ....[7]....
        /*00d8*/ 	.word	0xffffffff


	//   ....[8]....
        /*00dc*/ 	.word	0xffffffff


	//   ....[9]....
        /*00e0*/ 	.word	0xffffffff


	//   ....[10]....
        /*00e4*/ 	.word	0xffffffff


	//   ....[11]....
        /*00e8*/ 	.word	0xffffffff


	//   ....[12]....
        /*00ec*/ 	.word	0xffffffff


	//   ....[13]....
        /*00f0*/ 	.word	0xffffffff


	//   ....[14]....
        /*00f4*/ 	.word	0xffffffff


	//   ....[15]....
        /*00f8*/ 	.word	0xffffffff


	//   ....[16]....
        /*00fc*/ 	.word	0xffffffff


	//   ....[17]....
        /*0100*/ 	.word	0xffffffff


	//   ....[18]....
        /*0104*/ 	.word	0xffffffff


	//   ....[19]....
        /*0108*/ 	.word	0xffffffff


	//   ....[20]....
        /*010c*/ 	.word	0xffffffff


	//   ....[21]....
        /*0110*/ 	.word	0xffffffff


	//   ....[22]....
        /*0114*/ 	.word	0xffffffff


	//   ....[23]....
        /*0118*/ 	.word	0xffffffff


	//   ....[24]....
        /*011c*/ 	.word	0xffffffff


	//   ....[25]....
        /*0120*/ 	.word	0xffffffff


	//   ....[26]....
        /*0124*/ 	.word	0xffffffff


	//   ....[27]....
        /*0128*/ 	.word	0xffffffff


	//   ....[28]....
        /*012c*/ 	.word	0xffffffff


	//   ....[29]....
        /*0130*/ 	.word	0xffffffff


	//   ....[30]....
        /*0134*/ 	.word	0xffffffff


	//   ....[31]....
        /*0138*/ 	.word	0xffffffff


	//   ....[32]....
        /*013c*/ 	.word	0xffffffff


	//   ....[33]....
        /*0140*/ 	.word	0xffffffff


	//   ....[34]....
        /*0144*/ 	.word	0xffffffff


	//   ....[35]....
        /*0148*/ 	.word	0xffffffff


	//   ....[36]....
        /*014c*/ 	.word	0xffffffff


	//   ....[37]....
        /*0150*/ 	.word	0xffffffff


	//   ....[38]....
        /*0154*/ 	.word	0xffffffff


	//   ....[39]....
        /*0158*/ 	.word	0xffffffff


	//   ....[40]....
        /*015c*/ 	.word	0xffffffff


	//   ....[41]....
        /*0160*/ 	.word	0xffffffff


	//   ....[42]....
        /*0164*/ 	.word	0xffffffff


	//   ....[43]....
        /*0168*/ 	.word	0xffffffff


	//   ....[44]....
        /*016c*/ 	.word	0xffffffff


	//   ....[45]....
        /*0170*/ 	.word	0xffffffff


	//   ....[46]....
        /*0174*/ 	.word	0xffffffff


	//   ....[47]....
        /*0178*/ 	.word	0xffffffff


	//   ....[48]....
        /*017c*/ 	.word	0xffffffff


	//   ....[49]....
        /*0180*/ 	.word	0xffffffff


	//   ....[50]....
        /*0184*/ 	.word	0xffffffff


	//   ....[51]....
        /*0188*/ 	.word	0xffffffff


	//   ....[52]....
        /*018c*/ 	.word	0xffffffff


	//   ....[53]....
        /*0190*/ 	.word	0xffffffff


	//   ....[54]....
        /*0194*/ 	.word	0xffffffff


	//   ....[55]....
        /*0198*/ 	.word	0xffffffff


	//   ....[56]....
        /*019c*/ 	.word	0xffffffff


	//   ....[57]....
        /*01a0*/ 	.word	0xffffffff


	//   ....[58]....
        /*01a4*/ 	.word	0xffffffff


	//   ....[59]....
        /*01a8*/ 	.word	0xffffffff


	//   ....[60]....
        /*01ac*/ 	.word	0xffffffff


	//   ....[61]....
        /*01b0*/ 	.word	0xffffffff


	//   ....[62]....
        /*01b4*/ 	.word	0xffffffff


	//   ....[63]....
        /*01b8*/ 	.word	0xffffffff


	//   ....[64]....
        /*01bc*/ 	.word	0xffffffff


	//   ....[65]....
        /*01c0*/ 	.word	0xffffffff


	//   ....[66]....
        /*01c4*/ 	.word	0xffffffff


	//   ....[67]....
        /*01c8*/ 	.word	0xffffffff


	//   ....[68]....
        /*01cc*/ 	.word	0xffffffff


	//   ....[69]....
        /*01d0*/ 	.word	0xffffffff


	//   ....[70]....
        /*01d4*/ 	.word	0xffffffff


	//   ....[71]....
        /*01d8*/ 	.word	0xffffffff


	//   ....[72]....
        /*01dc*/ 	.word	0xffffffff


	//   ....[73]....
        /*01e0*/ 	.word	0xffffffff


	//   ....[74]....
        /*01e4*/ 	.word	0xffffffff


	//   ....[75]....
        /*01e8*/ 	.word	0xffffffff


	//   ....[76]....
        /*01ec*/ 	.word	0xffffffff


	//   ....[77]....
        /*01f0*/ 	.word	0xffffffff


	//   ....[78]....
        /*01f4*/ 	.word	0xffffffff


	//   ....[79]....
        /*01f8*/ 	.word	0xffffffff


	//   ....[80]....
        /*01fc*/ 	.word	0xffffffff


	//   ....[81]....
        /*0200*/ 	.word	0xffffffff


	//   ....[82]....
        /*0204*/ 	.word	0xffffffff


	//   ....[83]....
        /*0208*/ 	.word	0xffffffff


	//   ....[84]....
        /*020c*/ 	.word	0xffffffff


	//   ....[85]....
        /*0210*/ 	.word	0xffffffff


	//   ....[86]....
        /*0214*/ 	.word	0xffffffff


	//   ....[87]....
        /*0218*/ 	.word	0xffffffff


	//   ....[88]....
        /*021c*/ 	.word	0xffffffff


	//   ....[89]....
        /*0220*/ 	.word	0xffffffff


	//   ....[90]....
        /*0224*/ 	.word	0xffffffff


	//   ....[91]....
        /*0228*/ 	.word	0xffffffff


	//   ....[92]....
        /*022c*/ 	.word	0xffffffff


	//   ....[93]....
        /*0230*/ 	.word	0xffffffff


	//   ....[94]....
        /*0234*/ 	.word	0xffffffff


	//   ....[95]....
        /*0238*/ 	.word	0xffffffff


	//   ....[96]....
        /*023c*/ 	.word	0xffffffff


	//   ....[97]....
        /*0240*/ 	.word	0xffffffff


	//   ....[98]....
        /*0244*/ 	.word	0xffffffff


	//   ....[99]....
        /*0248*/ 	.word	0xffffffff


	//   ....[100]....
        /*024c*/ 	.word	0xffffffff


	//   ....[101]....
        /*0250*/ 	.word	0xffffffff


	//   ....[102]....
        /*0254*/ 	.word	0xffffffff


	//   ....[103]....
        /*0258*/ 	.word	0xffffffff


	//   ....[104]....
        /*025c*/ 	.word	0xffffffff


	//   ....[105]....
        /*0260*/ 	.word	0xffffffff


	//   ....[106]....
        /*0264*/ 	.word	0xffffffff


	//   ....[107]....
        /*0268*/ 	.word	0xffffffff


	//   ....[108]....
        /*026c*/ 	.word	0x0500000a


	//   ....[109]....
        /*0270*/ 	.word	0x0500000a


	//   ....[110]....
        /*0274*/ 	.word	0x0500000a


	//   ....[111]....
        /*0278*/ 	.word	0x0500000a


	//   ....[112]....
        /*027c*/ 	.word	0x0500000a


	//   ....[113]....
        /*0280*/ 	.word	0x0500000a


	//   ....[114]....
        /*0284*/ 	.word	0x0500000a


	//   ....[115]....
        /*0288*/ 	.word	0x0500000a


	//   ....[116]....
        /*028c*/ 	.word	0x0500000a


	//   ....[117]....
        /*0290*/ 	.word	0x0500000a


	//   ....[118]....
        /*0294*/ 	.word	0x0500000a


	//   ....[119]....
        /*0298*/ 	.word	0x0500000a


	//   ....[120]....
        /*029c*/ 	.word	0x0500000a


	//   ....[121]....
        /*02a0*/ 	.word	0x0500000a


	//   ....[122]....
        /*02a4*/ 	.word	0x0500000a


	//   ....[123]....
        /*02a8*/ 	.word	0x0500000a


	//   ....[124]....
        /*02ac*/ 	.word	0x0500000a


	//   ....[125]....
        /*02b0*/ 	.word	0x0500000a


	//   ....[126]....
        /*02b4*/ 	.word	0x0500000a


	//   ....[127]....
        /*02b8*/ 	.word	0x0500000a


	//   ....[128]....
        /*02bc*/ 	.word	0x0500000a


	//   ....[129]....
        /*02c0*/ 	.word	0x0500000a


	//   ....[130]....
        /*02c4*/ 	.word	0x0500000a


	//   ....[131]....
        /*02c8*/ 	.word	0x0500000a


	//   ....[132]....
        /*02cc*/ 	.word	0x0500000a


	//   ....[133]....
        /*02d0*/ 	.word	0x0500000a


	//   ....[134]....
        /*02d4*/ 	.word	0x0500000a


	//   ....[135]....
        /*02d8*/ 	.word	0x0500000a


	//   ....[136]....
        /*02dc*/ 	.word	0x0500000a


	//   ....[137]....
        /*02e0*/ 	.word	0x0500000a


	//   ....[138]....
        /*02e4*/ 	.word	0x0500000a


	//   ....[139]....
        /*02e8*/ 	.word	0x0500000a


	//   ....[140]....
        /*02ec*/ 	.word	0x0500000a


	//   ....[141]....
        /*02f0*/ 	.word	0x0500000a


	//   ....[142]....
        /*02f4*/ 	.word	0x0500000a


	//   ....[143]....
        /*02f8*/ 	.word	0x0500000a


	//   ....[144]....
        /*02fc*/ 	.word	0x0500000a


	//   ....[145]....
        /*0300*/ 	.word	0x0500000a


	//   ....[146]....
        /*0304*/ 	.word	0x0500000a


	//   ....[147]....
        /*0308*/ 	.word	0x0500000a


	//   ....[148]....
        /*030c*/ 	.word	0x0500000a


	//   ....[149]....
        /*0310*/ 	.word	0x0500000a


	//   ....[150]....
        /*0314*/ 	.word	0x0500000a


	//   ....[151]....
        /*0318*/ 	.word	0x0500000a


	//   ....[152]....
        /*031c*/ 	.word	0x0500000a


	//   ....[153]....
        /*0320*/ 	.word	0x0500000a


	//   ....[154]....
        /*0324*/ 	.word	0x0500000a


	//   ....[155]....
        /*0328*/ 	.word	0x0500000a


	//   ....[156]....
        /*032c*/ 	.word	0x0500000a


	//   ....[157]....
        /*0330*/ 	.word	0x0500000a


	//   ....[158]....
        /*0334*/ 	.word	0x0500000a


	//   ....[159]....
        /*0338*/ 	.word	0x0500000a


	//----- nvinfo : EIATTR_COOP_GROUP_INSTR_OFFSETS
	.align		4
.L_470:
        /*033c*/ 	.byte	0x04, 0x28
        /*033e*/ 	.short	(.L_472 - .L_471)


	//   ....[0]....
.L_471:
        /*0340*/ 	.word	0x000003e0


	//   ....[1]....
        /*0344*/ 	.word	0x00000580


	//   ....[2]....
        /*0348*/ 	.word	0x00000890


	//   ....[3]....
        /*034c*/ 	.word	0x000008e0


	//   ....[4]....
        /*0350*/ 	.word	0x00000960


	//   ....[5]....
        /*0354*/ 	.word	0x00000980


	//   ....[6]....
        /*0358*/ 	.word	0x00000a00


	//   ....[7]....
        /*035c*/ 	.word	0x00000a20


	//   ....[8]....
        /*0360*/ 	.word	0x00000aa0


	//   ....[9]....
        /*0364*/ 	.word	0x00000ac0


	//   ....[10]....
        /*0368*/ 	.word	0x00000b40


	//   ....[11]....
        /*036c*/ 	.word	0x00000b60


	//   ....[12]....
        /*0370*/ 	.word	0x00000da0


	//   ....[13]....
        /*0374*/ 	.word	0x00000dd0


	//   ....[14]....
        /*0378*/ 	.word	0x00002c30


	//   ....[15]....
        /*037c*/ 	.word	0x00002da0


	//   ....[16]....
        /*0380*/ 	.word	0x00003130


	//   ....[17]....
        /*0384*/ 	.word	0x000031a0


	//   ....[18]....
        /*0388*/ 	.word	0x000031d0


	//   ....[19]....
        /*038c*/ 	.word	0x00003220


	//   ....[20]....
        /*0390*/ 	.word	0x00003270


	//   ....[21]....
        /*0394*/ 	.word	0x000032c0


	//   ....[22]....
        /*0398*/ 	.word	0x00003340


	//   ....[23]....
        /*039c*/ 	.word	0x00003360


	//   ....[24]....
        /*03a0*/ 	.word	0x000033e0


	//   ....[25]....
        /*03a4*/ 	.word	0x00003400


	//   ....[26]....
        /*03a8*/ 	.word	0x00003640


	//   ....[27]....
        /*03ac*/ 	.word	0x00003680


	//   ....[28]....
        /*03b0*/ 	.word	0x00003a20


	//   ....[29]....
        /*03b4*/ 	.word	0x00003aa0


	//   ....[30]....
        /*03b8*/ 	.word	0x00003b50


	//   ....[31]....
        /*03bc*/ 	.word	0x00003b70


	//   ....[32]....
        /*03c0*/ 	.word	0x00003c10


	//   ....[33]....
        /*03c4*/ 	.word	0x00003c20


	//   ....[34]....
        /*03c8*/ 	.word	0x00003c80


	//   ....[35]....
        /*03cc*/ 	.word	0x00003cd0


	//   ....[36]....
        /*03d0*/ 	.word	0x00003d00


	//   ....[37]....
        /*03d4*/ 	.word	0x00003d70


	//   ....[38]....
        /*03d8*/ 	.word	0x00003da0


	//   ....[39]....
        /*03dc*/ 	.word	0x00003e40


	//   ....[40]....
        /*03e0*/ 	.word	0x00003e50


	//   ....[41]....
        /*03e4*/ 	.word	0x00003f90


	//   ....[42]....
        /*03e8*/ 	.word	0x00004010


	//   ....[43]....
        /*03ec*/ 	.word	0x000040c0


	//   ....[44]....
        /*03f0*/ 	.word	0x000040e0


	//   ....[45]....
        /*03f4*/ 	.word	0x00004170


	//   ....[46]....
        /*03f8*/ 	.word	0x000041a0


	//   ....[47]....
        /*03fc*/ 	.word	0x00004200


	//   ....[48]....
        /*0400*/ 	.word	0x00004260


	//   ....[49]....
        /*0404*/ 	.word	0x00004290


	//   ....[50]....
        /*0408*/ 	.word	0x00004310


	//   ....[51]....
        /*040c*/ 	.word	0x00004340


	//   ....[52]....
        /*0410*/ 	.word	0x000043e0


	//   ....[53]....
        /*0414*/ 	.word	0x00004440


	//   ....[54]....
        /*0418*/ 	.word	0x000064c0


	//   ....[55]....
        /*041c*/ 	.word	0x00006610


	//   ....[56]....
        /*0420*/ 	.word	0x00006ae0


	//   ....[57]....
        /*0424*/ 	.word	0x00006b20


	//   ....[58]....
        /*0428*/ 	.word	0x00006b80


	//   ....[59]....
        /*042c*/ 	.word	0x00006bc0


	//   ....[60]....
        /*0430*/ 	.word	0x00006c20


	//   ....[61]....
        /*0434*/ 	.word	0x00006c60


	//   ....[62]....
        /*0438*/ 	.word	0x00006cc0


	//   ....[63]....
        /*043c*/ 	.word	0x00006cf0


	//   ....[64]....
        /*0440*/ 	.word	0x00006d80


	//   ....[65]....
        /*0444*/ 	.word	0x00006d90


	//   ....[66]....
        /*0448*/ 	.word	0x00007020


	//   ....[67]....
        /*044c*/ 	.word	0x000070d0


	//   ....[68]....
        /*0450*/ 	.word	0x00009210


	//   ....[69]....
        /*0454*/ 	.word	0x00009360


	//   ....[70]....
        /*0458*/ 	.word	0x000097d0


	//   ....[71]....
        /*045c*/ 	.word	0x00009870


	//   ....[72]....
        /*0460*/ 	.word	0x000098a0


	//   ....[73]....
        /*0464*/ 	.word	0x00009900


	//   ....[74]....
        /*0468*/ 	.word	0x00009940


	//   ....[75]....
        /*046c*/ 	.word	0x00009990


	//   ....[76]....
        /*0470*/ 	.word	0x000099f0


	//   ....[77]....
        /*0474*/ 	.word	0x00009a10


	//   ....[78]....
        /*0478*/ 	.word	0x00009aa0


	//   ....[79]....
        /*047c*/ 	.word	0x00009ab0


	//   ....[80]....
        /*0480*/ 	.word	0x00009d90


	//   ....[81]....
        /*0484*/ 	.word	0x00009dd0


	//   ....[82]....
        /*0488*/ 	.word	0x0000a130


	//   ....[83]....
        /*048c*/ 	.word	0x0000a1b0


	//   ....[84]....
        /*0490*/ 	.word	0x0000a250


	//   ....[85]....
        /*0494*/ 	.word	0x0000a270


	//   ....[86]....
        /*0498*/ 	.word	0x0000a310


	//   ....[87]....
        /*049c*/ 	.word	0x0000a320


	//   ....[88]....
        /*04a0*/ 	.word	0x0000a380


	//   ....[89]....
        /*04a4*/ 	.word	0x0000a3d0


	//   ....[90]....
        /*04a8*/ 	.word	0x0000a400


	//   ....[91]....
        /*04ac*/ 	.word	0x0000a480


	//   ....[92]....
        /*04b0*/ 	.word	0x0000a510


	//   ....[93]....
        /*04b4*/ 	.word	0x0000a540


	//   ....[94]....
        /*04b8*/ 	.word	0x0000a550


	//   ....[95]....
        /*04bc*/ 	.word	0x0000a6a0


	//   ....[96]....
        /*04c0*/ 	.word	0x0000a720


	//   ....[97]....
        /*04c4*/ 	.word	0x0000a7d0


	//   ....[98]....
        /*04c8*/ 	.word	0x0000a7f0


	//   ....[99]....
        /*04cc*/ 	.word	0x0000a890


	//   ....[100]....
        /*04d0*/ 	.word	0x0000a8a0


	//   ....[101]....
        /*04d4*/ 	.word	0x0000a900


	//   ....[102]....
        /*04d8*/ 	.word	0x0000a960


	//   ....[103]....
        /*04dc*/ 	.word	0x0000a990


	//   ....[104]....
        /*04e0*/ 	.word	0x0000aa10


	//   ....[105]....
        /*04e4*/ 	.word	0x0000aa40


	//   ....[106]....
        /*04e8*/ 	.word	0x0000aae0


	//   ....[107]....
        /*04ec*/ 	.word	0x0000aaf0


	//   ....[108]....
        /*04f0*/ 	.word	0x0000c800


	//   ....[109]....
        /*04f4*/ 	.word	0x0000c8a0


	//   ....[110]....
        /*04f8*/ 	.word	0x0000c990


	//   ....[111]....
        /*04fc*/ 	.word	0x0000ca00


	//   ....[112]....
        /*0500*/ 	.word	0x0000caa0


	//   ....[113]....
        /*0504*/ 	.word	0x0000cb20


	//   ....[114]....
        /*0508*/ 	.word	0x0000cc00


	//   ....[115]....
        /*050c*/ 	.word	0x0000cc80


	//   ....[116]....
        /*0510*/ 	.word	0x0000cd50


	//   ....[117]....
        /*0514*/ 	.word	0x0000cdb0


	//   ....[118]....
        /*0518*/ 	.word	0x0000ce60


	//   ....[119]....
        /*051c*/ 	.word	0x0000cee0


	//   ....[120]....
        /*0520*/ 	.word	0x0000cfb0


	//   ....[121]....
        /*0524*/ 	.word	0x0000d030


	//   ....[122]....
        /*0528*/ 	.word	0x0000d0c0


	//   ....[123]....
        /*052c*/ 	.word	0x0000d1e0


	//   ....[124]....
        /*0530*/ 	.word	0x0000d230


	//   ....[125]....
        /*0534*/ 	.word	0x0000d2d0


	//   ....[126]....
        /*0538*/ 	.word	0x0000d360


	//   ....[127]....
        /*053c*/ 	.word	0x0000d440


	//   ....[128]....
        /*0540*/ 	.word	0x0000d4d0


	//   ....[129]....
        /*0544*/ 	.word	0x0000d5a0


	//   ....[130]....
        /*0548*/ 	.word	0x0000d600


	//   ....[131]....
        /*054c*/ 	.word	0x0000d6a0


	//   ....[132]....
        /*0550*/ 	.word	0x0000d740


	//   ....[133]....
        /*0554*/ 	.word	0x0000d770


	//   ....[134]....
        /*0558*/ 	.word	0x0000d870


	//   ....[135]....
        /*055c*/ 	.word	0x0000d900


	//   ....[136]....
        /*0560*/ 	.word	0x0000da00


	//   ....[137]....
        /*0564*/ 	.word	0x0000da60


	//   ....[138]....
        /*0568*/ 	.word	0x0000db30


	//   ....[139]....
        /*056c*/ 	.word	0x0000db80


	//   ....[140]....
        /*0570*/ 	.word	0x0000dc60


	//   ....[141]....
        /*0574*/ 	.word	0x0000dcb0


	//   ....[142]....
        /*0578*/ 	.word	0x0000dd90


	//   ....[143]....
        /*057c*/ 	.word	0x0000dde0


	//   ....[144]....
        /*0580*/ 	.word	0x0000dea0


	//   ....[145]....
        /*0584*/ 	.word	0x0000df10


	//   ....[146]....
        /*0588*/ 	.word	0x0000dff0


	//   ....[147]....
        /*058c*/ 	.word	0x0000e060


	//   ....[148]....
        /*0590*/ 	.word	0x0000e0f0


	//   ....[149]....
        /*0594*/ 	.word	0x0000e210


	//   ....[150]....
        /*0598*/ 	.word	0x0000e260


	//   ....[151]....
        /*059c*/ 	.word	0x0000e340


	//   ....[152]....
        /*05a0*/ 	.word	0x0000e390


	//   ....[153]....
        /*05a4*/ 	.word	0x0000e480


	//   ....[154]....
        /*05a8*/ 	.word	0x0000e4d0


	//   ....[155]....
        /*05ac*/ 	.word	0x0000e5c0


	//   ....[156]....
        /*05b0*/ 	.word	0x0000e610


	//   ....[157]....
        /*05b4*/ 	.word	0x0000e6a0


	//   ....[158]....
        /*05b8*/ 	.word	0x0000e740


	//   ....[159]....
        /*05bc*/ 	.word	0x0000e770


	//----- nvinfo : EIATTR_VRC_CTA_INIT_COUNT
	.align		4
.L_472:
        /*05c0*/ 	.byte	0x02, 0x4a
	.zero		1
	.zero		1


	//----- nvinfo : EIATTR_EXIT_INSTR_OFFSETS
	.align		4
        /*05c4*/ 	.byte	0x04, 0x1c
        /*05c6*/ 	.short	(.L_474 - .L_473)


	//   ....[0]....
.L_473:
        /*05c8*/ 	.word	0x000016a0


	//   ....[1]....
        /*05cc*/ 	.word	0x00001960


	//   ....[2]....
        /*05d0*/ 	.word	0x00002260


	//   ....[3]....
        /*05d4*/ 	.word	0x00002370


	//   ....[4]....
        /*05d8*/ 	.word	0x00002830


	//   ....[5]....
        /*05dc*/ 	.word	0x000028c0


	//   ....[6]....
        /*05e0*/ 	.word	0x00004d30


	//   ....[7]....
        /*05e4*/ 	.word	0x00004f20


	//   ....[8]....
        /*05e8*/ 	.word	0x00005860


	//   ....[9]....
        /*05ec*/ 	.word	0x00005990


	//   ....[10]....
        /*05f0*/ 	.word	0x00005e60


	//   ....[11]....
        /*05f4*/ 	.word	0x00005ef0


	//   ....[12]....
        /*05f8*/ 	.word	0x00005f10


	//   ....[13]....
        /*05fc*/ 	.word	0x00008b30


	//   ....[14]....
        /*0600*/ 	.word	0x00008c10


	//   ....[15]....
        /*0604*/ 	.word	0x0000c6e0


	//   ....[16]....
        /*0608*/ 	.word	0x0000c7b0


	//----- nvinfo : EIATTR_MAX_THREADS
	.align		4
.L_474:
        /*060c*/ 	.byte	0x04, 0x05
        /*060e*/ 	.short	(.L_476 - .L_475)
.L_475:
        /*0610*/ 	.word	0x00000100
        /*0614*/ 	.word	0x00000001
        /*0618*/ 	.word	0x00000001


	//----- nvinfo : EIATTR_CRS_STACK_SIZE
	.align		4
.L_476:
        /*061c*/ 	.byte	0x04, 0x1e
        /*061e*/ 	.short	(.L_478 - .L_477)
.L_477:
        /*0620*/ 	.word	0x00000000


	//----- nvinfo : EIATTR_CBANK_PARAM_SIZE
	.align		4
.L_478:
        /*0624*/ 	.byte	0x03, 0x19
        /*0626*/ 	.short	0x003c


	//----- nvinfo : EIATTR_PARAM_CBANK
	.align		4
        /*0628*/ 	.byte	0x04, 0x0a
        /*062a*/ 	.short	(.L_480 - .L_479)
	.align		4
.L_479:
        /*062c*/ 	.word	index@(.nv.constant0._ZN6thrust24THRUST_300001_SM_1000_NS8cuda_cub4core6detail13_kernel_agentINS1_15__reduce_by_key16ReduceByKeyAgentINS0_6detail15normal_iteratorINS0_10device_ptrIjEEEENS8_INS9_IcEEEESB_SB_N4cuda3std3__48equal_toIjEENSG_4plusIjEEPiiEEJSB_SD_SB_SB_SL_N3cub18CUB_300001_SM_100024ReduceByKeyScanTileStateIciLb1EEESI_SK_iiEEEvDpT0_)
        /*0630*/ 	.short	0x0380
        /*0632*/ 	.short	0x003c


	//----- nvinfo : EIATTR_SW_WAR
	.align		4
.L_480:
        /*0634*/ 	.byte	0x04, 0x36
        /*0636*/ 	.short	(.L_482 - .L_481)
.L_481:
        /*0638*/ 	.word	0x00000008
.L_482:


//--------------------- .nv.info._ZN6thrust24THRUST_300001_SM_1000_NS8cuda_cub4core6detail13_kernel_agentINS1_15__reduce_by_key9InitAgentIN3cub18CUB_300001_SM_100024ReduceByKeyScanTileStateIciLb1EEEiPiEEJSA_iSB_EEEvDpT0_ --------------------------
	.section	.nv.info._ZN6thrust24THRUST_300001_SM_1000_NS8cuda_cub4core6detail13_kernel_agentINS1_15__reduce_by_key9InitAgentIN3cub18CUB_300001_SM_100024ReduceByKeyScanTileStateIciLb1EEEiPiEEJSA_iSB_EEEvDpT0_,"",@"SHT_CUDA_INFO"
	.sectionflags	@""
	.align	4


	//----- nvinfo : EIATTR_CUDA_API_VERSION
	.align		4
        /*0000*/ 	.byte	0x04, 0x37
        /*0002*/ 	.short	(.L_484 - .L_483)
.L_483:
        /*0004*/ 	.word	0x00000082


	//----- nvinfo : EIATTR_KPARAM_INFO
	.align		4
.L_484:
        /*0008*/ 	.byte	0x04, 0x17
        /*000a*/ 	.short	(.L_486 - .L_485)
.L_485:
        /*000c*/ 	.word	0x00000000
        /*0010*/ 	.short	0x0002
        /*0012*/ 	.short	0x0010
        /*0014*/ 	.byte	0x00, 0xf5, 0x21, 0x00


	//----- nvinfo : EIATTR_KPARAM_INFO
	.align		4
.L_486:
        /*0018*/ 	.byte	0x04, 0x17
        /*001a*/ 	.short	(.L_488 - .L_487)
.L_487:
        /*001c*/ 	.word	0x00000000
        /*0020*/ 	.short	0x0001
        /*0022*/ 	.short	0x0008
        /*0024*/ 	.byte	0x00, 0xf0, 0x11, 0x00


	//----- nvinfo : EIATTR_KPARAM_INFO
	.align		4
.L_488:
        /*0028*/ 	.byte	0x04, 0x17
        /*002a*/ 	.short	(.L_490 - .L_489)
.L_489:
        /*002c*/ 	.word	0x00000000
        /*0030*/ 	.short	0x0000
        /*0032*/ 	.short	0x0000
        /*0034*/ 	.byte	0x00, 0xf0, 0x21, 0x00


	//----- nvinfo : EIATTR_SPARSE_MMA_MASK
	.align		4
.L_490:
        /*0038*/ 	.byte	0x03, 0x50
        /*003a*/ 	.short	0x0000


	//----- nvinfo : EIATTR_MAXREG_COUNT
	.align		4
        /*003c*/ 	.byte	0x03, 0x1b
        /*003e*/ 	.short	0x00ff


	//----- nvinfo : EIATTR_MERCURY_ISA_VERSION
	.align		4
        /*0040*/ 	.byte	0x03, 0x5f
        /*0042*/ 	.short	0x0101


	//----- nvinfo : EIATTR_VRC_CTA_INIT_COUNT
	.align		4
        /*0044*/ 	.byte	0x02, 0x4a
	.zero		1
	.zero		1


	//----- nvinfo : EIATTR_EXIT_INSTR_OFFSETS
	.align		4
        /*0048*/ 	.byte	0x04, 0x1c
        /*004a*/ 	.short	(.L_492 - .L_491)


	//   ....[0]....
.L_491:
        /*004c*/ 	.word	0x00000130


	//   ....[1]....
        /*0050*/ 	.word	0x00000160


	//----- nvinfo : EIATTR_MAX_THREADS
	.align		4
.L_492:
        /*0054*/ 	.byte	0x04, 0x05
        /*0056*/ 	.short	(.L_494 - .L_493)
.L_493:
        /*0058*/ 	.word	0x00000080
        /*005c*/ 	.word	0x00000001
        /*0060*/ 	.word	0x00000001


	//----- nvinfo : EIATTR_CBANK_PARAM_SIZE
	.align		4
.L_494:
        /*0064*/ 	.byte	0x03, 0x19
        /*0066*/ 	.short	0x0018


	//----- nvinfo : EIATTR_PARAM_CBANK
	.align		4
        /*0068*/ 	.byte	0x04, 0x0a
        /*006a*/ 	.short	(.L_496 - .L_495)
	.align		4
.L_495:
        /*006c*/ 	.word	index@(.nv.constant0._ZN6thrust24THRUST_300001_SM_1000_NS8cuda_cub4core6detail13_kernel_agentINS1_15__reduce_by_key9InitAgentIN3cub18CUB_300001_SM_100024ReduceByKeyScanTileStateIciLb1EEEiPiEEJSA_iSB_EEEvDpT0_)
        /*0070*/ 	.short	0x0380
        /*0072*/ 	.short	0x0018


	//----- nvinfo : EIATTR_SW_WAR
	.align		4
.L_496:
        /*0074*/ 	.byte	0x04, 0x36
        /*0076*/ 	.short	(.L_498 - .L_497)
.L_497:
        /*0078*/ 	.word	0x00000008
.L_498:


//--------------------- .nv.info._Z13setNumInArrayIjEvPT_S1_S1_i --------------------------
	.section	.nv.info._Z13setNumInArrayIjEvPT_S1_S1_i,"",@"SHT_CUDA_INFO"
	.sectionflags	@""
	.align	4


	//----- nvinfo : EIATTR_CUDA_API_VERSION
	.align		4
        /*0000*/ 	.byte	0x04, 0x37
        /*0002*/ 	.short	(.L_500 - .L_499)
.L_499:
        /*0004*/ 	.word	0x00000082


	//----- nvinfo : EIATTR_KPARAM_INFO
	.align		4
.L_500:
        /*0008*/ 	.byte	0x04, 0x17
        /*000a*/ 	.short	(.L_502 - .L_501)
.L_501:
        /*000c*/ 	.word	0x00000000
        /*0010*/ 	.short	0x0003
        /*0012*/ 	.short	0x0018
        /*0014*/ 	.byte	0x00, 0xf0, 0x11, 0x00


	//----- nvinfo : EIATTR_KPARAM_INFO
	.align		4
.L_502:
        /*0018*/ 	.byte	0x04, 0x17
        /*001a*/ 	.short	(.L_504 - .L_503)
.L_503:
        /*001c*/ 	.word	0x00000000
        /*0020*/ 	.short	0x0002
        /*0022*/ 	.short	0x0010
        /*0024*/ 	.byte	0x00, 0xf5, 0x21, 0x00


	//----- nvinfo : EIATTR_KPARAM_INFO
	.align		4
.L_504:
        /*0028*/ 	.byte	0x04, 0x17
        /*002a*/ 	.short	(.L_506 - .L_505)
.L_505:
        /*002c*/ 	.word	0x00000000
        /*0030*/ 	.short	0x0001
        /*0032*/ 	.short	0x0008
        /*0034*/ 	.byte	0x00, 0xf5, 0x21, 0x00


	//----- nvinfo : EIATTR_KPARAM_INFO
	.align		4
.L_506:
        /*0038*/ 	.byte	0x04, 0x17
        /*003a*/ 	.short	(.L_508 - .L_507)
.L_507:
        /*003c*/ 	.word	0x00000000
        /*0040*/ 	.short	0x0000
        /*0042*/ 	.short	0x0000
        /*0044*/ 	.byte	0x00, 0xf5, 0x21, 0x00


	//----- nvinfo : EIATTR_SPARSE_MMA_MASK
	.align		4
.L_508:
        /*0048*/ 	.byte	0x03, 0x50
        /*004a*/ 	.short	0x0000


	//----- nvinfo : EIATTR_MAXREG_COUNT
	.align		4
        /*004c*/ 	.byte	0x03, 0x1b
        /*004e*/ 	.short	0x00ff


	//----- nvinfo : EIATTR_MERCURY_ISA_VERSION
	.align		4
        /*0050*/ 	.byte	0x03, 0x5f
        /*0052*/ 	.short	0x0101


	//----- nvinfo : EIATTR_VRC_CTA_INIT_COUNT
	.align		4
        /*0054*/ 	.byte	0x02, 0x4a
	.zero		1
	.zero		1


	//----- nvinfo : EIATTR_EXIT_INSTR_OFFSETS
	.align		4
        /*0058*/ 	.byte	0x04, 0x1c
        /*005a*/ 	.short	(.L_510 - .L_509)


	//   ....[0]....
.L_509:
        /*005c*/ 	.word	0x00000070


	//   ....[1]....
        /*0060*/ 	.word	0x000000d0


	//   ....[2]....
        /*0064*/ 	.word	0x00000140


	//----- nvinfo : EIATTR_CBANK_PARAM_SIZE
	.align		4
.L_510:
        /*0068*/ 	.byte	0x03, 0x19
        /*006a*/ 	.short	0x001c


	//----- nvinfo : EIATTR_PARAM_CBANK
	.align		4
        /*006c*/ 	.byte	0x04, 0x0a
        /*006e*/ 	.short	(.L_512 - .L_511)
	.align		4
.L_511:
        /*0070*/ 	.word	index@(.nv.constant0._Z13setNumInArrayIjEvPT_S1_S1_i)
        /*0074*/ 	.short	0x0380
        /*0076*/ 	.short	0x001c


	//----- nvinfo : EIATTR_SW_WAR
	.align		4
.L_512:
        /*0078*/ 	.byte	0x04, 0x36
        /*007a*/ 	.short	(.L_514 - .L_513)
.L_513:
        /*007c*/ 	.word	0x00000008
.L_514:


//--------------------- .nv.callgraph             --------------------------
	.section	.nv.callgraph,"",@"SHT_CUDA_CALLGRAPH"
	.align	4
	.sectionentsize	8
	.align		4
        /*0000*/ 	.word	0x00000000
	.align		4
        /*0004*/ 	.word	0xffffffff
	.align		4
        /*0008*/ 	.word	0x00000000
	.align		4
        /*000c*/ 	.word	0xfffffffe
	.align		4
        /*0010*/ 	.word	0x00000000
	.align		4
        /*0014*/ 	.word	0xfffffffd
	.align		4
        /*0018*/ 	.word	0x00000000
	.align		4
        /*001c*/ 	.word	0xfffffffc


//--------------------- .nv.constant4             --------------------------
	.section	.nv.constant4,"a",@progbits
	.align	8
	.align		8
.nv.constant4:
        /*0000*/ 	.dword	_ZN40_INTERNAL_818a673c_4_k_cu_fe473d48_793274cuda3std3__45__cpo5beginE
	.align		8
        /*0008*/ 	.dword	_ZN40_INTERNAL_818a673c_4_k_cu_fe473d48_793274cuda3std3__45__cpo3endE
	.align		8
        /*0010*/ 	.dword	_ZN40_INTERNAL_818a673c_4_k_cu_fe473d48_793274cuda3std3__45__cpo6cbeginE
	.align		8
        /*0018*/ 	.dword	_ZN40_INTERNAL_818a673c_4_k_cu_fe473d48_793274cuda3std3__45__cpo4cendE
	.align		8
        /*0020*/ 	.dword	_ZN40_INTERNAL_818a673c_4_k_cu_fe473d48_793274cuda3std3__45__cpo6rbeginE
	.align		8
        /*0028*/ 	.dword	_ZN40_INTERNAL_818a673c_4_k_cu_fe473d48_793274cuda3std3__45__cpo4rendE
	.align		8
        /*0030*/ 	.dword	_ZN40_INTERNAL_818a673c_4_k_cu_fe473d48_793274cuda3std3__45__cpo7crbeginE
	.align		8
        /*0038*/ 	.dword	_ZN40_INTERNAL_818a673c_4_k_cu_fe473d48_793274cuda3std3__45__cpo5crendE
	.align		8
        /*0040*/ 	.dword	_ZN40_INTERNAL_818a673c_4_k_cu_fe473d48_793274cuda3std3__442_GLOBAL__N__818a673c_4_k_cu_fe473d48_793276ignoreE
	.align		8
        /*0048*/ 	.dword	_ZN40_INTERNAL_818a673c_4_k_cu_fe473d48_793274cuda3std3__419piecewise_constructE
	.align		8
        /*0050*/ 	.dword	_ZN40_INTERNAL_818a673c_4_k_cu_fe473d48_793274cuda3std3__48in_placeE
	.align		8
        /*0058*/ 	.dword	_ZN40_INTERNAL_818a673c_4_k_cu_fe473d48_793274cuda3std3__420unreachable_sentinelE
	.align		8
        /*0060*/ 	.dword	_ZN40_INTERNAL_818a673c_4_k_cu_fe473d48_793274cuda3std3__47nulloptE
	.align		8
        /*0068*/ 	.dword	_ZN40_INTERNAL_818a673c_4_k_cu_fe473d48_793274cuda3std3__48unexpectE
	.align		8
        /*0070*/ 	.dword	_ZN40_INTERNAL_818a673c_4_k_cu_fe473d48_793274cuda3std6ranges3__45__cpo4swapE
	.align		8
        /*0078*/ 	.dword	_ZN40_INTERNAL_818a673c_4_k_cu_fe473d48_793274cuda3std6ranges3__45__cpo9iter_moveE
	.align		8
        /*0080*/ 	.dword	_ZN40_INTERNAL_818a673c_4_k_cu_fe473d48_793274cuda3std6ranges3__45__cpo5beginE
	.align		8
        /*0088*/ 	.dword	_ZN40_INTERNAL_818a673c_4_k_cu_fe473d48_793274cuda3std6ranges3__45__cpo3endE
	.align		8
        /*0090*/ 	.dword	_ZN40_INTERNAL_818a673c_4_k_cu_fe473d48_793274cuda3std6ranges3__45__cpo6cbeginE
	.align		8
        /*0098*/ 	.dword	_ZN40_INTERNAL_818a673c_4_k_cu_fe473d48_793274cuda3std6ranges3__45__cpo4cendE
	.align		8
        /*00a0*/ 	.dword	_ZN40_INTERNAL_818a673c_4_k_cu_fe473d48_793274cuda3std6ranges3__45__cpo7advanceE
	.align		8
        /*00a8*/ 	.dword	_ZN40_INTERNAL_818a673c_4_k_cu_fe473d48_793274cuda3std6ranges3__45__cpo9iter_swapE
	.align		8
        /*00b0*/ 	.dword	_ZN40_INTERNAL_818a673c_4_k_cu_fe473d48_793274cuda3std6ranges3__45__cpo4nextE
	.align		8
        /*00b8*/ 	.dword	_ZN40_INTERNAL_818a673c_4_k_cu_fe473d48_793274cuda3std6ranges3__45__cpo4prevE
	.align		8
        /*00c0*/ 	.dword	_ZN40_INTERNAL_818a673c_4_k_cu_fe473d48_793274cuda3std6ranges3__45__cpo4dataE
	.align		8
        /*00c8*/ 	.dword	_ZN40_INTERNAL_818a673c_4_k_cu_fe473d48_793274cuda3std6ranges3__45__cpo5cdataE
	.align		8
        /*00d0*/ 	.dword	_ZN40_INTERNAL_818a673c_4_k_cu_fe473d48_793274cuda3std6ranges3__45__cpo4sizeE
	.align		8
        /*00d8*/ 	.dword	_ZN40_INTERNAL_818a673c_4_k_cu_fe473d48_793274cuda3std6ranges3__45__cpo5ssizeE
	.align		8
        /*00e0*/ 	.dword	_ZN40_INTERNAL_818a673c_4_k_cu_fe473d48_793274cuda3std6ranges3__45__cpo8distanceE
	.align		8
        /*00e8*/ 	.dword	_ZN40_INTERNAL_818a673c_4_k_cu_fe473d48_793276thrust24THRUST_300001_SM_1000_NS8cuda_cub3parE
	.align		8
        /*00f0*/ 	.dword	_ZN40_INTERNAL_818a673c_4_k_cu_fe473d48_793276thrust24THRUST_300001_SM_1000_NS8cuda_cub10par_nosyncE
	.align		8
        /*00f8*/ 	.dword	_ZN40_INTERNAL_818a673c_4_k_cu_fe473d48_793276thrust24THRUST_300001_SM_1000_NS6system6detail10sequential3seqE
	.align		8
        /*0100*/ 	.dword	_ZN40_INTERNAL_818a673c_4_k_cu_fe473d48_793276thrust24THRUST_300001_SM_1000_NS6system3cpp3parE
	.align		8
        /*0108*/ 	.dword	_ZN40_INTERNAL_818a673c_4_k_cu_fe473d48_793276thrust24THRUST_300001_SM_1000_NS12placeholders2_1E
	.align		8
        /*0110*/ 	.dword	_ZN40_INTERNAL_818a673c_4_k_cu_fe473d48_793276thrust24THRUST_300001_SM_1000_NS12placeholders2_2E
	.align		8
        /*0118*/ 	.dword	_ZN40_INTERNAL_818a673c_4_k_cu_fe473d48_793276thrust24THRUST_300001_SM_1000_NS12placeholders2_3E
	.align		8
        /*0120*/ 	.dword	_ZN40_INTERNAL_818a673c_4_k_cu_fe473d48_793276thrust24THRUST_300001_SM_1000_NS12placeholders2_4E
	.align		8
        /*0128*/ 	.dword	_ZN40_INTERNAL_818a673c_4_k_cu_fe473d48_793276thrust24THRUST_300001_SM_1000_NS12placeholders2_5E
	.align		8
        /*0130*/ 	.dword	_ZN40_INTERNAL_818a673c_4_k_cu_fe473d48_793276thrust24THRUST_300001_SM_1000_NS12placeholders2_6E
	.align		8
        /*0138*/ 	.dword	_ZN40_INTERNAL_818a673c_4_k_cu_fe473d48_793276thrust24THRUST_300001_SM_1000_NS12placeholders2_7E
	.align		8
        /*0140*/ 	.dword	_ZN40_INTERNAL_818a673c_4_k_cu_fe473d48_793276thrust24THRUST_300001_SM_1000_NS12placeholders2_8E
	.align		8
        /*0148*/ 	.dword	_ZN40_INTERNAL_818a673c_4_k_cu_fe473d48_793276thrust24THRUST_300001_SM_1000_NS12placeholders2_9E
	.align		8
        /*0150*/ 	.dword	_ZN40_INTERNAL_818a673c_4_k_cu_fe473d48_793276thrust24THRUST_300001_SM_1000_NS12placeholders3_10E
	.align		8
        /*0158*/ 	.dword	_ZN40_INTERNAL_818a673c_4_k_cu_fe473d48_793276thrust24THRUST_300001_SM_1000_NS3seqE
	.align		8
        /*0160*/ 	.dword	_ZN40_INTERNAL_818a673c_4_k_cu_fe473d48_793276thrust24THRUST_300001_SM_1000_NS6deviceE


//--------------------- .text._ZN3cub18CUB_300001_SM_10006detail10radix_sort29DeviceRadixSortOnesweepKernelINS1_5radix10policy_hubIjjyE10Policy1000ELNS0_9SortOrderE0EjjyiiNS1_21identity_decomposer_tEEEvPT5_SB_PT3_PKSC_PT1_PKSG_PT2_PKSK_T4_iiT6_ --------------------------
	.section	.text._ZN3cub18CUB_300001_SM_10006detail10radix_sort29DeviceRadixSortOnesweepKernelINS1_5radix10policy_hubIjjyE10Policy1000ELNS0_9SortOrderE0EjjyiiNS1_21identity_decomposer_tEEEvPT5_SB_PT3_PKSC_PT1_PKSG_PT2_PKSK_T4_iiT6_,"ax",@progbits
	.align	128
        .global         _ZN3cub18CUB_300001_SM_10006detail10radix_sort29DeviceRadixSortOnesweepKernelINS1_5radix10policy_hubIjjyE10Policy1000ELNS0_9SortOrderE0EjjyiiNS1_21identity_decomposer_tEEEvPT5_SB_PT3_PKSC_PT1_PKSG_PT2_PKSK_T4_iiT6_
        .type           _ZN3cub18CUB_300001_SM_10006detail10radix_sort29DeviceRadixSortOnesweepKernelINS1_5radix10policy_hubIjjyE10Policy1000ELNS0_9SortOrderE0EjjyiiNS1_21identity_decomposer_tEEEvPT5_SB_PT3_PKSC_PT1_PKSG_PT2_PKSK_T4_iiT6_,@function
        .size           _ZN3cub18CUB_300001_SM_10006detail10radix_sort29DeviceRadixSortOnesweepKernelINS1_5radix10policy_hubIjjyE10Policy1000ELNS0_9SortOrderE0EjjyiiNS1_21identity_decomposer_tEEEvPT5_SB_PT3_PKSC_PT1_PKSG_PT2_PKSK_T4_iiT6_,(.L_x_933 - _ZN3cub18CUB_300001_SM_10006detail10radix_sort29DeviceRadixSortOnesweepKernelINS1_5radix10policy_hubIjjyE10Policy1000ELNS0_9SortOrderE0EjjyiiNS1_21identity_decomposer_tEEEvPT5_SB_PT3_PKSC_PT1_PKSG_PT2_PKSK_T4_iiT6_)
        .other          _ZN3cub18CUB_300001_SM_10006detail10radix_sort29DeviceRadixSortOnesweepKernelINS1_5radix10policy_hubIjjyE10Policy1000ELNS0_9SortOrderE0EjjyiiNS1_21identity_decomposer_tEEEvPT5_SB_PT3_PKSC_PT1_PKSG_PT2_PKSK_T4_iiT6_,@"STO_CUDA_ENTRY STV_DEFAULT"
_ZN3cub18CUB_300001_SM_10006detail10radix_sort29DeviceRadixSortOnesweepKernelINS1_5radix10policy_hubIjjyE10Policy1000ELNS0_9SortOrderE0EjjyiiNS1_21identity_decomposer_tEEEvPT5_SB_PT3_PKSC_PT1_PKSG_PT2_PKSK_T4_iiT6_:
.text._ZN3cub18CUB_300001_SM_10006detail10radix_sort29DeviceRadixSortOnesweepKernelINS1_5radix10policy_hubIjjyE10Policy1000ELNS0_9SortOrderE0EjjyiiNS1_21identity_decomposer_tEEEvPT5_SB_PT3_PKSC_PT1_PKSG_PT2_PKSK_T4_iiT6_:
[----:B------:R-:W0:Y:S01]  /*0000*/  LDC R1, c[0x0][0x37c] ;  /* 0x0000df00ff017b82 */ /* 0x000e220000000800 */
[----:B------:R-:W1:Y:S01]  /*0010*/  S2R R37, SR_TID.X ;  /* 0x0000000000257919 */ /* 0x000e620000002100 */
[----:B------:R-:W-:Y:S01]  /*0020*/  MOV R0, 0x400 ;  /* 0x0000040000007802 */ /* 0x000fe20000000f00 */
[----:B------:R-:W2:Y:S01]  /*0030*/  LDCU.64 UR8, c[0x0][0x358] ;  /* 0x00006b00ff0877ac */ /* 0x000ea20008000a00 */
[----:B------:R-:W-:Y:S01]  /*0040*/  BSSY.RECONVERGENT B0, `(.L_x_0) ;  /* 0x000000d000007945 */ /* 0x000fe20003800200 */
[----:B------:R-:W3:Y:S01]  /*0050*/  S2R R3, SR_CgaCtaId ;  /* 0x0000000000037919 */ /* 0x000ee20000008800 */
[----:B0-----:R-:W-:Y:S01]  /*0060*/  VIADD R1, R1, 0xfffffff8 ;  /* 0xfffffff801017836 */ /* 0x001fe20000000000 */
[----:B-1----:R-:W-:Y:S02]  /*0070*/  ISETP.NE.AND P0, PT, R37, RZ, PT ;  /* 0x000000ff2500720c */ /* 0x002fe40003f05270 */
[----:B---3--:R-:W-:-:S11]  /*0080*/  LEA R0, R3, R0, 0x18 ;  /* 0x0000000003007211 */ /* 0x008fd600078ec0ff */
[----:B--2---:R-:W-:Y:S05]  /*0090*/  @P0 BRA `(.L_x_1) ;  /* 0x00000000001c0947 */ /* 0x004fea0003800000 */
[----:B------:R-:W0:Y:S01]  /*00a0*/  LDC.64 R2, c[0x0][0x388] ;  /* 0x0000e200ff027b82 */ /* 0x000e220000000a00 */
[----:B------:R-:W-:-:S05]  /*00b0*/  IMAD.MOV.U32 R5, RZ, RZ, 0x1 ;  /* 0x00000001ff057424 */ /* 0x000fca00078e00ff */
[----:B0-----:R-:W2:Y:S02]  /*00c0*/  ATOMG.E.ADD.STRONG.GPU PT, R2, desc[UR8][R2.64], R5 ;  /* 0x80000005020279a8 */ /* 0x001ea400081ef108 */
[----:B------:R-:W0:Y:S01]  /*00d0*/  S2UR UR5, SR_CgaCtaId ;  /* 0x00000000000579c3 */ /* 0x000e220000008800 */
[----:B------:R-:W-:Y:S02]  /*00e0*/  UMOV UR4, 0x400 ;  /* 0x0000040000047882 */ /* 0x000fe40000000000 */
[----:B0-----:R-:W-:-:S09]  /*00f0*/  ULEA UR4, UR5, UR4, 0x18 ;  /* 0x0000000405047291 */ /* 0x001fd2000f8ec0ff */
[----:B--2---:R0:W-:Y:S03]  /*0100*/  STS [UR4+0x6600], R2 ;  /* 0x00660002ff007988 */ /* 0x0041e60008000804 */
.L_x_1:
[----:B------:R-:W-:Y:S05]  /*0110*/  BSYNC.RECONVERGENT B0 ;  /* 0x0000000000007941 */ /* 0x000fea0003800200 */
.L_x_0:
[----:B------:R-:W-:Y:S01]  /*0120*/  BAR.SYNC.DEFER_BLOCKING 0x0 ;  /* 0x0000000000007b1d */ /* 0x000fe20000010000 */
[----:B------:R-:W-:-:S05]  /*0130*/  SHF.R.U32.HI R21, RZ, 0x5, R37 ;  /* 0x00000005ff157819 */ /* 0x000fca0000011625 */
[----:B------:R-:W1:Y:S01]  /*0140*/  LDCU UR4, c[0x0][0x3c0] ;  /* 0x00007800ff0477ac */ /* 0x000e620008000800 */
[----:B------:R-:W2:Y:S01]  /*0150*/  S2R R26, SR_LANEID ;  /* 0x00000000001a7919 */ /* 0x000ea20000000000 */
[----:B0-----:R-:W0:Y:S02]  /*0160*/  LDS R2, [R0+0x6600] ;  /* 0x0066000000027984 */ /* 0x001e240000000800 */
[----:B0-----:R-:W-:-:S04]  /*0170*/  IMAD R4, R2, 0x1980, RZ ;  /* 0x0000198002047824 */ /* 0x001fc800078e02ff */
[----:B------:R-:W-:Y:S01]  /*0180*/  VIADD R63, R4, 0x1980 ;  /* 0x00001980043f7836 */ /* 0x000fe20000000000 */
[----:B------:R-:W-:-:S04]  /*0190*/  SHF.R.S32.HI R64, RZ, 0x1f, R4 ;  /* 0x0000001fff407819 */ /* 0x000fc80000011404 */
[----:B-1----:R-:W-:-:S13]  /*01a0*/  ISETP.GT.AND P0, PT, R63, UR4, PT ;  /* 0x000000043f007c0c */ /* 0x002fda000bf04270 */
[----:B--2---:R-:W-:Y:S05]  /*01b0*/  @P0 BRA `(.L_x_2) ;  /* 0x0000000000680947 */ /* 0x004fea0003800000 */
[----:B------:R-:W0:Y:S01]  /*01c0*/  LDCU.64 UR4, c[0x0][0x3a8] ;  /* 0x00007500ff0477ac */ /* 0x000e220008000a00 */
[C---:B------:R-:W-:Y:S02]  /*01d0*/  LOP3.LUT R3, R37.reuse, 0x1f, RZ, 0xc0, !PT ;  /* 0x0000001f25037812 */ /* 0x040fe400078ec0ff */
[----:B------:R-:W-:-:S05]  /*01e0*/  LOP3.LUT R6, R37, 0x3e0, RZ, 0xc0, !PT ;  /* 0x000003e025067812 */ /* 0x000fca00078ec0ff */
[----:B------:R-:W-:-:S05]  /*01f0*/  IMAD R3, R6, 0x11, R3 ;  /* 0x0000001106037824 */ /* 0x000fca00078e0203 */
[----:B------:R-:W-:-:S05]  /*0200*/  IADD3 R41, P0, PT, R4, R3, RZ ;  /* 0x0000000304297210 */ /* 0x000fca0007f1e0ff */
[----:B------:R-:W-:Y:S01]  /*0210*/  IMAD.X R64, RZ, RZ, R64, P0 ;  /* 0x000000ffff407224 */ /* 0x000fe200000e0640 */
[----:B0-----:R-:W-:-:S04]  /*0220*/  LEA R22, P0, R41, UR4, 0x2 ;  /* 0x0000000429167c11 */ /* 0x001fc8000f8010ff */
[----:B------:R-:W-:-:S05]  /*0230*/  LEA.HI.X R23, R41, UR5, R64, 0x2, P0 ;  /* 0x0000000529177c11 */ /* 0x000fca00080f1440 */
[----:B------:R0:W5:Y:S04]  /*0240*/  LDG.E R4, desc[UR8][R22.64] ;  /* 0x0000000816047981 */ /* 0x000168000c1e1900 */
        /* <DEDUP_REMOVED lines=15> */
[----:B------:R0:W5:Y:S01]  /*0340*/  LDG.E R20, desc[UR8][R22.64+0x800] ;  /* 0x0008000816147981 */ /* 0x000162000c1e1900 */
[----:B------:R-:W-:Y:S05]  /*0350*/  BRA `(.L_x_3) ;  /* 0x0000000400307947 */ /* 0x000fea0003800000 */
.L_x_2:
[C---:B------:R-:W-:Y:S01]  /*0360*/  LOP3.LUT R3, R37.reuse, 0x1f, RZ, 0xc0, !PT ;  /* 0x0000001f25037812 */ /* 0x040fe200078ec0ff */
[----:B------:R-:W0:Y:S01]  /*0370*/  LDCU.64 UR6, c[0x0][0x3a8] ;  /* 0x00007500ff0677ac */ /* 0x000e220008000a00 */
[----:B------:R-:W-:Y:S02]  /*0380*/  LOP3.LUT R6, R37, 0x3e0, RZ, 0xc0, !PT ;  /* 0x000003e025067812 */ /* 0x000fe400078ec0ff */
[----:B------:R-:W-:-:S03]  /*0390*/  IADD3 R14, PT, PT, -R4, UR4, RZ ;  /* 0x00000004040e7c10 */ /* 0x000fc6000fffe1ff */
[----:B------:R-:W-:-:S04]  /*03a0*/  IMAD R3, R6, 0x11, R3 ;  /* 0x0000001106037824 */ /* 0x000fc800078e0203 */
[C---:B------:R-:W-:Y:S01]  /*03b0*/  VIADD R5, R3.reuse, 0x20 ;  /* 0x0000002003057836 */ /* 0x040fe20000000000 */
[----:B------:R-:W-:Y:S01]  /*03c0*/  IADD3 R41, P0, PT, R4, R3, RZ ;  /* 0x0000000304297210 */ /* 0x000fe20007f1e0ff */
[C---:B------:R-:W-:Y:S01]  /*03d0*/  VIADD R7, R3.reuse, 0x40 ;  /* 0x0000004003077836 */ /* 0x040fe20000000000 */
[-C--:B------:R-:W-:Y:S01]  /*03e0*/  ISETP.GE.AND P2, PT, R3, R14.reuse, PT ;  /* 0x0000000e0300720c */ /* 0x080fe20003f46270 */
[----:B------:R-:W-:Y:S01]  /*03f0*/  IMAD.MOV.U32 R4, RZ, RZ, -0x1 ;  /* 0xffffffffff047424 */ /* 0x000fe200078e00ff */
[-C--:B------:R-:W-:Y:S01]  /*0400*/  ISETP.GE.AND P3, PT, R5, R14.reuse, PT ;  /* 0x0000000e0500720c */ /* 0x080fe20003f66270 */
[----:B------:R-:W-:Y:S01]  /*0410*/  VIADD R5, R3, 0x60 ;  /* 0x0000006003057836 */ /* 0x000fe20000000000 */
[-C--:B------:R-:W-:Y:S01]  /*0420*/  ISETP.GE.AND P4, PT, R7, R14.reuse, PT ;  /* 0x0000000e0700720c */ /* 0x080fe20003f86270 */
[----:B------:R-:W-:Y:S01]  /*0430*/  IMAD.X R64, RZ, RZ, R64, P0 ;  /* 0x000000ffff407224 */ /* 0x000fe200000e0640 */
[----:B0-----:R-:W-:Y:S01]  /*0440*/  LEA R22, P0, R41, UR6, 0x2 ;  /* 0x0000000629167c11 */ /* 0x001fe2000f8010ff */
[----:B------:R-:W-:Y:S01]  /*0450*/  VIADD R7, R3, 0x80 ;  /* 0x0000008003077836 */ /* 0x000fe20000000000 */
[-C--:B------:R-:W-:Y:S01]  /*0460*/  ISETP.GE.AND P5, PT, R5, R14.reuse, PT ;  /* 0x0000000e0500720c */ /* 0x080fe20003fa6270 */
[----:B------:R-:W-:Y:S01]  /*0470*/  VIADD R5, R3, 0xa0 ;  /* 0x000000a003057836 */ /* 0x000fe20000000000 */
[----:B------:R-:W-:Y:S01]  /*0480*/  LEA.HI.X R23, R41, UR7, R64, 0x2, P0 ;  /* 0x0000000729177c11 */ /* 0x000fe200080f1440 */
[----:B------:R-:W-:Y:S01]  /*0490*/  IMAD.MOV.U32 R6, RZ, RZ, -0x1 ;  /* 0xffffffffff067424 */ /* 0x000fe200078e00ff */
[-C--:B------:R-:W-:Y:S01]  /*04a0*/  ISETP.GE.AND P6, PT, R7, R14.reuse, PT ;  /* 0x0000000e0700720c */ /* 0x080fe20003fc6270 */
[----:B------:R-:W-:Y:S01]  /*04b0*/  VIADD R7, R3, 0xc0 ;  /* 0x000000c003077836 */ /* 0x000fe20000000000 */
[-C--:B------:R-:W-:Y:S01]  /*04c0*/  ISETP.GE.AND P0, PT, R5, R14.reuse, PT ;  /* 0x0000000e0500720c */ /* 0x080fe20003f06270 */
[C---:B------:R-:W-:Y:S01]  /*04d0*/  VIADD R5, R3.reuse, 0xe0 ;  /* 0x000000e003057836 */ /* 0x040fe20000000000 */
[----:B------:R1:W5:Y:S01]  /*04e0*/  @!P2 LDG.E R4, desc[UR8][R22.64] ;  /* 0x000000081604a981 */ /* 0x000362000c1e1900 */
[----:B------:R-:W-:Y:S01]  /*04f0*/  VIADD R11, R3, 0x120 ;  /* 0x00000120030b7836 */ /* 0x000fe20000000000 */
[----:B------:R-:W-:-:S02]  /*0500*/  ISETP.GE.AND P1, PT, R7, R14, PT ;  /* 0x0000000e0700720c */ /* 0x000fc40003f26270 */
[-C--:B------:R-:W-:Y:S01]  /*0510*/  ISETP.GE.AND P2, PT, R5, R14.reuse, PT ;  /* 0x0000000e0500720c */ /* 0x080fe20003f46270 */
[----:B------:R-:W-:Y:S01]  /*0520*/  IMAD.MOV.U32 R5, RZ, RZ, -0x1 ;  /* 0xffffffffff057424 */ /* 0x000fe200078e00ff */
[----:B------:R1:W5:Y:S01]  /*0530*/  @!P4 LDG.E R6, desc[UR8][R22.64+0x100] ;  /* 0x000100081606c981 */ /* 0x000362000c1e1900 */
[----:B------:R-:W-:Y:S01]  /*0540*/  VIADD R9, R3, 0x100 ;  /* 0x0000010003097836 */ /* 0x000fe20000000000 */
[-C--:B------:R-:W-:Y:S01]  /*0550*/  ISETP.GE.AND P4, PT, R11, R14.reuse, PT ;  /* 0x0000000e0b00720c */ /* 0x080fe20003f86270 */
[----:B------:R-:W-:Y:S02]  /*0560*/  IMAD.MOV.U32 R8, RZ, RZ, -0x1 ;  /* 0xffffffffff087424 */ /* 0x000fe400078e00ff */
[----:B------:R-:W-:Y:S01]  /*0570*/  VIADD R11, R3, 0x160 ;  /* 0x00000160030b7836 */ /* 0x000fe20000000000 */
[----:B------:R1:W5:Y:S01]  /*0580*/  @!P3 LDG.E R5, desc[UR8][R22.64+0x80] ;  /* 0x000080081605b981 */ /* 0x000362000c1e1900 */
[----:B------:R-:W-:Y:S01]  /*0590*/  IMAD.MOV.U32 R7, RZ, RZ, -0x1 ;  /* 0xffffffffff077424 */ /* 0x000fe200078e00ff */
[-C--:B------:R-:W-:Y:S01]  /*05a0*/  ISETP.GE.AND P3, PT, R9, R14.reuse, PT ;  /* 0x0000000e0900720c */ /* 0x080fe20003f66270 */
[----:B------:R-:W-:Y:S01]  /*05b0*/  VIADD R9, R3, 0x140 ;  /* 0x0000014003097836 */ /* 0x000fe20000000000 */
[----:B------:R1:W5:Y:S01]  /*05c0*/  @!P6 LDG.E R8, desc[UR8][R22.64+0x200] ;  /* 0x000200081608e981 */ /* 0x000362000c1e1900 */
[----:B------:R-:W-:Y:S01]  /*05d0*/  IMAD.MOV.U32 R10, RZ, RZ, -0x1 ;  /* 0xffffffffff0a7424 */ /* 0x000fe200078e00ff */
[-C--:B------:R-:W-:Y:S01]  /*05e0*/  ISETP.GE.AND P6, PT, R11, R14.reuse, PT ;  /* 0x0000000e0b00720c */ /* 0x080fe20003fc6270 */
[----:B------:R-:W-:Y:S01]  /*05f0*/  VIADD R11, R3, 0x1a0 ;  /* 0x000001a0030b7836 */ /* 0x000fe20000000000 */
[----:B------:R1:W5:Y:S01]  /*0600*/  @!P5 LDG.E R7, desc[UR8][R22.64+0x180] ;  /* 0x000180081607d981 */ /* 0x000362000c1e1900 */
[----:B------:R-:W-:Y:S01]  /*0610*/  ISETP.GE.AND P5, PT, R9, R14, PT ;  /* 0x0000000e0900720c */ /* 0x000fe20003fa6270 */
[----:B------:R-:W-:-:S02]  /*0620*/  IMAD.MOV.U32 R9, RZ, RZ, -0x1 ;  /* 0xffffffffff097424 */ /* 0x000fc400078e00ff */
[----:B------:R1:W5:Y:S01]  /*0630*/  @!P1 LDG.E R10, desc[UR8][R22.64+0x300] ;  /* 0x00030008160a9981 */ /* 0x000362000c1e1900 */
[-C--:B------:R-:W-:Y:S01]  /*0640*/  ISETP.GE.AND P1, PT, R11, R14.reuse, PT ;  /* 0x0000000e0b00720c */ /* 0x080fe20003f26270 */
[C---:B------:R-:W-:Y:S02]  /*0650*/  VIADD R13, R3.reuse, 0x180 ;  /* 0x00000180030d7836 */ /* 0x040fe40000000000 */
[----:B------:R-:W-:Y:S01]  /*0660*/  IMAD.MOV.U32 R11, RZ, RZ, -0x1 ;  /* 0xffffffffff0b7424 */ /* 0x000fe200078e00ff */
[----:B------:R1:W5:Y:S01]  /*0670*/  @!P0 LDG.E R9, desc[UR8][R22.64+0x280] ;  /* 0x0002800816098981 */ /* 0x000362000c1e1900 */
[----:B------:R-:W-:Y:S01]  /*0680*/  VIADD R15, R3, 0x1c0 ;  /* 0x000001c0030f7836 */ /* 0x000fe20000000000 */
[-C--:B------:R-:W-:Y:S01]  /*0690*/  ISETP.GE.AND P0, PT, R13, R14.reuse, PT ;  /* 0x0000000e0d00720c */ /* 0x080fe20003f06270 */
[----:B------:R-:W-:Y:S02]  /*06a0*/  IMAD.MOV.U32 R12, RZ, RZ, -0x1 ;  /* 0xffffffffff0c7424 */ /* 0x000fe400078e00ff */
[----:B------:R-:W-:Y:S01]  /*06b0*/  IMAD.MOV.U32 R13, RZ, RZ, -0x1 ;  /* 0xffffffffff0d7424 */ /* 0x000fe200078e00ff */
[----:B------:R1:W5:Y:S01]  /*06c0*/  @!P2 LDG.E R11, desc[UR8][R22.64+0x380] ;  /* 0x00038008160ba981 */ /* 0x000362000c1e1900 */
[----:B------:R-:W-:Y:S01]  /*06d0*/  ISETP.GE.AND P2, PT, R15, R14, PT ;  /* 0x0000000e0f00720c */ /* 0x000fe20003f46270 */
[----:B------:R-:W-:-:S02]  /*06e0*/  VIADD R17, R3, 0x1e0 ;  /* 0x000001e003117836 */ /* 0x000fc40000000000 */
[----:B------:R-:W-:Y:S01]  /*06f0*/  VIADD R15, R3, 0x200 ;  /* 0x00000200030f7836 */ /* 0x000fe20000000000 */
[----:B------:R1:W5:Y:S02]  /*0700*/  @!P3 LDG.E R12, desc[UR8][R22.64+0x400] ;  /* 0x00040008160cb981 */ /* 0x000364000c1e1900 */
[-C--:B------:R-:W-:Y:S02]  /*0710*/  ISETP.GE.AND P3, PT, R17, R14.reuse, PT ;  /* 0x0000000e1100720c */ /* 0x080fe40003f66270 */
[----:B------:R1:W5:Y:S01]  /*0720*/  @!P4 LDG.E R13, desc[UR8][R22.64+0x480] ;  /* 0x00048008160dc981 */ /* 0x000362000c1e1900 */
[----:B------:R-:W-:Y:S01]  /*0730*/  ISETP.GE.AND P4, PT, R15, R14, PT ;  /* 0x0000000e0f00720c */ /* 0x000fe20003f86270 */
[----:B------:R-:W-:Y:S02]  /*0740*/  IMAD.MOV.U32 R14, RZ, RZ, -0x1 ;  /* 0xffffffffff0e7424 */ /* 0x000fe400078e00ff */
[----:B------:R-:W-:Y:S02]  /*0750*/  IMAD.MOV.U32 R15, RZ, RZ, -0x1 ;  /* 0xffffffffff0f7424 */ /* 0x000fe400078e00ff */
[----:B------:R-:W-:-:S02]  /*0760*/  IMAD.MOV.U32 R16, RZ, RZ, -0x1 ;  /* 0xffffffffff107424 */ /* 0x000fc400078e00ff */
[----:B------:R-:W-:Y:S01]  /*0770*/  IMAD.MOV.U32 R17, RZ, RZ, -0x1 ;  /* 0xffffffffff117424 */ /* 0x000fe200078e00ff */
[----:B------:R1:W5:Y:S01]  /*0780*/  @!P5 LDG.E R14, desc[UR8][R22.64+0x500] ;  /* 0x00050008160ed981 */ /* 0x000362000c1e1900 */
[----:B------:R-:W-:Y:S02]  /*0790*/  IMAD.MOV.U32 R18, RZ, RZ, -0x1 ;  /* 0xffffffffff127424 */ /* 0x000fe400078e00ff */
[----:B------:R-:W-:Y:S01]  /*07a0*/  IMAD.MOV.U32 R19, RZ, RZ, -0x1 ;  /* 0xffffffffff137424 */ /* 0x000fe200078e00ff */
[----:B------:R1:W5:Y:S01]  /*07b0*/  @!P6 LDG.E R15, desc[UR8][R22.64+0x580] ;  /* 0x00058008160fe981 */ /* 0x000362000c1e1900 */
[----:B------:R-:W-:-:S03]  /*07c0*/  IMAD.MOV.U32 R20, RZ, RZ, -0x1 ;  /* 0xffffffffff147424 */ /* 0x000fc600078e00ff */
[----:B------:R1:W5:Y:S04]  /*07d0*/  @!P0 LDG.E R16, desc[UR8][R22.64+0x600] ;  /* 0x0006000816108981 */ /* 0x000368000c1e1900 */
[----:B------:R1:W5:Y:S04]  /*07e0*/  @!P1 LDG.E R17, desc[UR8][R22.64+0x680] ;  /* 0x0006800816119981 */ /* 0x000368000c1e1900 */
[----:B------:R1:W5:Y:S04]  /*07f0*/  @!P2 LDG.E R18, desc[UR8][R22.64+0x700] ;  /* 0x000700081612a981 */ /* 0x000368000c1e1900 */
[----:B------:R1:W5:Y:S04]  /*0800*/  @!P3 LDG.E R19, desc[UR8][R22.64+0x780] ;  /* 0x000780081613b981 */ /* 0x000368000c1e1900 */
[----:B------:R1:W5:Y:S02]  /*0810*/  @!P4 LDG.E R20, desc[UR8][R22.64+0x800] ;  /* 0x000800081614c981 */ /* 0x000364000c1e1900 */
.L_x_3:
[----:B01----:R-:W-:Y:S01]  /*0820*/  VIMNMX R22, PT, PT, R26, 0xe0, !PT ;  /* 0x000000e01a167848 */ /* 0x003fe20007fe0100 */
[----:B------:R-:W0:Y:S01]  /*0830*/  LDCU UR4, c[0x0][0x3c8] ;  /* 0x00007900ff0477ac */ /* 0x000e220008000800 */
[----:B------:R-:W-:Y:S01]  /*0840*/  BSSY.RECONVERGENT B0, `(.L_x_4) ;  /* 0x0000025000007945 */ /* 0x000fe20003800200 */
[----:B------:R-:W-:Y:S01]  /*0850*/  IMAD.SHL.U32 R21, R21, 0x400, RZ ;  /* 0x0000040015157824 */ /* 0x000fe200078e00ff */
[--C-:B------:R-:W-:Y:S01]  /*0860*/  IADD3 R22, PT, PT, R22, 0x1f, -R26.reuse ;  /* 0x0000001f16167810 */ /* 0x100fe20007ffe81a */
[----:B------:R-:W-:Y:S01]  /*0870*/  UMOV UR5, 0xffffffff ;  /* 0xffffffff00057882 */ /* 0x000fe20000000000 */
[----:B------:R-:W-:Y:S02]  /*0880*/  IMAD.MOV.U32 R25, RZ, RZ, R26 ;  /* 0x000000ffff197224 */ /* 0x000fe400078e001a */
[C---:B------:R-:W-:Y:S02]  /*0890*/  ISETP.GE.U32.AND P0, PT, R22.reuse, 0x1e0, PT ;  /* 0x000001e01600780c */ /* 0x040fe40003f06070 */
[----:B------:R-:W-:-:S04]  /*08a0*/  LEA.HI R23, R22, 0x1, RZ, 0x1b ;  /* 0x0000000116177811 */ /* 0x000fc800078fd8ff */
[----:B------:R-:W-:-:S04]  /*08b0*/  LOP3.LUT R24, R23, 0xf, RZ, 0xc0, !PT ;  /* 0x0000000f17187812 */ /* 0x000fc800078ec0ff */
[----:B------:R-:W-:Y:S01]  /*08c0*/  ISETP.NE.AND P1, PT, R24, RZ, PT ;  /* 0x000000ff1800720c */ /* 0x000fe20003f25270 */
[----:B0-----:R-:W-:Y:S02]  /*08d0*/  USHF.L.U32 UR4, UR5, UR4, URZ ;  /* 0x0000000405047299 */ /* 0x001fe400080006ff */
[----:B------:R-:W-:Y:S10]  /*08e0*/  @!P0 BRA `(.L_x_5) ;  /* 0x0000000000688947 */ /* 0x000ff40003800000 */
[----:B------:R-:W-:Y:S01]  /*08f0*/  IMAD R27, R26, 0x4, R21 ;  /* 0x000000041a1b7824 */ /* 0x000fe200078e0215 */
[----:B------:R-:W-:Y:S01]  /*0900*/  LOP3.LUT R22, R23, 0xffffff0, RZ, 0xc0, !PT ;  /* 0x0ffffff017167812 */ /* 0x000fe200078ec0ff */
[----:B------:R-:W-:-:S03]  /*0910*/  IMAD.MOV.U32 R25, RZ, RZ, R26 ;  /* 0x000000ffff197224 */ /* 0x000fc600078e001a */
[----:B------:R-:W-:Y:S01]  /*0920*/  IADD3 R27, PT, PT, R27, 0x400, R0 ;  /* 0x000004001b1b7810 */ /* 0x000fe20007ffe000 */
[----:B------:R-:W-:-:S07]  /*0930*/  IMAD.MOV R22, RZ, RZ, -R22 ;  /* 0x000000ffff167224 */ /* 0x000fce00078e0a16 */
.L_x_6:
[----:B------:R-:W-:Y:S01]  /*0940*/  VIADD R22, R22, 0x10 ;  /* 0x0000001016167836 */ /* 0x000fe20000000000 */
[----:B------:R-:W-:Y:S01]  /*0950*/  STS [R27+-0x400], RZ ;  /* 0xfffc00ff1b007388 */ /* 0x000fe20000000800 */
[----:B------:R-:W-:-:S03]  /*0960*/  VIADD R25, R25, 0x200 ;  /* 0x0000020019197836 */ /* 0x000fc60000000000 */
[----:B------:R-:W-:Y:S01]  /*0970*/  ISETP.NE.AND P0, PT, R22, RZ, PT ;  /* 0x000000ff1600720c */ /* 0x000fe20003f05270 */
[----:B------:R-:W-:Y:S04]  /*0980*/  STS [R27+-0x380], RZ ;  /* 0xfffc80ff1b007388 */ /* 0x000fe80000000800 */
[----:B------:R-:W-:Y:S04]  /*0990*/  STS [R27+-0x300], RZ ;  /* 0xfffd00ff1b007388 */ /* 0x000fe80000000800 */
[----:B------:R-:W-:Y:S04]  /*09a0*/  STS [R27+-0x280], RZ ;  /* 0xfffd80ff1b007388 */ /* 0x000fe80000000800 */
[----:B------:R-:W-:Y:S04]  /*09b0*/  STS [R27+-0x200], RZ ;  /* 0xfffe00ff1b007388 */ /* 0x000fe80000000800 */
[----:B------:R-:W-:Y:S04]  /*09c0*/  STS [R27+-0x180], RZ ;  /* 0xfffe80ff1b007388 */ /* 0x000fe80000000800 */
[----:B------:R-:W-:Y:S04]  /*09d0*/  STS [R27+-0x100], RZ ;  /* 0xffff00ff1b007388 */ /* 0x000fe80000000800 */
[----:B------:R-:W-:Y:S04]  /*09e0*/  STS [R27+-0x80], RZ ;  /* 0xffff80ff1b007388 */ /* 0x000fe80000000800 */
[----:B------:R-:W-:Y:S04]  /*09f0*/  STS [R27], RZ ;  /* 0x000000ff1b007388 */ /* 0x000fe80000000800 */
[----:B------:R-:W-:Y:S04]  /*0a00*/  STS [R27+0x80], RZ ;  /* 0x000080ff1b007388 */ /* 0x000fe80000000800 */
[----:B------:R-:W-:Y:S04]  /*0a10*/  STS [R27+0x100], RZ ;  /* 0x000100ff1b007388 */ /* 0x000fe80000000800 */
[----:B------:R-:W-:Y:S04]  /*0a20*/  STS [R27+0x180], RZ ;  /* 0x000180ff1b007388 */ /* 0x000fe80000000800 */
[----:B------:R-:W-:Y:S04]  /*0a30*/  STS [R27+0x200], RZ ;  /* 0x000200ff1b007388 */ /* 0x000fe80000000800 */
[----:B------:R-:W-:Y:S04]  /*0a40*/  STS [R27+0x280], RZ ;  /* 0x000280ff1b007388 */ /* 0x000fe80000000800 */
[----:B------:R-:W-:Y:S04]  /*0a50*/  STS [R27+0x300], RZ ;  /* 0x000300ff1b007388 */ /* 0x000fe80000000800 */
[----:B------:R0:W-:Y:S02]  /*0a60*/  STS [R27+0x380], RZ ;  /* 0x000380ff1b007388 */ /* 0x0001e40000000800 */
[----:B0-----:R-:W-:Y:S01]  /*0a70*/  VIADD R27, R27, 0x800 ;  /* 0x000008001b1b7836 */ /* 0x001fe20000000000 */
[----:B------:R-:W-:Y:S06]  /*0a80*/  @P0 BRA `(.L_x_6) ;  /* 0xfffffffc00ac0947 */ /* 0x000fec000383ffff */
.L_x_5:
[----:B------:R-:W-:Y:S05]  /*0a90*/  BSYNC.RECONVERGENT B0 ;  /* 0x0000000000007941 */ /* 0x000fea0003800200 */
.L_x_4:
[----:B------:R-:W-:Y:S01]  /*0aa0*/  BSSY.RECONVERGENT B0, `(.L_x_7) ;  /* 0x0000026000007945 */ /* 0x000fe20003800200 */
[----:B------:R-:W-:-:S03]  /*0ab0*/  IMAD.IADD R22, R0, 0x1, R21 ;  /* 0x0000000100167824 */ /* 0x000fc600078e0215 */
[----:B------:R-:W-:Y:S05]  /*0ac0*/  @!P1 BRA `(.L_x_8) ;  /* 0x00000000008c9947 */ /* 0x000fea0003800000 */
[----:B------:R-:W-:Y:S01]  /*0ad0*/  ISETP.GE.U32.AND P0, PT, R24, 0x8, PT ;  /* 0x000000081800780c */ /* 0x000fe20003f06070 */
[----:B------:R-:W-:Y:S01]  /*0ae0*/  BSSY.RECONVERGENT B1, `(.L_x_9) ;  /* 0x000000e000017945 */ /* 0x000fe20003800200 */
[----:B------:R-:W-:-:S04]  /*0af0*/  LOP3.LUT R26, R23, 0x7, RZ, 0xc0, !PT ;  /* 0x00000007171a7812 */ /* 0x000fc800078ec0ff */
[----:B------:R-:W-:-:S07]  /*0b00*/  ISETP.NE.AND P1, PT, R26, RZ, PT ;  /* 0x000000ff1a00720c */ /* 0x000fce0003f25270 */
[----:B------:R-:W-:Y:S06]  /*0b10*/  @!P0 BRA `(.L_x_10) ;  /* 0x0000000000288947 */ /* 0x000fec0003800000 */
[C---:B------:R-:W-:Y:S02]  /*0b20*/  IMAD R24, R25.reuse, 0x4, R22 ;  /* 0x0000000419187824 */ /* 0x040fe400078e0216 */
[----:B------:R-:W-:-:S03]  /*0b30*/  VIADD R25, R25, 0x100 ;  /* 0x0000010019197836 */ /* 0x000fc60000000000 */
[----:B------:R0:W-:Y:S04]  /*0b40*/  STS [R24], RZ ;  /* 0x000000ff18007388 */ /* 0x0001e80000000800 */
[----:B------:R0:W-:Y:S04]  /*0b50*/  STS [R24+0x80], RZ ;  /* 0x000080ff18007388 */ /* 0x0001e80000000800 */
[----:B------:R0:W-:Y:S04]  /*0b60*/  STS [R24+0x100], RZ ;  /* 0x000100ff18007388 */ /* 0x0001e80000000800 */
[----:B------:R0:W-:Y:S04]  /*0b70*/  STS [R24+0x180], RZ ;  /* 0x000180ff18007388 */ /* 0x0001e80000000800 */
[----:B------:R0:W-:Y:S04]  /*0b80*/  STS [R24+0x200], RZ ;  /* 0x000200ff18007388 */ /* 0x0001e80000000800 */
[----:B------:R0:W-:Y:S04]  /*0b90*/  STS [R24+0x280], RZ ;  /* 0x000280ff18007388 */ /* 0x0001e80000000800 */
[----:B------:R0:W-:Y:S04]  /*0ba0*/  STS [R24+0x300], RZ ;  /* 0x000300ff18007388 */ /* 0x0001e80000000800 */
[----:B------:R0:W-:Y:S02]  /*0bb0*/  STS [R24+0x380], RZ ;  /* 0x000380ff18007388 */ /* 0x0001e40000000800 */
.L_x_10:
[----:B------:R-:W-:Y:S05]  /*0bc0*/  BSYNC.RECONVERGENT B1 ;  /* 0x0000000000017941 */ /* 0x000fea0003800200 */
.L_x_9:
[----:B------:R-:W-:Y:S05]  /*0bd0*/  @!P1 BRA `(.L_x_8) ;  /* 0x0000000000489947 */ /* 0x000fea0003800000 */
[----:B------:R-:W-:Y:S02]  /*0be0*/  ISETP.GE.U32.AND P0, PT, R26, 0x4, PT ;  /* 0x000000041a00780c */ /* 0x000fe40003f06070 */
[----:B------:R-:W-:-:S04]  /*0bf0*/  LOP3.LUT R23, R23, 0x3, RZ, 0xc0, !PT ;  /* 0x0000000317177812 */ /* 0x000fc800078ec0ff */
[----:B------:R-:W-:-:S07]  /*0c00*/  ISETP.NE.AND P1, PT, R23, RZ, PT ;  /* 0x000000ff1700720c */ /* 0x000fce0003f25270 */
[C---:B------:R-:W-:Y:S02]  /*0c10*/  @P0 IMAD R22, R25.reuse, 0x4, R22 ;  /* 0x0000000419160824 */ /* 0x040fe400078e0216 */
[----:B------:R-:W-:-:S03]  /*0c20*/  @P0 VIADD R25, R25, 0x80 ;  /* 0x0000008019190836 */ /* 0x000fc60000000000 */
[----:B------:R1:W-:Y:S04]  /*0c30*/  @P0 STS [R22], RZ ;  /* 0x000000ff16000388 */ /* 0x0003e80000000800 */
[----:B------:R1:W-:Y:S04]  /*0c40*/  @P0 STS [R22+0x80], RZ ;  /* 0x000080ff16000388 */ /* 0x0003e80000000800 */
[----:B------:R1:W-:Y:S04]  /*0c50*/  @P0 STS [R22+0x100], RZ ;  /* 0x000100ff16000388 */ /* 0x0003e80000000800 */
[----:B------:R1:W-:Y:S01]  /*0c60*/  @P0 STS [R22+0x180], RZ ;  /* 0x000180ff16000388 */ /* 0x0003e20000000800 */
[----:B------:R-:W-:Y:S05]  /*0c70*/  @!P1 BRA `(.L_x_8) ;  /* 0x0000000000209947 */ /* 0x000fea0003800000 */
[----:B------:R-:W-:Y:S02]  /*0c80*/  IMAD R21, R25, 0x4, R21 ;  /* 0x0000000419157824 */ /* 0x000fe400078e0215 */
[----:B------:R-:W-:Y:S02]  /*0c90*/  IMAD.MOV R23, RZ, RZ, -R23 ;  /* 0x000000ffff177224 */ /* 0x000fe400078e0a17 */
[----:B------:R-:W-:-:S07]  /*0ca0*/  IMAD.IADD R21, R0, 0x1, R21 ;  /* 0x0000000100157824 */ /* 0x000fce00078e0215 */
.L_x_11:
[----:B------:R-:W-:Y:S01]  /*0cb0*/  VIADD R23, R23, 0x1 ;  /* 0x0000000117177836 */ /* 0x000fe20000000000 */
[----:B------:R2:W-:Y:S04]  /*0cc0*/  STS [R21], RZ ;  /* 0x000000ff15007388 */ /* 0x0005e80000000800 */
[----:B------:R-:W-:Y:S01]  /*0cd0*/  ISETP.NE.AND P0, PT, R23, RZ, PT ;  /* 0x000000ff1700720c */ /* 0x000fe20003f05270 */
[----:B--2---:R-:W-:-:S12]  /*0ce0*/  VIADD R21, R21, 0x80 ;  /* 0x0000008015157836 */ /* 0x004fd80000000000 */
[----:B------:R-:W-:Y:S05]  /*0cf0*/  @P0 BRA `(.L_x_11) ;  /* 0xfffffffc00ec0947 */ /* 0x000fea000383ffff */
.L_x_8:
[----:B------:R-:W-:Y:S05]  /*0d00*/  BSYNC.RECONVERGENT B0 ;  /* 0x0000000000007941 */ /* 0x000fea0003800200 */
.L_x_7:
[----:B------:R-:W2:Y:S01]  /*0d10*/  LDCU UR5, c[0x0][0x3c4] ;  /* 0x00007880ff0577ac */ /* 0x000ea20008000800 */
[C---:B------:R-:W-:Y:S01]  /*0d20*/  ISETP.GT.U32.AND P2, PT, R37.reuse, 0xff, PT ;  /* 0x000000ff2500780c */ /* 0x040fe20003f44070 */
[C---:B------:R-:W-:Y:S01]  /*0d30*/  IMAD.SHL.U32 R23, R37.reuse, 0x20, RZ ;  /* 0x0000002025177824 */ /* 0x040fe200078e00ff */
[----:B------:R-:W3:Y:S01]  /*0d40*/  LDC.64 R38, c[0x0][0x380] ;  /* 0x0000e000ff267b82 */ /* 0x000ee20000000a00 */
[----:B------:R-:W-:Y:S01]  /*0d50*/  BSSY.RECONVERGENT B0, `(.L_x_12) ;  /* 0x0000071000007945 */ /* 0x000fe20003800200 */
[----:B0-----:R-:W-:Y:S01]  /*0d60*/  P2R R24, PR, RZ, 0x4 ;  /* 0x00000004ff187803 */ /* 0x001fe20000000000 */
[----:B------:R-:W-:Y:S01]  /*0d70*/  IMAD R21, R37, 0x4, R0 ;  /* 0x0000000425157824 */ /* 0x000fe200078e0200 */
[----:B------:R-:W-:Y:S01]  /*0d80*/  LOP3.LUT R25, R23, 0x7c00, RZ, 0xc0, !PT ;  /* 0x00007c0017197812 */ /* 0x000fe200078ec0ff */
[----:B-1----:R-:W-:Y:S02]  /*0d90*/  IMAD.MOV.U32 R22, RZ, RZ, RZ ;  /* 0x000000ffff167224 */ /* 0x002fe400078e00ff */
[----:B------:R0:W-:Y:S02]  /*0da0*/  STL [R1], R24 ;  /* 0x0000001801007387 */ /* 0x0001e40000100800 */
[----:B------:R-:W-:Y:S01]  /*0db0*/  IMAD.IADD R62, R0, 0x1, R25 ;  /* 0x00000001003e7824 */ /* 0x000fe200078e0219 */
[----:B--2--5:R-:W-:-:S02]  /*0dc0*/  SHF.R.U32.HI R23, RZ, UR5, R4 ;  /* 0x00000005ff177c19 */ /* 0x024fc40008011604 */
[----:B0-----:R-:W-:Y:S02]  /*0dd0*/  SHF.R.U32.HI R24, RZ, UR5, R5 ;  /* 0x00000005ff187c19 */ /* 0x001fe40008011605 */
[----:B------:R-:W-:Y:S02]  /*0de0*/  SHF.R.U32.HI R26, RZ, UR5, R6 ;  /* 0x00000005ff1a7c19 */ /* 0x000fe40008011606 */
[----:B------:R-:W-:Y:S02]  /*0df0*/  SHF.R.U32.HI R27, RZ, UR5, R7 ;  /* 0x00000005ff1b7c19 */ /* 0x000fe40008011607 */
[----:B------:R-:W-:Y:S02]  /*0e00*/  SHF.R.U32.HI R28, RZ, UR5, R8 ;  /* 0x00000005ff1c7c19 */ /* 0x000fe40008011608 */
[----:B------:R-:W-:Y:S02]  /*0e10*/  LOP3.LUT R23, R23, UR4, RZ, 0x30, !PT ;  /* 0x0000000417177c12 */ /* 0x000fe4000f8e30ff */
[----:B------:R-:W-:-:S02]  /*0e20*/  SHF.R.U32.HI R29, RZ, UR5, R9 ;  /* 0x00000005ff1d7c19 */ /* 0x000fc40008011609 */
[----:B------:R-:W-:Y:S01]  /*0e30*/  LOP3.LUT R24, R24, UR4, RZ, 0x30, !PT ;  /* 0x0000000418187c12 */ /* 0x000fe2000f8e30ff */
[----:B------:R-:W-:Y:S01]  /*0e40*/  IMAD R46, R23, 0x4, R62 ;  /* 0x00000004172e7824 */ /* 0x000fe200078e023e */
[----:B------:R-:W-:Y:S01]  /*0e50*/  SHF.R.U32.HI R30, RZ, UR5, R10 ;  /* 0x00000005ff1e7c19 */ /* 0x000fe2000801160a */
[----:B------:R-:W-:Y:S01]  /*0e60*/  NOP ;  /* 0x0000000000007918 */ /* 0x000fe20000000000 */
[----:B------:R-:W-:Y:S01]  /*0e70*/  LOP3.LUT R25, R26, UR4, RZ, 0x30, !PT ;  /* 0x000000041a197c12 */ /* 0x000fe2000f8e30ff */
[--C-:B------:R-:W-:Y:S01]  /*0e80*/  IMAD R47, R24, 0x4, R62.reuse ;  /* 0x00000004182f7824 */ /* 0x100fe200078e023e */
[----:B------:R-:W-:Y:S01]  /*0e90*/  SHF.R.U32.HI R31, RZ, UR5, R11 ;  /* 0x00000005ff1f7c19 */ /* 0x000fe2000801160b */
[----:B------:R0:W-:Y:S01]  /*0ea0*/  ATOMS.POPC.INC.32 RZ, [R46+URZ] ;  /* 0x000000002eff7f8c */ /* 0x0001e2000d8000ff */
[----:B------:R-:W-:Y:S01]  /*0eb0*/  LOP3.LUT R26, R27, UR4, RZ, 0x30, !PT ;  /* 0x000000041b1a7c12 */ /* 0x000fe2000f8e30ff */
[----:B------:R-:W-:Y:S01]  /*0ec0*/  IMAD R48, R25, 0x4, R62 ;  /* 0x0000000419307824 */ /* 0x000fe200078e023e */
[----:B------:R-:W-:Y:S01]  /*0ed0*/  SHF.R.U32.HI R32, RZ, UR5, R12 ;  /* 0x00000005ff207c19 */ /* 0x000fe2000801160c */
[----:B------:R0:W-:Y:S01]  /*0ee0*/  ATOMS.POPC.INC.32 RZ, [R47+URZ] ;  /* 0x000000002fff7f8c */ /* 0x0001e2000d8000ff */
        /* <DEDUP_REMOVED lines=34> */
[----:B------:R-:W-:Y:S01]  /*1110*/  LOP3.LUT R42, R42, UR4, RZ, 0x30, !PT ;  /* 0x000000042a2a7c12 */ /* 0x000fe2000f8e30ff */
[----:B------:R0:W-:Y:S01]  /*1120*/  ATOMS.POPC.INC.32 RZ, [R56+URZ] ;  /* 0x0000000038ff7f8c */ /* 0x0001e2000d8000ff */
[----:B------:R-:W-:Y:S01]  /*1130*/  LOP3.LUT R43, R43, UR4, RZ, 0x30, !PT ;  /* 0x000000042b2b7c12 */ /* 0x000fe2000f8e30ff */
[--C-:B------:R-:W-:Y:S01]  /*1140*/  IMAD R58, R35, 0x4, R62.reuse ;  /* 0x00000004233a7824 */ /* 0x100fe200078e023e */
[----:B------:R-:W-:Y:S01]  /*1150*/  LOP3.LUT R44, R44, UR4, RZ, 0x30, !PT ;  /* 0x000000042c2c7c12 */ /* 0x000fe2000f8e30ff */
[--C-:B------:R-:W-:Y:S01]  /*1160*/  IMAD R59, R42, 0x4, R62.reuse ;  /* 0x000000042a3b7824 */ /* 0x100fe200078e023e */
[----:B------:R-:W-:Y:S01]  /*1170*/  LOP3.LUT R45, R45, UR4, RZ, 0x30, !PT ;  /* 0x000000042d2d7c12 */ /* 0x000fe2000f8e30ff */
[--C-:B------:R-:W-:Y:S01]  /*1180*/  IMAD R60, R43, 0x4, R62.reuse ;  /* 0x000000042b3c7824 */ /* 0x100fe200078e023e */
[----:B------:R0:W-:Y:S01]  /*1190*/  ATOMS.POPC.INC.32 RZ, [R57+URZ] ;  /* 0x0000000039ff7f8c */ /* 0x0001e2000d8000ff */
[----:B------:R-:W-:-:S02]  /*11a0*/  IMAD R61, R44, 0x4, R62 ;  /* 0x000000042c3d7824 */ /* 0x000fc400078e023e */
[----:B------:R-:W-:Y:S01]  /*11b0*/  IMAD R62, R45, 0x4, R62 ;  /* 0x000000042d3e7824 */ /* 0x000fe200078e023e */
[----:B------:R0:W-:Y:S04]  /*11c0*/  ATOMS.POPC.INC.32 RZ, [R58+URZ] ;  /* 0x000000003aff7f8c */ /* 0x0001e8000d8000ff */
[----:B------:R0:W-:Y:S04]  /*11d0*/  ATOMS.POPC.INC.32 RZ, [R59+URZ] ;  /* 0x000000003bff7f8c */ /* 0x0001e8000d8000ff */
[----:B------:R0:W-:Y:S04]  /*11e0*/  ATOMS.POPC.INC.32 RZ, [R60+URZ] ;  /* 0x000000003cff7f8c */ /* 0x0001e8000d8000ff */
[----:B------:R0:W-:Y:S04]  /*11f0*/  ATOMS.POPC.INC.32 RZ, [R61+URZ] ;  /* 0x000000003dff7f8c */ /* 0x0001e8000d8000ff */
[----:B------:R0:W-:Y:S01]  /*1200*/  ATOMS.POPC.INC.32 RZ, [R62+URZ] ;  /* 0x000000003eff7f8c */ /* 0x0001e2000d8000ff */
[----:B------:R-:W-:Y:S06]  /*1210*/  BAR.SYNC.DEFER_BLOCKING 0x0 ;  /* 0x0000000000007b1d */ /* 0x000fec0000010000 */
[----:B---3--:R-:W-:Y:S05]  /*1220*/  @P2 BRA `(.L_x_13) ;  /* 0x00000000008c2947 */ /* 0x008fea0003800000 */
[----:B------:R-:W-:Y:S04]  /*1230*/  LDS R72, [R21] ;  /* 0x0000000015487984 */ /* 0x000fe80000000800 */
[----:B------:R-:W1:Y:S04]  /*1240*/  LDS R73, [R21+0x400] ;  /* 0x0004000015497984 */ /* 0x000e680000000800 */
[----:B------:R-:W2:Y:S04]  /*1250*/  LDS R75, [R21+0x800] ;  /* 0x00080000154b7984 */ /* 0x000ea80000000800 */
[----:B------:R-:W3:Y:S04]  /*1260*/  LDS R77, [R21+0xc00] ;  /* 0x000c0000154d7984 */ /* 0x000ee80000000800 */
[----:B------:R-:W4:Y:S04]  /*1270*/  LDS R71, [R21+0x1000] ;  /* 0x0010000015477984 */ /* 0x000f280000000800 */
[----:B------:R-:W5:Y:S04]  /*1280*/  LDS R70, [R21+0x1400] ;  /* 0x0014000015467984 */ /* 0x000f680000000800 */
[----:B------:R-:W0:Y:S04]  /*1290*/  LDS R40, [R21+0x1800] ;  /* 0x0018000015287984 */ /* 0x000e280000000800 */
[----:B------:R-:W0:Y:S04]  /*12a0*/  LDS R69, [R21+0x1c00] ;  /* 0x001c000015457984 */ /* 0x000e280000000800 */
[----:B------:R-:W0:Y:S04]  /*12b0*/  LDS R68, [R21+0x2000] ;  /* 0x0020000015447984 */ /* 0x000e280000000800 */
[----:B------:R-:W0:Y:S04]  /*12c0*/  LDS R67, [R21+0x2400] ;  /* 0x0024000015437984 */ /* 0x000e280000000800 */
[----:B------:R-:W0:Y:S01]  /*12d0*/  LDS R65, [R21+0x2800] ;  /* 0x0028000015417984 */ /* 0x000e220000000800 */
[----:B-1----:R-:W-:-:S03]  /*12e0*/  IMAD.IADD R74, R72, 0x1, R73 ;  /* 0x00000001484a7824 */ /* 0x002fc600078e0249 */
[----:B------:R1:W-:Y:S01]  /*12f0*/  STS [R21+0x400], R72 ;  /* 0x0004004815007388 */ /* 0x0003e20000000800 */
[----:B--2---:R-:W-:-:S03]  /*1300*/  IMAD.IADD R66, R74, 0x1, R75 ;  /* 0x000000014a427824 */ /* 0x004fc600078e024b */
[----:B------:R-:W-:Y:S01]  /*1310*/  STS [R21+0x800], R74 ;  /* 0x0008004a15007388 */ /* 0x000fe20000000800 */
[----:B---3--:R-:W-:-:S03]  /*1320*/  IMAD.IADD R22, R66, 0x1, R77 ;  /* 0x0000000142167824 */ /* 0x008fc600078e024d */
[----:B------:R-:W-:Y:S01]  /*1330*/  STS [R21+0xc00], R66 ;  /* 0x000c004215007388 */ /* 0x000fe20000000800 */
[----:B----4-:R-:W-:-:S03]  /*1340*/  IMAD.IADD R71, R22, 0x1, R71 ;  /* 0x0000000116477824 */ /* 0x010fc600078e0247 */
[----:B------:R-:W-:Y:S01]  /*1350*/  STS [R21], RZ ;  /* 0x000000ff15007388 */ /* 0x000fe20000000800 */
[----:B-----5:R-:W-:-:S03]  /*1360*/  IMAD.IADD R73, R71, 0x1, R70 ;  /* 0x0000000147497824 */ /* 0x020fc600078e0246 */
[----:B------:R-:W-:Y:S01]  /*1370*/  STS [R21+0x1400], R71 ;  /* 0x0014004715007388 */ /* 0x000fe20000000800 */
[----:B0-----:R-:W-:-:S03]  /*1380*/  IMAD.IADD R40, R73, 0x1, R40 ;  /* 0x0000000149287824 */ /* 0x001fc600078e0228 */
[----:B------:R-:W0:Y:S01]  /*1390*/  LDS R70, [R21+0x2c00] ;  /* 0x002c000015467984 */ /* 0x000e220000000800 */
[----:B------:R-:W-:-:S03]  /*13a0*/  IMAD.IADD R69, R40, 0x1, R69 ;  /* 0x0000000128457824 */ /* 0x000fc600078e0245 */
[----:B------:R-:W-:Y:S01]  /*13b0*/  STS [R21+0x1800], R73 ;  /* 0x0018004915007388 */ /* 0x000fe20000000800 */
[----:B------:R-:W-:-:S03]  /*13c0*/  IMAD.IADD R68, R69, 0x1, R68 ;  /* 0x0000000145447824 */ /* 0x000fc600078e0244 */
[----:B------:R-:W-:Y:S01]  /*13d0*/  STS [R21+0x1c00], R40 ;  /* 0x001c002815007388 */ /* 0x000fe20000000800 */
[----:B-1----:R-:W-:-:S03]  /*13e0*/  IMAD.IADD R72, R68, 0x1, R67 ;  /* 0x0000000144487824 */ /* 0x002fc600078e0243 */
[----:B------:R-:W-:Y:S01]  /*13f0*/  STS [R21+0x2000], R69 ;  /* 0x0020004515007388 */ /* 0x000fe20000000800 */
[----:B------:R-:W-:-:S03]  /*1400*/  IMAD.IADD R65, R72, 0x1, R65 ;  /* 0x0000000148417824 */ /* 0x000fc600078e0241 */
[----:B------:R-:W-:Y:S04]  /*1410*/  STS [R21+0x2400], R68 ;  /* 0x0024004415007388 */ /* 0x000fe80000000800 */
[----:B------:R-:W-:Y:S04]  /*1420*/  STS [R21+0x2800], R72 ;  /* 0x0028004815007388 */ /* 0x000fe80000000800 */
[----:B------:R-:W-:Y:S04]  /*1430*/  STS [R21+0x2c00], R65 ;  /* 0x002c004115007388 */ /* 0x000fe80000000800 */
[----:B------:R0:W-:Y:S02]  /*1440*/  STS [R21+0x1000], R22 ;  /* 0x0010001615007388 */ /* 0x0001e40000000800 */
[----:B0-----:R-:W-:-:S07]  /*1450*/  IMAD.IADD R22, R65, 0x1, R70 ;  /* 0x0000000141167824 */ /* 0x001fce00078e0246 */
.L_x_13:
[----:B------:R-:W-:Y:S05]  /*1460*/  BSYNC.RECONVERGENT B0 ;  /* 0x0000000000007941 */ /* 0x000fea0003800200 */
.L_x_12:
[----:B------:R-:W-:Y:S01]  /*1470*/  ISETP.NE.AND P0, PT, R22, 0x1980, PT ;  /* 0x000019801600780c */ /* 0x000fe20003f05270 */
[----:B------:R-:W-:Y:S01]  /*1480*/  IMAD R65, R2, 0x100, R37 ;  /* 0x0000010002417824 */ /* 0x000fe200078e0225 */
[----:B------:R-:W1:Y:S02]  /*1490*/  LDCU.64 UR6, c[0x0][0x3b8] ;  /* 0x00007700ff0677ac */ /* 0x000e640008000a00 */
[----:B------:R-:W-:Y:S01]  /*14a0*/  ISETP.LT.U32.AND P0, PT, R37, 0x100, !P0 ;  /* 0x000001002500780c */ /* 0x000fe20004701070 */
[----:B------:R-:W-:Y:S01]  /*14b0*/  IMAD.WIDE R38, R65, 0x4, R38 ;  /* 0x0000000441267825 */ /* 0x000fe200078e0226 */
[----:B------:R-:W-:-:S05]  /*14c0*/  @!P2 LOP3.LUT R65, R22, 0x40000000, RZ, 0xfc, !PT ;  /* 0x400000001641a812 */ /* 0x000fca00078efcff */
[----:B------:R2:W-:Y:S06]  /*14d0*/  @!P2 STG.E.STRONG.SYS desc[UR8][R38.64], R65 ;  /* 0x000000412600a986 */ /* 0x0005ec000c115908 */
[----:B------:R-:W-:Y:S06]  /*14e0*/  BAR.RED.OR.DEFER_BLOCKING 0x0, P0 ;  /* 0x0000000000007b1d */ /* 0x000fec0000014800 */
[----:B------:R-:W3:Y:S01]  /*14f0*/  B2R.RESULT RZ, P0 ;  /* 0x0000000000ff731c */ /* 0x000ee20000004000 */
[----:B-1----:R-:W-:-:S04]  /*1500*/  LEA R40, P1, R41, UR6, 0x2 ;  /* 0x0000000629287c11 */ /* 0x002fc8000f8210ff */
[----:B------:R-:W-:Y:S01]  /*1510*/  LEA.HI.X R41, R41, UR7, R64, 0x2, P1 ;  /* 0x0000000729297c11 */ /* 0x000fe200088f1440 */
[----:B--23--:R-:W-:Y:S08]  /*1520*/  @!P0 BRA `(.L_x_14) ;  /* 0x0000001000ac8947 */ /* 0x00cff00003800000 */
[----:B------:R-:W1:Y:S01]  /*1530*/  LDC.64 R24, c[0x0][0x390] ;  /* 0x0000e400ff187b82 */ /* 0x000e620000000a00 */
[----:B------:R-:W-:Y:S01]  /*1540*/  BSSY B1, `(.L_x_15) ;  /* 0x0000030000017945 */ /* 0x000fe20003800000 */
[----:B------:R-:W-:-:S06]  /*1550*/  IMAD R31, R37, 0x8, R0 ;  /* 0x00000008251f7824 */ /* 0x000fcc00078e0200 */
[----:B------:R-:W2:Y:S01]  /*1560*/  LDC.64 R26, c[0x0][0x398] ;  /* 0x0000e600ff1a7b82 */ /* 0x000ea20000000a00 */
[----:B-1----:R-:W-:Y:S01]  /*1570*/  IMAD.WIDE.U32 R24, R37, 0x8, R24 ;  /* 0x0000000825187825 */ /* 0x002fe200078e0018 */
[----:B------:R-:W-:Y:S06]  /*1580*/  @P2 BRA `(.L_x_16) ;  /* 0x0000000000ac2947 */ /* 0x000fec0003800000 */
[----:B--2---:R-:W-:-:S06]  /*1590*/  IMAD.WIDE.U32 R26, R37, 0x8, R26 ;  /* 0x00000008251a7825 */ /* 0x004fcc00078e001a */
[----:B------:R-:W2:Y:S01]  /*15a0*/  LDG.E.64 R26, desc[UR8][R26.64] ;  /* 0x000000081a1a7981 */ /* 0x000ea2000c1e1b00 */
[----:B------:R-:W-:Y:S01]  /*15b0*/  ISETP.GT.U32.AND P0, PT, R37, R23, PT ;  /* 0x000000172500720c */ /* 0x000fe20003f04070 */
[----:B------:R-:W-:-:S03]  /*15c0*/  IMAD.MOV.U32 R21, RZ, RZ, R22 ;  /* 0x000000ffff157224 */ /* 0x000fc600078e0016 */
[----:B------:R-:W-:-:S04]  /*15d0*/  SEL R29, RZ, 0x1980, !P0 ;  /* 0x00001980ff1d7807 */ /* 0x000fc80004000000 */
[----:B--2---:R-:W-:-:S04]  /*15e0*/  IADD3 R28, P0, PT, R26, -R29, RZ ;  /* 0x8000001d1a1c7210 */ /* 0x004fc80007f1e0ff */
[----:B------:R-:W-:Y:S02]  /*15f0*/  IADD3.X R29, PT, PT, R27, -0x1, RZ, P0, !PT ;  /* 0xffffffff1b1d7810 */ /* 0x000fe400007fe4ff */
[----:B------:R-:W-:-:S03]  /*1600*/  ISETP.GE.AND P0, PT, R2, 0x1, PT ;  /* 0x000000010200780c */ /* 0x000fc60003f06270 */
[----:B------:R1:W-:Y:S10]  /*1610*/  STS.64 [R31+0x6600], R28 ;  /* 0x0066001c1f007388 */ /* 0x0003f40000000a00 */
[----:B------:R-:W-:Y:S05]  /*1620*/  @!P0 BRA `(.L_x_17) ;  /* 0x00000000006c8947 */ /* 0x000fea0003800000 */
[----:B------:R-:W-:Y:S01]  /*1630*/  BSSY B0, `(.L_x_18) ;  /* 0x0000019000007945 */ /* 0x000fe20003800000 */
[----:B------:R-:W-:Y:S02]  /*1640*/  IMAD.MOV.U32 R0, RZ, RZ, -0x1 ;  /* 0xffffffffff007424 */ /* 0x000fe400078e00ff */
[----:B-1----:R-:W-:Y:S02]  /*1650*/  IMAD.MOV.U32 R28, RZ, RZ, R2 ;  /* 0x000000ffff1c7224 */ /* 0x002fe400078e0002 */
[----:B------:R-:W-:-:S07]  /*1660*/  IMAD.MOV.U32 R21, RZ, RZ, R22 ;  /* 0x000000ffff157224 */ /* 0x000fce00078e0016 */
.L_x_22:
[----:B------:R-:W1:Y:S01]  /*1670*/  LDC.64 R26, c[0x0][0x380] ;  /* 0x0000e000ff1a7b82 */ /* 0x000e620000000a00 */
[----:B------:R-:W-:Y:S01]  /*1680*/  VIADD R33, R28, 0xffffffff ;  /* 0xffffffff1c217836 */ /* 0x000fe20000000000 */
[----:B------:R-:W-:Y:S03]  /*1690*/  BSSY B2, `(.L_x_19) ;  /* 0x0000008000027945 */ /* 0x000fe60003800000 */
[----:B------:R-:W-:-:S04]  /*16a0*/  IMAD R29, R33, 0x100, R37 ;  /* 0x00000100211d7824 */ /* 0x000fc800078e0225 */
[----:B-1----:R-:W-:-:S07]  /*16b0*/  IMAD.WIDE R26, R29, 0x4, R26 ;  /* 0x000000041d1a7825 */ /* 0x002fce00078e021a */
.L_x_20:
[----:B------:R-:W-:Y:S05]  /*16c0*/  YIELD ;  /* 0x0000000000007946 */ /* 0x000fea0003800000 */
[----:B------:R1:W-:Y:S06]  /*16d0*/  MEMBAR.SC.CTA ;  /* 0x0000000000007992 */ /* 0x0003ec0000000000 */
[----:B-1----:R-:W2:Y:S02]  /*16e0*/  LDG.E.STRONG.SYS R29, desc[UR8][R26.64] ;  /* 0x000000081a1d7981 */ /* 0x002ea4000c1f5900 */
[----:B--2---:R-:W-:-:S13]  /*16f0*/  ISETP.NE.AND P0, PT, R29, RZ, PT ;  /* 0x000000ff1d00720c */ /* 0x004fda0003f05270 */
[----:B------:R-:W-:Y:S05]  /*1700*/  @!P0 BRA `(.L_x_20) ;  /* 0xfffffffc00ec8947 */ /* 0x000fea000383ffff */
[----:B------:R-:W-:Y:S05]  /*1710*/  BSYNC B2 ;  /* 0x0000000000027941 */ /* 0x000fea0003800000 */
.L_x_19:
[----:B------:R-:W-:Y:S01]  /*1720*/  BSSY.RECONVERGENT B2, `(.L_x_21) ;  /* 0x0000006000027945 */ /* 0x000fe20003800200 */
[C---:B------:R-:W-:Y:S02]  /*1730*/  ISETP.GT.AND P0, PT, R29.reuse, -0x1, PT ;  /* 0xffffffff1d00780c */ /* 0x040fe40003f04270 */
[----:B------:R-:W-:Y:S01]  /*1740*/  LOP3.LUT R26, R29, 0x3fffffff, RZ, 0xc0, !PT ;  /* 0x3fffffff1d1a7812 */ /* 0x000fe200078ec0ff */
[----:B------:R-:W-:Y:S05]  /*1750*/  WARPSYNC.EXCLUSIVE R0 ;  /* 0x0000000000007348 */ /* 0x000fea0003a00000 */
[----:B------:R-:W-:-:S05]  /*1760*/  IMAD.IADD R21, R26, 0x1, R21 ;  /* 0x000000011a157824 */ /* 0x000fca00078e0215 */
[----:B------:R-:W-:-:S07]  /*1770*/  VOTE.ANY R0, PT, P0 ;  /* 0x0000000000007806 */ /* 0x000fce00000e0100 */
[----:B------:R-:W-:Y:S05]  /*1780*/  BSYNC.RECONVERGENT B2 ;  /* 0x0000000000027941 */ /* 0x000fea0003800200 */
.L_x_21:
[----:B------:R-:W-:Y:S01]  /*1790*/  ISETP.GT.U32.AND P1, PT, R28, 0x1, PT ;  /* 0x000000011c00780c */ /* 0x000fe20003f24070 */
[----:B------:R-:W-:-:S12]  /*17a0*/  IMAD.MOV.U32 R28, RZ, RZ, R33 ;  /* 0x000000ffff1c7224 */ /* 0x000fd800078e0021 */
[----:B------:R-:W-:Y:S05]  /*17b0*/  @P0 BRA P1, `(.L_x_22) ;  /* 0xfffffffc00ac0947 */ /* 0x000fea000083ffff */
[----:B------:R-:W-:Y:S05]  /*17c0*/  BSYNC B0 ;  /* 0x0000000000007941 */ /* 0x000fea0003800000 */
.L_x_18:
[----:B------:R2:W3:Y:S02]  /*17d0*/  LDS.64 R28, [R31+0x6600] ;  /* 0x006600001f1c7984 */ /* 0x0004e40000000a00 */
.L_x_17:
[C---:B------:R-:W-:Y:S01]  /*17e0*/  IMAD.IADD R27, R21.reuse, 0x1, -R22 ;  /* 0x00000001151b7824 */ /* 0x040fe200078e0a16 */
[----:B------:R-:W-:-:S04]  /*17f0*/  LOP3.LUT R21, R21, 0x80000000, RZ, 0xfc, !PT ;  /* 0x8000000015157812 */ /* 0x000fc800078efcff */
[C---:B---3--:R-:W-:Y:S01]  /*1800*/  IADD3 R26, P0, PT, R27.reuse, R28, RZ ;  /* 0x0000001c1b1a7210 */ /* 0x048fe20007f1e0ff */
[----:B------:R3:W-:Y:S03]  /*1810*/  STG.E.STRONG.SYS desc[UR8][R38.64], R21 ;  /* 0x0000001526007986 */ /* 0x0007e6000c115908 */
[----:B------:R-:W-:-:S05]  /*1820*/  LEA.HI.X.SX32 R27, R27, R29, 0x1, P0 ;  /* 0x0000001d1b1b7211 */ /* 0x000fca00000f0eff */
[----:B------:R3:W-:Y:S04]  /*1830*/  STS.64 [R31+0x6600], R26 ;  /* 0x0066001a1f007388 */ /* 0x0007e80000000a00 */
.L_x_16:
[----:B------:R-:W-:Y:S05]  /*1840*/  BSYNC B1 ;  /* 0x0000000000017941 */ /* 0x000fea0003800000 */
.L_x_15:
[----:B--23--:R-:W2:Y:S01]  /*1850*/  LDC.64 R26, c[0x0][0x390] ;  /* 0x0000e400ff1a7b82 */ /* 0x00cea20000000a00 */
[----:B------:R-:W-:Y:S05]  /*1860*/  WARPSYNC.ALL ;  /* 0x0000000000007948 */ /* 0x000fea0003800000 */
[----:B------:R-:W-:Y:S02]  /*1870*/  UMOV UR5, 0x400 ;  /* 0x0000040000057882 */ /* 0x000fe40000000000 */
[----:B------:R-:W3:Y:S08]  /*1880*/  LDC R21, c[0x0][0x3c0] ;  /* 0x0000f000ff157b82 */ /* 0x000ef00000000800 */
[----:B------:R-:W4:Y:S01]  /*1890*/  S2UR UR6, SR_CgaCtaId ;  /* 0x00000000000679c3 */ /* 0x000f220000008800 */
[----:B--2---:R-:W-:-:S02]  /*18a0*/  ISETP.EQ.U32.AND P1, PT, R26, RZ, PT ;  /* 0x000000ff1a00720c */ /* 0x004fc40003f22070 */
[----:B---3--:R-:W-:-:S04]  /*18b0*/  ISETP.GE.AND P0, PT, R63, R21, PT ;  /* 0x000000153f00720c */ /* 0x008fc80003f06270 */
[----:B------:R-:W-:-:S04]  /*18c0*/  ISETP.EQ.OR.EX P0, PT, R27, RZ, !P0, P1 ;  /* 0x000000ff1b00720c */ /* 0x000fc80004702710 */
[----:B------:R-:W-:Y:S01]  /*18d0*/  ISETP.GT.U32.OR P0, PT, R37, 0xff, P0 ;  /* 0x000000ff2500780c */ /* 0x000fe20000704470 */
[----:B----4-:R-:W-:-:S12]  /*18e0*/  ULEA UR5, UR6, UR5, 0x18 ;  /* 0x0000000506057291 */ /* 0x010fd8000f8ec0ff */
[----:B------:R-:W2:Y:S01]  /*18f0*/  @!P0 LDS.64 R26, [R31+0x6600] ;  /* 0x006600001f1a8984 */ /* 0x000ea20000000a00 */
[----:B------:R-:W-:Y:S02]  /*1900*/  @!P0 ISETP.GT.U32.AND P1, PT, R37, R23, PT ;  /* 0x000000172500820c */ /* 0x000fe40003f24070 */
[----:B------:R-:W-:Y:S02]  /*1910*/  LEA R23, R23, UR5, 0x3 ;  /* 0x0000000517177c11 */ /* 0x000fe4000f8e18ff */
[----:B-1----:R-:W-:-:S04]  /*1920*/  @!P0 SEL R29, RZ, 0x1980, !P1 ;  /* 0x00001980ff1d8807 */ /* 0x002fc80004800000 */
[--C-:B--2---:R-:W-:Y:S02]  /*1930*/  @!P0 IADD3 R26, P1, P2, R26, R29, R22.reuse ;  /* 0x0000001d1a1a8210 */ /* 0x104fe40007a3e016 */
[----:B------:R-:W-:-:S04]  /*1940*/  @!P0 SHF.R.S32.HI R29, RZ, 0x1f, R22 ;  /* 0x0000001fff1d8819 */ /* 0x000fc80000011416 */
[----:B------:R-:W-:-:S05]  /*1950*/  @!P0 IADD3.X R27, PT, PT, R27, RZ, R29, P1, P2 ;  /* 0x000000ff1b1b8210 */ /* 0x000fca0000fe441d */
[----:B------:R1:W-:Y:S01]  /*1960*/  @!P0 STG.E.64 desc[UR8][R24.64], R26 ;  /* 0x0000001a18008986 */ /* 0x0003e2000c101b08 */
[----:B------:R-:W-:Y:S01]  /*1970*/  BAR.SYNC.DEFER_BLOCKING 0x0 ;  /* 0x0000000000007b1d */ /* 0x000fe20000010000 */
[----:B------:R-:W-:-:S05]  /*1980*/  ISETP.GT.AND P0, PT, R63, R21, PT ;  /* 0x000000153f00720c */ /* 0x000fca0003f04270 */
[----:B------:R-:W2:Y:S08]  /*1990*/  LDS.64 R22, [R23+0x6600] ;  /* 0x0066000017167984 */ /* 0x000eb00000000a00 */
[----:B-1----:R-:W-:Y:S05]  /*19a0*/  @P0 BRA `(.L_x_23) ;  /* 0x00000000005c0947 */ /* 0x002fea0003800000 */
[----:B------:R-:W1:Y:S01]  /*19b0*/  LDCU.64 UR4, c[0x0][0x3a0] ;  /* 0x00007400ff0477ac */ /* 0x000e620008000a00 */
[----:B--2---:R-:W-:-:S05]  /*19c0*/  IADD3 R0, P1, PT, R3, R22, RZ ;  /* 0x0000001603007210 */ /* 0x004fca0007f3e0ff */
[----:B------:R-:W-:Y:S01]  /*19d0*/  IMAD.X R25, RZ, RZ, R23, P1 ;  /* 0x000000ffff197224 */ /* 0x000fe200008e0617 */
[----:B-1----:R-:W-:-:S04]  /*19e0*/  LEA R22, P1, R0, UR4, 0x2 ;  /* 0x0000000400167c11 */ /* 0x002fc8000f8210ff */
[----:B------:R-:W-:-:S05]  /*19f0*/  LEA.HI.X R23, R0, UR5, R25, 0x2, P1 ;  /* 0x0000000500177c11 */ /* 0x000fca00088f1419 */
[----:B------:R2:W-:Y:S04]  /*1a00*/  STG.E desc[UR8][R22.64], R4 ;  /* 0x0000000416007986 */ /* 0x0005e8000c101908 */
        /* <DEDUP_REMOVED lines=15> */
[----:B------:R2:W-:Y:S01]  /*1b00*/  STG.E desc[UR8][R22.64+0x800], R20 ;  /* 0x0008001416007986 */ /* 0x0005e2000c101908 */
[----:B------:R-:W-:Y:S05]  /*1b10*/  BRA `(.L_x_24) ;  /* 0x0000000000e07947 */ /* 0x000fea0003800000 */
.L_x_23:
[----:B------:R-:W1:Y:S01]  /*1b20*/  LDCU.64 UR4, c[0x0][0x3a0] ;  /* 0x00007400ff0477ac */ /* 0x000e620008000a00 */
[----:B------:R-:W-:Y:S01]  /*1b30*/  IMAD R24, R2, -0x1980, R21 ;  /* 0xffffe68002187824 */ /* 0x000fe200078e0215 */
[C---:B--2---:R-:W-:Y:S01]  /*1b40*/  IADD3 R0, P1, PT, R3.reuse, R22, RZ ;  /* 0x0000001603007210 */ /* 0x044fe20007f3e0ff */
[C---:B------:R-:W-:Y:S02]  /*1b50*/  VIADD R27, R3.reuse, 0x20 ;  /* 0x00000020031b7836 */ /* 0x040fe40000000000 */
[C---:B------:R-:W-:Y:S01]  /*1b60*/  VIADD R29, R3.reuse, 0x40 ;  /* 0x00000040031d7836 */ /* 0x040fe20000000000 */
[-C--:B------:R-:W-:Y:S01]  /*1b70*/  ISETP.GE.AND P5, PT, R3, R24.reuse, PT ;  /* 0x000000180300720c */ /* 0x080fe20003fa6270 */
[----:B------:R-:W-:Y:S01]  /*1b80*/  IMAD.X R25, RZ, RZ, R23, P1 ;  /* 0x000000ffff197224 */ /* 0x000fe200008e0617 */
[-C--:B------:R-:W-:Y:S01]  /*1b90*/  ISETP.GE.AND P4, PT, R27, R24.reuse, PT ;  /* 0x000000181b00720c */ /* 0x080fe20003f86270 */
[----:B------:R-:W-:Y:S01]  /*1ba0*/  VIADD R27, R3, 0x60 ;  /* 0x00000060031b7836 */ /* 0x000fe20000000000 */
[----:B------:R-:W-:Y:S01]  /*1bb0*/  ISETP.GE.AND P3, PT, R29, R24, PT ;  /* 0x000000181d00720c */ /* 0x000fe20003f66270 */
[----:B------:R-:W-:-:S02]  /*1bc0*/  VIADD R29, R3, 0x80 ;  /* 0x00000080031d7836 */ /* 0x000fc40000000000 */
[----:B------:R-:W-:Y:S01]  /*1bd0*/  VIADD R31, R3, 0xa0 ;  /* 0x000000a0031f7836 */ /* 0x000fe20000000000 */
[-C--:B------:R-:W-:Y:S01]  /*1be0*/  ISETP.GE.AND P2, PT, R27, R24.reuse, PT ;  /* 0x000000181b00720c */ /* 0x080fe20003f46270 */
[----:B------:R-:W-:Y:S01]  /*1bf0*/  VIADD R27, R3, 0xc0 ;  /* 0x000000c0031b7836 */ /* 0x000fe20000000000 */
[C---:B-1----:R-:W-:Y:S02]  /*1c00*/  LEA R22, P1, R0.reuse, UR4, 0x2 ;  /* 0x0000000400167c11 */ /* 0x042fe4000f8210ff */
[-C--:B------:R-:W-:Y:S02]  /*1c10*/  ISETP.GE.AND P6, PT, R31, R24.reuse, PT ;  /* 0x000000181f00720c */ /* 0x080fe40003fc6270 */
[----:B------:R-:W-:Y:S02]  /*1c20*/  LEA.HI.X R23, R0, UR5, R25, 0x2, P1 ;  /* 0x0000000500177c11 */ /* 0x000fe400088f1419 */
[----:B------:R-:W-:Y:S01]  /*1c30*/  ISETP.GE.AND P1, PT, R29, R24, PT ;  /* 0x000000181d00720c */ /* 0x000fe20003f26270 */
[----:B------:R-:W-:-:S02]  /*1c40*/  VIADD R29, R3, 0xe0 ;  /* 0x000000e0031d7836 */ /* 0x000fc40000000000 */
[----:B------:R-:W-:Y:S01]  /*1c50*/  @!P5 STG.E desc[UR8][R22.64], R4 ;  /* 0x000000041600d986 */ /* 0x000fe2000c101908 */
[-C--:B------:R-:W-:Y:S01]  /*1c60*/  ISETP.GE.AND P5, PT, R27, R24.reuse, PT ;  /* 0x000000181b00720c */ /* 0x080fe20003fa6270 */
[----:B------:R-:W-:Y:S02]  /*1c70*/  VIADD R27, R3, 0x100 ;  /* 0x00000100031b7836 */ /* 0x000fe40000000000 */
[----:B------:R1:W-:Y:S01]  /*1c80*/  @!P4 STG.E desc[UR8][R22.64+0x80], R5 ;  /* 0x000080051600c986 */ /* 0x0003e2000c101908 */
[-C--:B------:R-:W-:Y:S01]  /*1c90*/  ISETP.GE.AND P4, PT, R29, R24.reuse, PT ;  /* 0x000000181d00720c */ /* 0x080fe20003f86270 */
[----:B------:R-:W-:Y:S02]  /*1ca0*/  VIADD R29, R3, 0x120 ;  /* 0x00000120031d7836 */ /* 0x000fe40000000000 */
[----:B------:R-:W-:Y:S01]  /*1cb0*/  @!P3 STG.E desc[UR8][R22.64+0x100], R6 ;  /* 0x000100061600b986 */ /* 0x000fe2000c101908 */
[----:B------:R-:W-:Y:S01]  /*1cc0*/  ISETP.GE.AND P3, PT, R27, R24, PT ;  /* 0x000000181b00720c */ /* 0x000fe20003f66270 */
[----:B------:R-:W-:-:S02]  /*1cd0*/  VIADD R27, R3, 0x140 ;  /* 0x00000140031b7836 */ /* 0x000fc40000000000 */
[----:B------:R2:W-:Y:S01]  /*1ce0*/  @!P2 STG.E desc[UR8][R22.64+0x180], R7 ;  /* 0x000180071600a986 */ /* 0x0005e2000c101908 */
[-C--:B------:R-:W-:Y:S01]  /*1cf0*/  ISETP.GE.AND P2, PT, R29, R24.reuse, PT ;  /* 0x000000181d00720c */ /* 0x080fe20003f46270 */
[C---:B------:R-:W-:Y:S02]  /*1d00*/  VIADD R29, R3.reuse, 0x160 ;  /* 0x00000160031d7836 */ /* 0x040fe40000000000 */
[----:B-1----:R-:W-:Y:S01]  /*1d10*/  VIADD R5, R3, 0x180 ;  /* 0x0000018003057836 */ /* 0x002fe20000000000 */
[----:B------:R1:W-:Y:S01]  /*1d20*/  @!P1 STG.E desc[UR8][R22.64+0x200], R8 ;  /* 0x0002000816009986 */ /* 0x0003e2000c101908 */
[-C--:B------:R-:W-:Y:S01]  /*1d30*/  ISETP.GE.AND P1, PT, R27, R24.reuse, PT ;  /* 0x000000181b00720c */ /* 0x080fe20003f26270 */
[----:B------:R-:W-:Y:S02]  /*1d40*/  VIADD R27, R3, 0x1a0 ;  /* 0x000001a0031b7836 */ /* 0x000fe40000000000 */
[----:B------:R1:W-:Y:S01]  /*1d50*/  @!P5 STG.E desc[UR8][R22.64+0x300], R10 ;  /* 0x0003000a1600d986 */ /* 0x0003e2000c101908 */
[----:B------:R-:W-:Y:S01]  /*1d60*/  ISETP.GE.AND P5, PT, R5, R24, PT ;  /* 0x000000180500720c */ /* 0x000fe20003fa6270 */
[----:B------:R-:W-:-:S02]  /*1d70*/  VIADD R5, R3, 0x1c0 ;  /* 0x000001c003057836 */ /* 0x000fc40000000000 */
[----:B------:R1:W-:Y:S01]  /*1d80*/  @!P3 STG.E desc[UR8][R22.64+0x400], R12 ;  /* 0x0004000c1600b986 */ /* 0x0003e2000c101908 */
[----:B--2---:R-:W-:Y:S02]  /*1d90*/  VIADD R7, R3, 0x1e0 ;  /* 0x000001e003077836 */ /* 0x004fe40000000000 */
[-C--:B------:R-:W-:Y:S01]  /*1da0*/  ISETP.GE.AND P3, PT, R5, R24.reuse, PT ;  /* 0x000000180500720c */ /* 0x080fe20003f66270 */
[----:B------:R-:W-:Y:S01]  /*1db0*/  VIADD R5, R3, 0x200 ;  /* 0x0000020003057836 */ /* 0x000fe20000000000 */
[----:B------:R1:W-:Y:S01]  /*1dc0*/  @!P6 STG.E desc[UR8][R22.64+0x280], R9 ;  /* 0x000280091600e986 */ /* 0x0003e2000c101908 */
[----:B------:R-:W-:-:S03]  /*1dd0*/  ISETP.GE.AND P6, PT, R29, R24, PT ;  /* 0x000000181d00720c */ /* 0x000fc60003fc6270 */
[----:B------:R1:W-:Y:S01]  /*1de0*/  @!P4 STG.E desc[UR8][R22.64+0x380], R11 ;  /* 0x0003800b1600c986 */ /* 0x0003e2000c101908 */
[----:B------:R-:W-:-:S03]  /*1df0*/  ISETP.GE.AND P4, PT, R27, R24, PT ;  /* 0x000000181b00720c */ /* 0x000fc60003f86270 */
[----:B------:R1:W-:Y:S01]  /*1e00*/  @!P2 STG.E desc[UR8][R22.64+0x480], R13 ;  /* 0x0004800d1600a986 */ /* 0x0003e2000c101908 */
[----:B------:R-:W-:-:S03]  /*1e10*/  ISETP.GE.AND P2, PT, R7, R24, PT ;  /* 0x000000180700720c */ /* 0x000fc60003f46270 */
[----:B------:R1:W-:Y:S01]  /*1e20*/  @!P1 STG.E desc[UR8][R22.64+0x500], R14 ;  /* 0x0005000e16009986 */ /* 0x0003e2000c101908 */
[----:B------:R-:W-:-:S03]  /*1e30*/  ISETP.GE.AND P1, PT, R5, R24, PT ;  /* 0x000000180500720c */ /* 0x000fc60003f26270 */
[----:B------:R1:W-:Y:S04]  /*1e40*/  @!P6 STG.E desc[UR8][R22.64+0x580], R15 ;  /* 0x0005800f1600e986 */ /* 0x0003e8000c101908 */
[----:B------:R1:W-:Y:S04]  /*1e50*/  @!P5 STG.E desc[UR8][R22.64+0x600], R16 ;  /* 0x000600101600d986 */ /* 0x0003e8000c101908 */
[----:B------:R1:W-:Y:S04]  /*1e60*/  @!P4 STG.E desc[UR8][R22.64+0x680], R17 ;  /* 0x000680111600c986 */ /* 0x0003e8000c101908 */
[----:B------:R1:W-:Y:S04]  /*1e70*/  @!P3 STG.E desc[UR8][R22.64+0x700], R18 ;  /* 0x000700121600b986 */ /* 0x0003e8000c101908 */
[----:B------:R1:W-:Y:S04]  /*1e80*/  @!P2 STG.E desc[UR8][R22.64+0x780], R19 ;  /* 0x000780131600a986 */ /* 0x0003e8000c101908 */
[----:B------:R1:W-:Y:S02]  /*1e90*/  @!P1 STG.E desc[UR8][R22.64+0x800], R20 ;  /* 0x0008001416009986 */ /* 0x0003e4000c101908 */
.L_x_24:
[----:B------:R-:W-:Y:S05]  /*1ea0*/  @P0 BRA `(.L_x_25) ;  /* 0x0000000000480947 */ /* 0x000fea0003800000 */
[----:B------:R3:W5:Y:S04]  /*1eb0*/  LDG.E R45, desc[UR8][R40.64+0x800] ;  /* 0x00080008282d7981 */ /* 0x000768000c1e1900 */
[----:B--2---:R3:W5:Y:S04]  /*1ec0*/  LDG.E R7, desc[UR8][R40.64] ;  /* 0x0000000828077981 */ /* 0x004768000c1e1900 */
[----:B-1----:R3:W5:Y:S04]  /*1ed0*/  LDG.E R9, desc[UR8][R40.64+0x80] ;  /* 0x0000800828097981 */ /* 0x002768000c1e1900 */
        /* <DEDUP_REMOVED lines=15> */
.L_x_25:
[----:B--2---:R-:W-:Y:S02]  /*1fd0*/  IMAD R4, R2, -0x1980, R21 ;  /* 0xffffe68002047824 */ /* 0x004fe400078e0215 */
[C---:B------:R-:W-:Y:S02]  /*1fe0*/  VIADD R5, R3.reuse, 0x20 ;  /* 0x0000002003057836 */ /* 0x040fe40000000000 */
[C---:B0-----:R-:W-:Y:S01]  /*1ff0*/  VIADD R47, R3.reuse, 0x40 ;  /* 0x00000040032f7836 */ /* 0x041fe20000000000 */
[CC--:B------:R-:W-:Y:S01]  /*2000*/  ISETP.GE.AND P5, PT, R3.reuse, R4.reuse, PT ;  /* 0x000000040300720c */ /* 0x0c0fe20003fa6270 */
[----:B------:R-:W-:Y:S01]  /*2010*/  VIADD R49, R3, 0x80 ;  /* 0x0000008003317836 */ /* 0x000fe20000000000 */
[-C--:B------:R-:W-:Y:S01]  /*2020*/  ISETP.GE.AND P4, PT, R5, R4.reuse, PT ;  /* 0x000000040500720c */ /* 0x080fe20003f86270 */
[----:B------:R-:W-:Y:S01]  /*2030*/  VIADD R5, R3, 0x60 ;  /* 0x0000006003057836 */ /* 0x000fe20000000000 */
[-C--:B------:R-:W-:Y:S01]  /*2040*/  ISETP.GE.AND P3, PT, R47, R4.reuse, PT ;  /* 0x000000042f00720c */ /* 0x080fe20003f66270 */
[----:B------:R-:W-:Y:S01]  /*2050*/  VIADD R47, R3, 0xa0 ;  /* 0x000000a0032f7836 */ /* 0x000fe20000000000 */
[----:B------:R-:W-:-:S02]  /*2060*/  ISETP.GE.AND P1, PT, R49, R4, PT ;  /* 0x000000043100720c */ /* 0x000fc40003f26270 */
[-C--:B------:R-:W-:Y:S01]  /*2070*/  ISETP.GE.AND P2, PT, R5, R4.reuse, PT ;  /* 0x000000040500720c */ /* 0x080fe20003f46270 */
[----:B------:R-:W-:Y:S01]  /*2080*/  VIADD R5, R3, 0xc0 ;  /* 0x000000c003057836 */ /* 0x000fe20000000000 */
[-C--:B------:R-:W-:Y:S01]  /*2090*/  ISETP.GE.AND P6, PT, R47, R4.reuse, PT ;  /* 0x000000042f00720c */ /* 0x080fe20003fc6270 */
[----:B------:R-:W-:Y:S02]  /*20a0*/  VIADD R47, R3, 0xe0 ;  /* 0x000000e0032f7836 */ /* 0x000fe40000000000 */
[----:B------:R2:W5:Y:S01]  /*20b0*/  @!P5 LDG.E R7, desc[UR8][R40.64] ;  /* 0x000000082807d981 */ /* 0x000562000c1e1900 */
[-C--:B------:R-:W-:Y:S01]  /*20c0*/  ISETP.GE.AND P5, PT, R5, R4.reuse, PT ;  /* 0x000000040500720c */ /* 0x080fe20003fa6270 */
[----:B------:R-:W-:Y:S02]  /*20d0*/  VIADD R5, R3, 0x100 ;  /* 0x0000010003057836 */ /* 0x000fe40000000000 */
[----:B-1----:R2:W5:Y:S01]  /*20e0*/  @!P4 LDG.E R9, desc[UR8][R40.64+0x80] ;  /* 0x000080082809c981 */ /* 0x002562000c1e1900 */
[----:B------:R-:W-:Y:S01]  /*20f0*/  ISETP.GE.AND P4, PT, R47, R4, PT ;  /* 0x000000042f00720c */ /* 0x000fe20003f86270 */
[----:B------:R-:W-:-:S02]  /*2100*/  VIADD R47, R3, 0x120 ;  /* 0x00000120032f7836 */ /* 0x000fc40000000000 */
[----:B------:R2:W5:Y:S01]  /*2110*/  @!P3 LDG.E R11, desc[UR8][R40.64+0x100] ;  /* 0x00010008280bb981 */ /* 0x000562000c1e1900 */
[-C--:B------:R-:W-:Y:S01]  /*2120*/  ISETP.GE.AND P3, PT, R5, R4.reuse, PT ;  /* 0x000000040500720c */ /* 0x080fe20003f66270 */
[----:B------:R-:W-:Y:S02]  /*2130*/  VIADD R5, R3, 0x140 ;  /* 0x0000014003057836 */ /* 0x000fe40000000000 */
[----:B------:R2:W5:Y:S01]  /*2140*/  @!P2 LDG.E R13, desc[UR8][R40.64+0x180] ;  /* 0x00018008280da981 */ /* 0x000562000c1e1900 */
[-C--:B------:R-:W-:Y:S01]  /*2150*/  ISETP.GE.AND P2, PT, R47, R4.reuse, PT ;  /* 0x000000042f00720c */ /* 0x080fe20003f46270 */
[----:B------:R-:W-:Y:S02]  /*2160*/  VIADD R47, R3, 0x160 ;  /* 0x00000160032f7836 */ /* 0x000fe40000000000 */
[----:B------:R2:W5:Y:S01]  /*2170*/  @!P1 LDG.E R15, desc[UR8][R40.64+0x200] ;  /* 0x00020008280f9981 */ /* 0x000562000c1e1900 */
        /* <DEDUP_REMOVED lines=15> */
[----:B------:R-:W-:-:S03]  /*2270*/  ISETP.GE.AND P2, PT, R47, R4, PT ;  /* 0x000000042f00720c */ /* 0x000fc60003f46270 */
[----:B------:R2:W5:Y:S01]  /*2280*/  @!P1 LDG.E R31, desc[UR8][R40.64+0x500] ;  /* 0x00050008281f9981 */ /* 0x000562000c1e1900 */
[----:B------:R-:W-:-:S03]  /*2290*/  ISETP.GE.AND P1, PT, R5, R4, PT ;  /* 0x000000040500720c */ /* 0x000fc60003f26270 */
[----:B------:R2:W5:Y:S04]  /*22a0*/  @!P6 LDG.E R33, desc[UR8][R40.64+0x580] ;  /* 0x000580082821e981 */ /* 0x000568000c1e1900 */
[----:B------:R2:W5:Y:S04]  /*22b0*/  @!P5 LDG.E R35, desc[UR8][R40.64+0x600] ;  /* 0x000600082823d981 */ /* 0x000568000c1e1900 */
[----:B------:R2:W5:Y:S04]  /*22c0*/  @!P4 LDG.E R37, desc[UR8][R40.64+0x680] ;  /* 0x000680082825c981 */ /* 0x000568000c1e1900 */
[----:B------:R2:W5:Y:S04]  /*22d0*/  @!P3 LDG.E R39, desc[UR8][R40.64+0x700] ;  /* 0x000700082827b981 */ /* 0x000568000c1e1900 */
[----:B------:R2:W5:Y:S04]  /*22e0*/  @!P2 LDG.E R43, desc[UR8][R40.64+0x780] ;  /* 0x00078008282ba981 */ /* 0x000568000c1e1900 */
[----:B------:R2:W5:Y:S02]  /*22f0*/  @!P1 LDG.E R45, desc[UR8][R40.64+0x800] ;  /* 0x00080008282d9981 */ /* 0x000564000c1e1900 */
.L_x_26:
[----:B------:R-:W-:Y:S05]  /*2300*/  @P0 BRA `(.L_x_27) ;  /* 0x0000000000540947 */ /* 0x000fea0003800000 */
[----:B------:R-:W1:Y:S02]  /*2310*/  LDCU.64 UR4, c[0x0][0x3b0] ;  /* 0x00007600ff0477ac */ /* 0x000e640008000a00 */
[----:B-1----:R-:W-:-:S04]  /*2320*/  LEA R2, P0, R0, UR4, 0x2 ;  /* 0x0000000400027c11 */ /* 0x002fc8000f8010ff */
[----:B------:R-:W-:-:S05]  /*2330*/  LEA.HI.X R3, R0, UR5, R25, 0x2, P0 ;  /* 0x0000000500037c11 */ /* 0x000fca00080f1419 */
[----:B-----5:R-:W-:Y:S04]  /*2340*/  STG.E desc[UR8][R2.64], R7 ;  /* 0x0000000702007986 */ /* 0x020fe8000c101908 */
[----:B------:R-:W-:Y:S04]  /*2350*/  STG.E desc[UR8][R2.64+0x80], R9 ;  /* 0x0000800902007986 */ /* 0x000fe8000c101908 */
        /* <DEDUP_REMOVED lines=14> */
[----:B------:R-:W-:Y:S01]  /*2440*/  STG.E desc[UR8][R2.64+0x800], R45 ;  /* 0x0008002d02007986 */ /* 0x000fe2000c101908 */
[----:B------:R-:W-:Y:S05]  /*2450*/  EXIT ;  /* 0x000000000000794d */ /* 0x000fea0003800000 */
.L_x_27:
[----:B------:R-:W1:Y:S01]  /*2460*/  LDCU.64 UR4, c[0x0][0x3b0] ;  /* 0x00007600ff0477ac */ /* 0x000e620008000a00 */
[----:B------:R-:W-:Y:S02]  /*2470*/  IMAD R2, R2, -0x1980, R21 ;  /* 0xffffe68002027824 */ /* 0x000fe400078e0215 */
[C---:B------:R-:W-:Y:S02]  /*2480*/  VIADD R21, R3.reuse, 0x40 ;  /* 0x0000004003157836 */ /* 0x040fe40000000000 */
[C---:B------:R-:W-:Y:S01]  /*2490*/  VIADD R5, R3.reuse, 0x20 ;  /* 0x0000002003057836 */ /* 0x040fe20000000000 */
[CC--:B------:R-:W-:Y:S01]  /*24a0*/  ISETP.GE.AND P3, PT, R3.reuse, R2.reuse, PT ;  /* 0x000000020300720c */ /* 0x0c0fe20003f66270 */
[----:B--23--:R-:W-:Y:S01]  /*24b0*/  VIADD R41, R3, 0x60 ;  /* 0x0000006003297836 */ /* 0x00cfe20000000000 */
[-C--:B------:R-:W-:Y:S01]  /*24c0*/  ISETP.GE.AND P1, PT, R21, R2.reuse, PT ;  /* 0x000000021500720c */ /* 0x080fe20003f26270 */
[----:B------:R-:W-:Y:S01]  /*24d0*/  VIADD R21, R3, 0x80 ;  /* 0x0000008003157836 */ /* 0x000fe20000000000 */
[-C--:B------:R-:W-:Y:S01]  /*24e0*/  ISETP.GE.AND P2, PT, R5, R2.reuse, PT ;  /* 0x000000020500720c */ /* 0x080fe20003f46270 */
[----:B0-----:R-:W-:Y:S01]  /*24f0*/  VIADD R47, R3, 0xc0 ;  /* 0x000000c0032f7836 */ /* 0x001fe20000000000 */
[-C--:B------:R-:W-:Y:S01]  /*2500*/  ISETP.GE.AND P0, PT, R41, R2.reuse, PT ;  /* 0x000000022900720c */ /* 0x080fe20003f06270 */
[----:B------:R-:W-:Y:S01]  /*2510*/  VIADD R41, R3, 0xa0 ;  /* 0x000000a003297836 */ /* 0x000fe20000000000 */
[----:B------:R-:W-:Y:S01]  /*2520*/  ISETP.GE.AND P6, PT, R21, R2, PT ;  /* 0x000000021500720c */ /* 0x000fe20003fc6270 */
[----:B------:R-:W-:Y:S01]  /*2530*/  VIADD R21, R3, 0xe0 ;  /* 0x000000e003157836 */ /* 0x000fe20000000000 */
[----:B-1----:R-:W-:-:S02]  /*2540*/  LEA R4, P4, R0, UR4, 0x2 ;  /* 0x0000000400047c11 */ /* 0x002fc4000f8810ff */
[-C--:B------:R-:W-:Y:S02]  /*2550*/  ISETP.GE.AND P5, PT, R41, R2.reuse, PT ;  /* 0x000000022900720c */ /* 0x080fe40003fa6270 */
[----:B------:R-:W-:Y:S01]  /*2560*/  LEA.HI.X R5, R0, UR5, R25, 0x2, P4 ;  /* 0x0000000500057c11 */ /* 0x000fe2000a0f1419 */
[----:B------:R-:W-:Y:S01]  /*2570*/  VIADD R25, R3, 0x100 ;  /* 0x0000010003197836 */ /* 0x000fe20000000000 */
[----:B------:R-:W-:-:S03]  /*2580*/  ISETP.GE.AND P4, PT, R47, R2, PT ;  /* 0x000000022f00720c */ /* 0x000fc60003f86270 */
[----:B-----5:R0:W-:Y:S01]  /*2590*/  @!P3 STG.E desc[UR8][R4.64], R7 ;  /* 0x000000070400b986 */ /* 0x0201e2000c101908 */
[-C--:B------:R-:W-:Y:S01]  /*25a0*/  ISETP.GE.AND P3, PT, R21, R2.reuse, PT ;  /* 0x000000021500720c */ /* 0x080fe20003f66270 */
[----:B------:R-:W-:Y:S02]  /*25b0*/  VIADD R21, R3, 0x120 ;  /* 0x0000012003157836 */ /* 0x000fe40000000000 */
[----:B------:R1:W-:Y:S01]  /*25c0*/  @!P2 STG.E desc[UR8][R4.64+0x80], R9 ;  /* 0x000080090400a986 */ /* 0x0003e2000c101908 */
[-C--:B------:R-:W-:Y:S01]  /*25d0*/  ISETP.GE.AND P2, PT, R25, R2.reuse, PT ;  /* 0x000000021900720c */ /* 0x080fe20003f46270 */
[----:B------:R-:W-:Y:S02]  /*25e0*/  VIADD R25, R3, 0x140 ;  /* 0x0000014003197836 */ /* 0x000fe40000000000 */
[----:B------:R2:W-:Y:S01]  /*25f0*/  @!P1 STG.E desc[UR8][R4.64+0x100], R11 ;  /* 0x0001000b04009986 */ /* 0x0005e2000c101908 */
[----:B------:R-:W-:Y:S01]  /*2600*/  ISETP.GE.AND P1, PT, R21, R2, PT ;  /* 0x000000021500720c */ /* 0x000fe20003f26270 */
[----:B------:R-:W-:-:S02]  /*2610*/  VIADD R21, R3, 0x160 ;  /* 0x0000016003157836 */ /* 0x000fc40000000000 */
[C---:B0-----:R-:W-:Y:S01]  /*2620*/  VIADD R7, R3.reuse, 0x180 ;  /* 0x0000018003077836 */ /* 0x041fe20000000000 */
[----:B------:R2:W-:Y:S01]  /*2630*/  @!P5 STG.E desc[UR8][R4.64+0x280], R17 ;  /* 0x000280110400d986 */ /* 0x0005e2000c101908 */
[----:B-1----:R-:W-:-:S03]  /*2640*/  VIADD R9, R3, 0x1a0 ;  /* 0x000001a003097836 */ /* 0x002fc60000000000 */
[----:B------:R2:W-:Y:S01]  /*2650*/  @!P4 STG.E desc[UR8][R4.64+0x300], R19 ;  /* 0x000300130400c986 */ /* 0x0005e2000c101908 */
[-C--:B------:R-:W-:Y:S01]  /*2660*/  ISETP.GE.AND P5, PT, R7, R2.reuse, PT ;  /* 0x000000020700720c */ /* 0x080fe20003fa6270 */
[----:B------:R-:W-:Y:S01]  /*2670*/  VIADD R7, R3, 0x1c0 ;  /* 0x000001c003077836 */ /* 0x000fe20000000000 */
[-C--:B------:R-:W-:Y:S01]  /*2680*/  ISETP.GE.AND P4, PT, R9, R2.reuse, PT ;  /* 0x000000020900720c */ /* 0x080fe20003f86270 */
[C---:B------:R-:W-:Y:S01]  /*2690*/  VIADD R9, R3.reuse, 0x1e0 ;  /* 0x000001e003097836 */ /* 0x040fe20000000000 */
[----:B------:R2:W-:Y:S01]  /*26a0*/  @!P0 STG.E desc[UR8][R4.64+0x180], R13 ;  /* 0x0001800d04008986 */ /* 0x0005e2000c101908 */
[----:B------:R-:W-:Y:S01]  /*26b0*/  VIADD R3, R3, 0x200 ;  /* 0x0000020003037836 */ /* 0x000fe20000000000 */
[-C--:B------:R-:W-:Y:S02]  /*26c0*/  ISETP.GE.AND P0, PT, R25, R2.reuse, PT ;  /* 0x000000021900720c */ /* 0x080fe40003f06270 */
        /* <DEDUP_REMOVED lines=13> */
[----:B------:R2:W-:Y:S01]  /*27a0*/  @!P2 STG.E desc[UR8][R4.64+0x780], R43 ;  /* 0x0007802b0400a986 */ /* 0x0005e2000c101908 */
[----:B------:R-:W-:Y:S05]  /*27b0*/  @P1 EXIT ;  /* 0x000000000000194d */ /* 0x000fea0003800000 */
[----:B------:R-:W-:Y:S01]  /*27c0*/  STG.E desc[UR8][R4.64+0x800], R45 ;  /* 0x0008002d04007986 */ /* 0x000fe2000c101908 */
[----:B------:R-:W-:Y:S05]  /*27d0*/  EXIT ;  /* 0x000000000000794d */ /* 0x000fea0003800000 */
.L_x_14:
[----:B------:R-:W-:Y:S01]  /*27e0*/  IMAD.MOV.U32 R36, RZ, RZ, RZ ;  /* 0x000000ffff247224 */ /* 0x000fe200078e00ff */
[C---:B------:R-:W-:Y:S01]  /*27f0*/  ISETP.GT.U32.AND P0, PT, R37.reuse, 0x1f, PT ;  /* 0x0000001f2500780c */ /* 0x040fe20003f04070 */
[----:B------:R-:W-:Y:S05]  /*2800*/  WARPSYNC.ALL ;  /* 0x0000000000007948 */ /* 0x000fea0003800000 */
[----:B------:R-:W-:-:S04]  /*2810*/  IMAD.HI.U32 R39, R37, 0x15555556, R36 ;  /* 0x1555555625277827 */ /* 0x000fc800078e0024 */
[----:B------:R-:W-:-:S05]  /*2820*/  IMAD R39, R39, 0x4, R0 ;  /* 0x0000000427277824 */ /* 0x000fca00078e0200 */
[----:B------:R1:W-:Y:S01]  /*2830*/  STS [R39+0x3410], R22 ;  /* 0x0034101627007388 */ /* 0x0003e20000000800 */
[----:B------:R-:W-:Y:S06]  /*2840*/  BAR.SYNC.DEFER_BLOCKING 0x0 ;  /* 0x0000000000007b1d */ /* 0x000fec0000010000 */
[----:B------:R-:W-:Y:S05]  /*2850*/  @P0 BRA `(.L_x_28) ;  /* 0x0000000000e00947 */ /* 0x000fea0003800000 */
[----:B------:R-:W-:Y:S01]  /*2860*/  IMAD R38, R37, 0x34, R0 ;  /* 0x0000003425267824 */ /* 0x000fe200078e0200 */
[----:B------:R-:W-:-:S04]  /*2870*/  UMOV UR5, 0xffffffff ;  /* 0xffffffff00057882 */ /* 0x000fc80000000000 */
[----:B------:R-:W-:Y:S04]  /*2880*/  LDS R73, [R38+0x3410] ;  /* 0x0034100026497984 */ /* 0x000fe80000000800 */
[----:B------:R-:W-:Y:S04]  /*2890*/  LDS R72, [R38+0x3414] ;  /* 0x0034140026487984 */ /* 0x000fe80000000800 */
[----:B------:R-:W2:Y:S04]  /*28a0*/  LDS R71, [R38+0x3418] ;  /* 0x0034180026477984 */ /* 0x000ea80000000800 */
[----:B------:R-:W-:Y:S04]  /*28b0*/  LDS R70, [R38+0x341c] ;  /* 0x00341c0026467984 */ /* 0x000fe80000000800 */
[----:B------:R-:W3:Y:S04]  /*28c0*/  LDS R69, [R38+0x3420] ;  /* 0x0034200026457984 */ /* 0x000ee80000000800 */
[----:B------:R-:W-:Y:S04]  /*28d0*/  LDS R68, [R38+0x3424] ;  /* 0x0034240026447984 */ /* 0x000fe80000000800 */
[----:B------:R-:W4:Y:S04]  /*28e0*/  LDS R67, [R38+0x3428] ;  /* 0x0034280026437984 */ /* 0x000f280000000800 */
[----:B------:R-:W-:Y:S04]  /*28f0*/  LDS R66, [R38+0x342c] ;  /* 0x00342c0026427984 */ /* 0x000fe80000000800 */
[----:B------:R-:W5:Y:S04]  /*2900*/  LDS R65, [R38+0x3430] ;  /* 0x0034300026417984 */ /* 0x000f680000000800 */
[----:B------:R-:W-:Y:S04]  /*2910*/  LDS R64, [R38+0x3434] ;  /* 0x0034340026407984 */ /* 0x000fe80000000800 */
[----:B------:R-:W0:Y:S04]  /*2920*/  LDS R63, [R38+0x3438] ;  /* 0x00343800263f7984 */ /* 0x000e280000000800 */
[----:B-1----:R-:W1:Y:S01]  /*2930*/  LDS R39, [R38+0x343c] ;  /* 0x00343c0026277984 */ /* 0x002e620000000800 */
[----:B--2---:R-:W-:-:S04]  /*2940*/  IADD3 R74, PT, PT, R71, R72, R73 ;  /* 0x00000048474a7210 */ /* 0x004fc80007ffe049 */
[----:B---3--:R-:W-:-:S04]  /*2950*/  IADD3 R74, PT, PT, R69, R74, R70 ;  /* 0x0000004a454a7210 */ /* 0x008fc80007ffe046 */
[----:B----4-:R-:W-:-:S04]  /*2960*/  IADD3 R74, PT, PT, R67, R74, R68 ;  /* 0x0000004a434a7210 */ /* 0x010fc80007ffe044 */
[----:B-----5:R-:W-:-:S04]  /*2970*/  IADD3 R74, PT, PT, R65, R74, R66 ;  /* 0x0000004a414a7210 */ /* 0x020fc80007ffe042 */
[----:B0-----:R-:W-:-:S05]  /*2980*/  IADD3 R74, PT, PT, R63, R74, R64 ;  /* 0x0000004a3f4a7210 */ /* 0x001fca0007ffe040 */
[----:B-1----:R-:W-:Y:S01]  /*2990*/  IMAD.IADD R39, R39, 0x1, R74 ;  /* 0x0000000127277824 */ /* 0x002fe200078e024a */
[----:B------:R-:W-:Y:S06]  /*29a0*/  BRA.DIV UR5, `(.L_x_29) ;  /* 0x0000007205447947 */ /* 0x000fec000b800000 */
[----:B------:R-:W0:Y:S02]  /*29b0*/  SHFL.UP P0, R77, R39, 0x1, RZ ;  /* 0x04200000274d7989 */ /* 0x000e2400000000ff */
[----:B0-----:R-:W-:-:S05]  /*29c0*/  @P0 IMAD.IADD R77, R39, 0x1, R77 ;  /* 0x00000001274d0824 */ /* 0x001fca00078e024d */
[----:B------:R-:W0:Y:S02]  /*29d0*/  SHFL.UP P0, R74, R77, 0x2, RZ ;  /* 0x044000004d4a7989 */ /* 0x000e2400000000ff */
[----:B0-----:R-:W-:-:S05]  /*29e0*/  @P0 IMAD.IADD R74, R77, 0x1, R74 ;  /* 0x000000014d4a0824 */ /* 0x001fca00078e024a */
[----:B------:R-:W0:Y:S02]  /*29f0*/  SHFL.UP P0, R77, R74, 0x4, RZ ;  /* 0x048000004a4d7989 */ /* 0x000e2400000000ff */
[----:B0-----:R-:W-:-:S05]  /*2a00*/  @P0 IMAD.IADD R77, R74, 0x1, R77 ;  /* 0x000000014a4d0824 */ /* 0x001fca00078e024d */
[----:B------:R-:W0:Y:S02]  /*2a10*/  SHFL.UP P0, R74, R77, 0x8, RZ ;  /* 0x050000004d4a7989 */ /* 0x000e2400000000ff */
[----:B0-----:R-:W-:-:S05]  /*2a20*/  @P0 IMAD.IADD R74, R77, 0x1, R74 ;  /* 0x000000014d4a0824 */ /* 0x001fca00078e024a */
[----:B------:R0:W1:Y:S02]  /*2a30*/  SHFL.UP P0, R38, R74, 0x10, RZ ;  /* 0x060000004a267989 */ /* 0x00006400000000ff */
.L_x_118:
[----:B-1----:R-:W-:-:S04]  /*2a40*/  @P0 IMAD.IADD R38, R74, 0x1, R38 ;  /* 0x000000014a260824 */ /* 0x002fc800078e0226 */
[----:B------:R-:W-:Y:S02]  /*2a50*/  IMAD.IADD R38, R38, 0x1, -R39 ;  /* 0x0000000126267824 */ /* 0x000fe400078e0a27 */
[----:B------:R-:W-:Y:S02]  /*2a60*/  IMAD R39, R37, 0x34, R0 ;  /* 0x0000003425277824 */ /* 0x000fe400078e0200 */
[----:B------:R-:W-:-:S03]  /*2a70*/  IMAD.IADD R73, R73, 0x1, R38 ;  /* 0x0000000149497824 */ /* 0x000fc600078e0226 */
[----:B------:R1:W-:Y:S01]  /*2a80*/  STS [R39+0x3410], R38 ;  /* 0x0034102627007388 */ /* 0x0003e20000000800 */
        /* <DEDUP_REMOVED lines=18> */
[----:B-1----:R-:W-:-:S03]  /*2bb0*/  IMAD.IADD R38, R63, 0x1, R64 ;  /* 0x000000013f267824 */ /* 0x002fc600078e0240 */
[----:B------:R2:W-:Y:S04]  /*2bc0*/  STS [R39+0x3438], R64 ;  /* 0x0034384027007388 */ /* 0x0005e80000000800 */
[----:B------:R2:W-:Y:S02]  /*2bd0*/  STS [R39+0x343c], R38 ;  /* 0x00343c2627007388 */ /* 0x0005e40000000800 */
.L_x_28:
[----:B--2---:R-:W2:Y:S01]  /*2be0*/  LDL R71, [R1] ;  /* 0x0000000001477983 */ /* 0x004ea20000100800 */
[----:B------:R-:W-:Y:S05]  /*2bf0*/  WARPSYNC.ALL ;  /* 0x0000000000007948 */ /* 0x000fea0003800000 */
[----:B------:R-:W-:Y:S01]  /*2c00*/  IMAD.MOV.U32 R38, RZ, RZ, RZ ;  /* 0x000000ffff267224 */ /* 0x000fe200078e00ff */
[----:B------:R-:W-:Y:S01]  /*2c10*/  BSSY.RECONVERGENT B0, `(.L_x_30) ;  /* 0x000002c000007945 */ /* 0x000fe20003800200 */
[----:B-1----:R-:W-:Y:S02]  /*2c20*/  IMAD.MOV.U32 R39, RZ, RZ, R37 ;  /* 0x000000ffff277224 */ /* 0x002fe400078e0025 */
[----:B------:R-:W-:-:S04]  /*2c30*/  IMAD.HI.U32 R39, R37, 0x15555556, R38 ;  /* 0x1555555625277827 */ /* 0x000fc800078e0026 */
[----:B------:R-:W-:Y:S01]  /*2c40*/  IMAD R39, R39, 0x4, R0 ;  /* 0x0000000427277824 */ /* 0x000fe200078e0200 */
[----:B------:R-:W-:Y:S06]  /*2c50*/  BAR.SYNC.DEFER_BLOCKING 0x0 ;  /* 0x0000000000007b1d */ /* 0x000fec0000010000 */
[----:B------:R-:W1:Y:S01]  /*2c60*/  LDS R39, [R39+0x3410] ;  /* 0x0034100027277984 */ /* 0x000e620000000800 */
[----:B--2---:R-:W-:-:S13]  /*2c70*/  ISETP.NE.AND P0, PT, R71, RZ, PT ;  /* 0x000000ff4700720c */ /* 0x004fda0003f05270 */
[----:B-1----:R-:W-:Y:S05]  /*2c80*/  @P0 BRA `(.L_x_31) ;  /* 0x0000000000900947 */ /* 0x002fea0003800000 */
[----:B------:R-:W1:Y:S04]  /*2c90*/  LDS R65, [R21] ;  /* 0x0000000015417984 */ /* 0x000e680000000800 */
[----:B------:R-:W2:Y:S04]  /*2ca0*/  LDS R67, [R21+0x400] ;  /* 0x0004000015437984 */ /* 0x000ea80000000800 */
[----:B------:R-:W3:Y:S04]  /*2cb0*/  LDS R69, [R21+0x800] ;  /* 0x0008000015457984 */ /* 0x000ee80000000800 */
[----:B------:R-:W4:Y:S04]  /*2cc0*/  LDS R63, [R21+0xc00] ;  /* 0x000c0000153f7984 */ /* 0x000f280000000800 */
[----:B------:R-:W5:Y:S04]  /*2cd0*/  LDS R76, [R21+0x1000] ;  /* 0x00100000154c7984 */ /* 0x000f680000000800 */
[----:B------:R-:W5:Y:S04]  /*2ce0*/  LDS R72, [R21+0x1400] ;  /* 0x0014000015487984 */ /* 0x000f680000000800 */
[----:B0-----:R-:W0:Y:S04]  /*2cf0*/  LDS R74, [R21+0x1800] ;  /* 0x00180000154a7984 */ /* 0x001e280000000800 */
[----:B------:R-:W0:Y:S04]  /*2d00*/  LDS R70, [R21+0x1c00] ;  /* 0x001c000015467984 */ /* 0x000e280000000800 */
[----:B------:R-:W0:Y:S04]  /*2d10*/  LDS R38, [R21+0x2000] ;  /* 0x0020000015267984 */ /* 0x000e280000000800 */
[----:B------:R-:W0:Y:S04]  /*2d20*/  LDS R68, [R21+0x2400] ;  /* 0x0024000015447984 */ /* 0x000e280000000800 */
[----:B------:R-:W0:Y:S01]  /*2d30*/  LDS R66, [R21+0x2800] ;  /* 0x0028000015427984 */ /* 0x000e220000000800 */
[----:B-1----:R-:W-:-:S03]  /*2d40*/  IMAD.IADD R65, R39, 0x1, R65 ;  /* 0x0000000127417824 */ /* 0x002fc600078e0241 */
[----:B------:R-:W1:Y:S01]  /*2d50*/  LDS R64, [R21+0x2c00] ;  /* 0x002c000015407984 */ /* 0x000e620000000800 */
[C---:B--2---:R-:W-:Y:S02]  /*2d60*/  IMAD.IADD R67, R39.reuse, 0x1, R67 ;  /* 0x0000000127437824 */ /* 0x044fe400078e0243 */
[C---:B---3--:R-:W-:Y:S01]  /*2d70*/  IMAD.IADD R69, R39.reuse, 0x1, R69 ;  /* 0x0000000127457824 */ /* 0x048fe200078e0245 */
[----:B------:R2:W-:Y:S01]  /*2d80*/  STS [R21], R65 ;  /* 0x0000004115007388 */ /* 0x0005e20000000800 */
[----:B----4-:R-:W-:-:S03]  /*2d90*/  IMAD.IADD R63, R39, 0x1, R63 ;  /* 0x00000001273f7824 */ /* 0x010fc600078e023f */
[----:B------:R2:W-:Y:S01]  /*2da0*/  STS [R21+0x400], R67 ;  /* 0x0004004315007388 */ /* 0x0005e20000000800 */
[----:B-----5:R-:W-:-:S03]  /*2db0*/  IMAD.IADD R76, R39, 0x1, R76 ;  /* 0x00000001274c7824 */ /* 0x020fc600078e024c */
[----:B------:R2:W-:Y:S01]  /*2dc0*/  STS [R21+0x800], R69 ;  /* 0x0008004515007388 */ /* 0x0005e20000000800 */
[----:B------:R-:W-:-:S03]  /*2dd0*/  IMAD.IADD R72, R39, 0x1, R72 ;  /* 0x0000000127487824 */ /* 0x000fc600078e0248 */
[----:B------:R2:W-:Y:S01]  /*2de0*/  STS [R21+0xc00], R63 ;  /* 0x000c003f15007388 */ /* 0x0005e20000000800 */
[----:B0-----:R-:W-:-:S03]  /*2df0*/  IMAD.IADD R74, R39, 0x1, R74 ;  /* 0x00000001274a7824 */ /* 0x001fc600078e024a */
        /* <DEDUP_REMOVED lines=11> */
[----:B------:R2:W-:Y:S04]  /*2eb0*/  STS [R21+0x2800], R66 ;  /* 0x0028004215007388 */ /* 0x0005e80000000800 */
[----:B------:R2:W-:Y:S02]  /*2ec0*/  STS [R21+0x2c00], R64 ;  /* 0x002c004015007388 */ /* 0x0005e40000000800 */
.L_x_31:
[----:B------:R-:W-:Y:S05]  /*2ed0*/  BSYNC.RECONVERGENT B0 ;  /* 0x0000000000007941 */ /* 0x000fea0003800200 */
.L_x_30:
[----:B------:R-:W-:Y:S01]  /*2ee0*/  BAR.SYNC.DEFER_BLOCKING 0x0 ;  /* 0x0000000000007b1d */ /* 0x000fe20000010000 */
[----:B------:R-:W-:-:S05]  /*2ef0*/  R2P PR, R23, 0x7f ;  /* 0x0000007f17007804 */ /* 0x000fca0000000000 */
[----:B------:R-:W-:Y:S01]  /*2f00*/  BSSY.RECONVERGENT B0, `(.L_x_32) ;  /* 0x0000022000007945 */ /* 0x000fe20003800200 */
[----:B--2---:R-:W1:Y:S07]  /*2f10*/  S2R R72, SR_LANEID ;  /* 0x0000000000487919 */ /* 0x004e6e0000000000 */
[----:B------:R-:W-:Y:S02]  /*2f20*/  VOTE.ANY R38, PT, P0 ;  /* 0x0000000000267806 */ /* 0x000fe400000e0100 */
[----:B------:R-:W-:-:S02]  /*2f30*/  VOTE.ANY R63, PT, P1 ;  /* 0x00000000003f7806 */ /* 0x000fc400008e0100 */
[----:B------:R-:W-:Y:S02]  /*2f40*/  @!P0 LOP3.LUT R38, RZ, R38, RZ, 0x33, !PT ;  /* 0x00000026ff268212 */ /* 0x000fe400078e33ff */
[----:B------:R-:W-:Y:S02]  /*2f50*/  VOTE.ANY R65, PT, P2 ;  /* 0x0000000000417806 */ /* 0x000fe400010e0100 */
[----:B------:R-:W-:Y:S02]  /*2f60*/  @!P1 LOP3.LUT R63, RZ, R63, RZ, 0x33, !PT ;  /* 0x0000003fff3f9212 */ /* 0x000fe400078e33ff */
[----:B------:R-:W-:Y:S02]  /*2f70*/  VOTE.ANY R67, PT, P3 ;  /* 0x0000000000437806 */ /* 0x000fe400018e0100 */
[----:B------:R-:W-:Y:S02]  /*2f80*/  @!P2 LOP3.LUT R65, RZ, R65, RZ, 0x33, !PT ;  /* 0x00000041ff41a212 */ /* 0x000fe400078e33ff */
[----:B------:R-:W-:-:S02]  /*2f90*/  LOP3.LUT R38, R63, R38, RZ, 0xc0, !PT ;  /* 0x000000263f267212 */ /* 0x000fc400078ec0ff */
[----:B------:R-:W-:Y:S02]  /*2fa0*/  @!P3 LOP3.LUT R67, RZ, R67, RZ, 0x33, !PT ;  /* 0x00000043ff43b212 */ /* 0x000fe400078e33ff */
[----:B------:R-:W-:Y:S02]  /*2fb0*/  LOP3.LUT R38, R65, R38, RZ, 0xc0, !PT ;  /* 0x0000002641267212 */ /* 0x000fe400078ec0ff */
[----:B------:R-:W-:Y:S02]  /*2fc0*/  VOTE.ANY R63, PT, P4 ;  /* 0x00000000003f7806 */ /* 0x000fe400020e0100 */
[----:B------:R-:W-:Y:S02]  /*2fd0*/  LOP3.LUT P0, RZ, R23, 0x80, RZ, 0xc0, !PT ;  /* 0x0000008017ff7812 */ /* 0x000fe4000780c0ff */
[----:B------:R-:W-:Y:S02]  /*2fe0*/  LOP3.LUT R38, R67, R38, RZ, 0xc0, !PT ;  /* 0x0000002643267212 */ /* 0x000fe400078ec0ff */
[----:B------:R-:W-:-:S02]  /*2ff0*/  @!P4 LOP3.LUT R63, RZ, R63, RZ, 0x33, !PT ;  /* 0x0000003fff3fc212 */ /* 0x000fc400078e33ff */
[----:B------:R-:W-:Y:S02]  /*3000*/  VOTE.ANY R23, PT, P5 ;  /* 0x0000000000177806 */ /* 0x000fe400028e0100 */
[----:B------:R-:W-:Y:S02]  /*3010*/  LOP3.LUT R38, R63, R38, RZ, 0xc0, !PT ;  /* 0x000000263f267212 */ /* 0x000fe400078ec0ff */
[----:B------:R-:W-:Y:S02]  /*3020*/  @!P5 LOP3.LUT R23, RZ, R23, RZ, 0x33, !PT ;  /* 0x00000017ff17d212 */ /* 0x000fe400078e33ff */
[----:B------:R-:W-:Y:S02]  /*3030*/  VOTE.ANY R64, PT, P6 ;  /* 0x0000000000407806 */ /* 0x000fe400030e0100 */
[----:B------:R-:W-:Y:S02]  /*3040*/  LOP3.LUT R23, R23, R38, RZ, 0xc0, !PT ;  /* 0x0000002617177212 */ /* 0x000fe400078ec0ff */
[----:B------:R-:W2:Y:S01]  /*3050*/  S2R R38, SR_LEMASK ;  /* 0x0000000000267919 */ /* 0x000ea20000003a00 */
[----:B------:R-:W-:-:S02]  /*3060*/  VOTE.ANY R66, PT, P0 ;  /* 0x0000000000427806 */ /* 0x000fc400000e0100 */
[----:B------:R-:W-:Y:S02]  /*3070*/  @!P6 LOP3.LUT R64, RZ, R64, RZ, 0x33, !PT ;  /* 0x00000040ff40e212 */ /* 0x000fe400078e33ff */
[----:B------:R-:W-:Y:S02]  /*3080*/  @!P0 LOP3.LUT R66, RZ, R66, RZ, 0x33, !PT ;  /* 0x00000042ff428212 */ /* 0x000fe400078e33ff */
[----:B------:R-:W-:Y:S01]  /*3090*/  LOP3.LUT R23, R64, R23, RZ, 0xc0, !PT ;  /* 0x0000001740177212 */ /* 0x000fe200078ec0ff */
[----:B------:R-:W-:-:S03]  /*30a0*/  IMAD.MOV.U32 R64, RZ, RZ, RZ ;  /* 0x000000ffff407224 */ /* 0x000fc600078e00ff */
[----:B------:R-:W-:-:S04]  /*30b0*/  LOP3.LUT R65, R66, R23, RZ, 0xc0, !PT ;  /* 0x0000001742417212 */ /* 0x000fc800078ec0ff */
[----:B------:R-:W1:Y:S02]  /*30c0*/  FLO.U32 R63, R65 ;  /* 0x00000041003f7300 */ /* 0x000e6400000e0000 */
[----:B-1----:R-:W-:Y:S02]  /*30d0*/  ISETP.NE.AND P0, PT, R72, R63, PT ;  /* 0x0000003f4800720c */ /* 0x002fe40003f05270 */
[----:B--2---:R-:W-:-:S06]  /*30e0*/  LOP3.LUT R23, R38, R65, RZ, 0xc0, !PT ;  /* 0x0000004126177212 */ /* 0x004fcc00078ec0ff */
[----:B------:R-:W1:Y:S05]  /*30f0*/  POPC R23, R23 ;  /* 0x0000001700177309 */ /* 0x000e6a0000000000 */
[----:B------:R-:W-:Y:S05]  /*3100*/  @P0 BRA `(.L_x_33) ;  /* 0x0000000000040947 */ /* 0x000fea0003800000 */
[----:B-1----:R2:W3:Y:S02]  /*3110*/  ATOMS.ADD R64, [R46], R23 ;  /* 0x000000172e40738c */ /* 0x0024e40000000000 */
.L_x_33:
[----:B------:R-:W-:Y:S05]  /*3120*/  BSYNC.RECONVERGENT B0 ;  /* 0x0000000000007941 */ /* 0x000fea0003800200 */
.L_x_32:
[----:B------:R-:W-:Y:S01]  /*3130*/  R2P PR, R24, 0x7f ;  /* 0x0000007f18007804 */ /* 0x000fe20000000000 */
[----:B------:R-:W-:Y:S01]  /*3140*/  BSSY.RECONVERGENT B0, `(.L_x_34) ;  /* 0x0000021000007945 */ /* 0x000fe20003800200 */
[----:B------:R-:W-:-:S11]  /*3150*/  IMAD.MOV.U32 R66, RZ, RZ, RZ ;  /* 0x000000ffff427224 */ /* 0x000fd600078e00ff */
[----:B0-2---:R-:W-:Y:S02]  /*3160*/  VOTE.ANY R46, PT, P0 ;  /* 0x00000000002e7806 */ /* 0x005fe400000e0100 */
[----:B------:R-:W-:Y:S02]  /*3170*/  VOTE.ANY R65, PT, P1 ;  /* 0x0000000000417806 */ /* 0x000fe400008e0100 */
[----:B------:R-:W-:Y:S02]  /*3180*/  @!P0 LOP3.LUT R46, RZ, R46, RZ, 0x33, !PT ;  /* 0x0000002eff2e8212 */ /* 0x000fe400078e33ff */
[----:B------:R-:W-:Y:S02]  /*3190*/  VOTE.ANY R67, PT, P2 ;  /* 0x0000000000437806 */ /* 0x000fe400010e0100 */
[----:B------:R-:W-:Y:S02]  /*31a0*/  @!P1 LOP3.LUT R65, RZ, R65, RZ, 0x33, !PT ;  /* 0x00000041ff419212 */ /* 0x000fe400078e33ff */
[----:B------:R-:W-:-:S02]  /*31b0*/  @!P2 LOP3.LUT R67, RZ, R67, RZ, 0x33, !PT ;  /* 0x00000043ff43a212 */ /* 0x000fc400078e33ff */
[----:B------:R-:W-:Y:S02]  /*31c0*/  LOP3.LUT R46, R65, R46, RZ, 0xc0, !PT ;  /* 0x0000002e412e7212 */ /* 0x000fe400078ec0ff */
[----:B------:R-:W-:Y:S02]  /*31d0*/  VOTE.ANY R65, PT, P3 ;  /* 0x0000000000417806 */ /* 0x000fe400018e0100 */
[----:B------:R-:W-:Y:S02]  /*31e0*/  LOP3.LUT R46, R67, R46, RZ, 0xc0, !PT ;  /* 0x0000002e432e7212 */ /* 0x000fe400078ec0ff */
[----:B------:R-:W-:Y:S02]  /*31f0*/  LOP3.LUT P0, RZ, R24, 0x80, RZ, 0xc0, !PT ;  /* 0x0000008018ff7812 */ /* 0x000fe4000780c0ff */
[----:B------:R-:W-:Y:S02]  /*3200*/  VOTE.ANY R67, PT, P4 ;  /* 0x0000000000437806 */ /* 0x000fe400020e0100 */
[----:B------:R-:W-:-:S02]  /*3210*/  @!P3 LOP3.LUT R65, RZ, R65, RZ, 0x33, !PT ;  /* 0x00000041ff41b212 */ /* 0x000fc400078e33ff */
[----:B------:R-:W-:Y:S02]  /*3220*/  @!P4 LOP3.LUT R67, RZ, R67, RZ, 0x33, !PT ;  /* 0x00000043ff43c212 */ /* 0x000fe400078e33ff */
[----:B------:R-:W-:Y:S02]  /*3230*/  LOP3.LUT R46, R65, R46, RZ, 0xc0, !PT ;  /* 0x0000002e412e7212 */ /* 0x000fe400078ec0ff */
[----:B------:R-:W-:Y:S02]  /*3240*/  VOTE.ANY R65, PT, P5 ;  /* 0x0000000000417806 */ /* 0x000fe400028e0100 */
[----:B------:R-:W-:Y:S02]  /*3250*/  LOP3.LUT R46, R67, R46, RZ, 0xc0, !PT ;  /* 0x0000002e432e7212 */ /* 0x000fe400078ec0ff */
[----:B------:R-:W-:Y:S02]  /*3260*/  VOTE.ANY R67, PT, P6 ;  /* 0x0000000000437806 */ /* 0x000fe400030e0100 */
[----:B------:R-:W-:-:S02]  /*3270*/  @!P5 LOP3.LUT R65, RZ, R65, RZ, 0x33, !PT ;  /* 0x00000041ff41d212 */ /* 0x000fc400078e33ff */
[----:B------:R-:W-:Y:S02]  /*3280*/  VOTE.ANY R69, PT, P0 ;  /* 0x0000000000457806 */ /* 0x000fe400000e0100 */
[----:B------:R-:W-:Y:S02]  /*3290*/  @!P6 LOP3.LUT R67, RZ, R67, RZ, 0x33, !PT ;  /* 0x00000043ff43e212 */ /* 0x000fe400078e33ff */
[----:B------:R-:W-:Y:S02]  /*32a0*/  LOP3.LUT R46, R65, R46, RZ, 0xc0, !PT ;  /* 0x0000002e412e7212 */ /* 0x000fe400078ec0ff */
[----:B------:R-:W-:Y:S02]  /*32b0*/  @!P0 LOP3.LUT R69, RZ, R69, RZ, 0x33, !PT ;  /* 0x00000045ff458212 */ /* 0x000fe400078e33ff */
[----:B------:R-:W-:-:S04]  /*32c0*/  LOP3.LUT R46, R67, R46, RZ, 0xc0, !PT ;  /* 0x0000002e432e7212 */ /* 0x000fc800078ec0ff */
[----:B------:R-:W-:Y:S02]  /*32d0*/  LOP3.LUT R69, R69, R46, RZ, 0xc0, !PT ;  /* 0x0000002e45457212 */ /* 0x000fe400078ec0ff */
[----:B---3--:R0:W2:Y:S02]  /*32e0*/  SHFL.IDX PT, R46, R64, R63, 0x1f ;  /* 0x00001f3f402e7589 */ /* 0x0080a400000e0000 */
[----:B------:R-:W3:Y:S01]  /*32f0*/  FLO.U32 R65, R69 ;  /* 0x0000004500417300 */ /* 0x000ee200000e0000 */
[----:B------:R-:W-:-:S07]  /*3300*/  LOP3.LUT R24, R38, R69, RZ, 0xc0, !PT ;  /* 0x0000004526187212 */ /* 0x000fce00078ec0ff */
[----:B------:R-:W4:Y:S01]  /*3310*/  POPC R24, R24 ;  /* 0x0000001800187309 */ /* 0x000f220000000000 */
[----:B---3--:R-:W-:-:S13]  /*3320*/  ISETP.NE.AND P0, PT, R72, R65, PT ;  /* 0x000000414800720c */ /* 0x008fda0003f05270 */
[----:B0-2-4-:R-:W-:Y:S05]  /*3330*/  @P0 BRA `(.L_x_35) ;  /* 0x0000000000040947 */ /* 0x015fea0003800000 */
[----:B------:R0:W2:Y:S02]  /*3340*/  ATOMS.ADD R66, [R47], R24 ;  /* 0x000000182f42738c */ /* 0x0000a40000000000 */
.L_x_35:
[----:B------:R-:W-:Y:S05]  /*3350*/  BSYNC.RECONVERGENT B0 ;  /* 0x0000000000007941 */ /* 0x000fea0003800200 */
.L_x_34:
[----:B------:R-:W-:Y:S01]  /*3360*/  R2P PR, R25, 0x7f ;  /* 0x0000007f19007804 */ /* 0x000fe20000000000 */
[----:B------:R-:W-:-:S12]  /*3370*/  BSSY.RECONVERGENT B0, `(.L_x_36) ;  /* 0x0000021000007945 */ /* 0x000fd80003800200 */
[----:B0-----:R-:W-:Y:S02]  /*3380*/  VOTE.ANY R47, PT, P0 ;  /* 0x00000000002f7806 */ /* 0x001fe400000e0100 */
        /* <DEDUP_REMOVED lines=19> */
[----:B------:R-:W-:Y:S01]  /*34c0*/  LOP3.LUT R47, R64, R47, RZ, 0xc0, !PT ;  /* 0x0000002f402f7212 */ /* 0x000fe200078ec0ff */
[----:B------:R-:W-:Y:S01]  /*34d0*/  IMAD.MOV.U32 R64, RZ, RZ, RZ ;  /* 0x000000ffff407224 */ /* 0x000fe200078e00ff */
[----:B------:R-:W-:Y:S02]  /*34e0*/  @!P0 LOP3.LUT R70, RZ, R70, RZ, 0x33, !PT ;  /* 0x00000046ff468212 */ /* 0x000fe400078e33ff */
[----:B------:R-:W-:-:S04]  /*34f0*/  LOP3.LUT R47, R68, R47, RZ, 0xc0, !PT ;  /* 0x0000002f442f7212 */ /* 0x000fc800078ec0ff */
[----:B------:R-:W-:Y:S02]  /*3500*/  LOP3.LUT R67, R70, R47, RZ, 0xc0, !PT ;  /* 0x0000002f46437212 */ /* 0x000fe400078ec0ff */
[----:B--2---:R0:W2:Y:S02]  /*3510*/  SHFL.IDX PT, R47, R66, R65, 0x1f ;  /* 0x00001f41422f7589 */ /* 0x0040a400000e0000 */
[----:B------:R-:W3:Y:S01]  /*3520*/  FLO.U32 R63, R67 ;  /* 0x00000043003f7300 */ /* 0x000ee200000e0000 */
[----:B------:R-:W-:-:S07]  /*3530*/  LOP3.LUT R25, R38, R67, RZ, 0xc0, !PT ;  /* 0x0000004326197212 */ /* 0x000fce00078ec0ff */
[----:B------:R-:W4:Y:S01]  /*3540*/  POPC R25, R25 ;  /* 0x0000001900197309 */ /* 0x000f220000000000 */
[----:B---3--:R-:W-:-:S13]  /*3550*/  ISETP.NE.AND P0, PT, R72, R63, PT ;  /* 0x0000003f4800720c */ /* 0x008fda0003f05270 */
[----:B0-2-4-:R-:W-:Y:S05]  /*3560*/  @P0 BRA `(.L_x_37) ;  /* 0x0000000000040947 */ /* 0x015fea0003800000 */
[----:B------:R0:W2:Y:S02]  /*3570*/  ATOMS.ADD R64, [R48], R25 ;  /* 0x000000193040738c */ /* 0x0000a40000000000 */
.L_x_37:
[----:B------:R-:W-:Y:S05]  /*3580*/  BSYNC.RECONVERGENT B0 ;  /* 0x0000000000007941 */ /* 0x000fea0003800200 */
.L_x_36:
[----:B------:R-:W-:Y:S01]  /*3590*/  R2P PR, R26, 0x7f ;  /* 0x0000007f1a007804 */ /* 0x000fe20000000000 */
[----:B------:R-:W-:Y:S01]  /*35a0*/  BSSY.RECONVERGENT B0, `(.L_x_38) ;  /* 0x0000021000007945 */ /* 0x000fe20003800200 */
[----:B------:R-:W-:-:S11]  /*35b0*/  IMAD.MOV.U32 R66, RZ, RZ, RZ ;  /* 0x000000ffff427224 */ /* 0x000fd600078e00ff */
        /* <DEDUP_REMOVED lines=31> */
.L_x_39:
[----:B------:R-:W-:Y:S05]  /*37b0*/  BSYNC.RECONVERGENT B0 ;  /* 0x0000000000007941 */ /* 0x000fea0003800200 */
.L_x_38:
        /* <DEDUP_REMOVED lines=34> */
.L_x_41:
[----:B------:R-:W-:Y:S05]  /*39e0*/  BSYNC.RECONVERGENT B0 ;  /* 0x0000000000007941 */ /* 0x000fea0003800200 */
.L_x_40:
        /* <DEDUP_REMOVED lines=34> */
.L_x_43:
[----:B------:R-:W-:Y:S05]  /*3c10*/  BSYNC.RECONVERGENT B0 ;  /* 0x0000000000007941 */ /* 0x000fea0003800200 */
.L_x_42:
        /* <DEDUP_REMOVED lines=12> */
[----:B------:R-:W-:Y:S01]  /*3ce0*/  VOTE.ANY R68, PT, P4 ;  /* 0x0000000000447806 */ /* 0x000fe200020e0100 */
[----:B--2---:R0:W2:Y:S01]  /*3cf0*/  SHFL.IDX PT, R29, R66, R65, 0x1f ;  /* 0x00001f41421d7589 */ /* 0x0040a200000e0000 */
        /* <DEDUP_REMOVED lines=13> */
[----:B------:R-:W-:-:S04]  /*3dd0*/  LOP3.LUT R67, R70, R51, RZ, 0xc0, !PT ;  /* 0x0000003346437212 */ /* 0x000fc800078ec0ff */
[----:B------:R-:W3:Y:S01]  /*3de0*/  FLO.U32 R63, R67 ;  /* 0x00000043003f7300 */ /* 0x000ee200000e0000 */
[----:B------:R-:W-:-:S07]  /*3df0*/  LOP3.LUT R51, R38, R67, RZ, 0xc0, !PT ;  /* 0x0000004326337212 */ /* 0x000fce00078ec0ff */
[----:B------:R-:W4:Y:S01]  /*3e00*/  POPC R51, R51 ;  /* 0x0000003300337309 */ /* 0x000f220000000000 */
[----:B---3--:R-:W-:-:S13]  /*3e10*/  ISETP.NE.AND P0, PT, R72, R63, PT ;  /* 0x0000003f4800720c */ /* 0x008fda0003f05270 */
[----:B0-2-4-:R-:W-:Y:S05]  /*3e20*/  @P0 BRA `(.L_x_45) ;  /* 0x0000000000040947 */ /* 0x015fea0003800000 */
[----:B------:R0:W2:Y:S02]  /*3e30*/  ATOMS.ADD R64, [R52], R51 ;  /* 0x000000333440738c */ /* 0x0000a40000000000 */
.L_x_45:
[----:B------:R-:W-:Y:S05]  /*3e40*/  BSYNC.RECONVERGENT B0 ;  /* 0x0000000000007941 */ /* 0x000fea0003800200 */
.L_x_44:
        /* <DEDUP_REMOVED lines=34> */
.L_x_47:
[----:B------:R-:W-:Y:S05]  /*4070*/  BSYNC.RECONVERGENT B0 ;  /* 0x0000000000007941 */ /* 0x000fea0003800200 */
.L_x_46:
        /* <DEDUP_REMOVED lines=34> */
.L_x_49:
[----:B------:R-:W-:Y:S05]  /*42a0*/  BSYNC.RECONVERGENT B0 ;  /* 0x0000000000007941 */ /* 0x000fea0003800200 */
.L_x_48:
        /* <DEDUP_REMOVED lines=34> */
.L_x_51:
[----:B------:R-:W-:Y:S05]  /*44d0*/  BSYNC.RECONVERGENT B0 ;  /* 0x0000000000007941 */ /* 0x000fea0003800200 */
.L_x_50:
        /* <DEDUP_REMOVED lines=34> */
.L_x_53:
[----:B------:R-:W-:Y:S05]  /*4700*/  BSYNC.RECONVERGENT B0 ;  /* 0x0000000000007941 */ /* 0x000fea0003800200 */
.L_x_52:
        /* <DEDUP_REMOVED lines=34> */
.L_x_55:
[----:B------:R-:W-:Y:S05]  /*4930*/  BSYNC.RECONVERGENT B0 ;  /* 0x0000000000007941 */ /* 0x000fea0003800200 */
.L_x_54:
        /* <DEDUP_REMOVED lines=34> */
.L_x_57:
[----:B------:R-:W-:Y:S05]  /*4b60*/  BSYNC.RECONVERGENT B0 ;  /* 0x0000000000007941 */ /* 0x000fea0003800200 */
.L_x_56:
[----:B------:R-:W-:Y:S01]  /*4b70*/  R2P PR, R42, 0x7f ;  /* 0x0000007f2a007804 */ /* 0x000fe20000000000 */
[----:B--2---:R2:W3:Y:S01]  /*4b80*/  SHFL.IDX PT, R64, R64, R63, 0x1f ;  /* 0x00001f3f40407589 */ /* 0x0044e200000e0000 */
[----:B------:R-:W-:Y:S11]  /*4b90*/  BSSY.RECONVERGENT B0, `(.L_x_58) ;  /* 0x0000020000007945 */ /* 0x000ff60003800200 */
[----:B0-----:R-:W-:-:S02]  /*4ba0*/  VOTE.ANY R58, PT, P0 ;  /* 0x00000000003a7806 */ /* 0x001fc400000e0100 */
[----:B------:R-:W-:Y:S02]  /*4bb0*/  VOTE.ANY R65, PT, P1 ;  /* 0x0000000000417806 */ /* 0x000fe400008e0100 */
[----:B------:R-:W-:Y:S02]  /*4bc0*/  @!P0 LOP3.LUT R58, RZ, R58, RZ, 0x33, !PT ;  /* 0x0000003aff3a8212 */ /* 0x000fe400078e33ff */
[----:B------:R-:W-:Y:S02]  /*4bd0*/  VOTE.ANY R67, PT, P2 ;  /* 0x0000000000437806 */ /* 0x000fe400010e0100 */
[----:B------:R-:W-:Y:S02]  /*4be0*/  @!P1 LOP3.LUT R65, RZ, R65, RZ, 0x33, !PT ;  /* 0x00000041ff419212 */ /* 0x000fe400078e33ff */
[----:B------:R-:W-:Y:S02]  /*4bf0*/  @!P2 LOP3.LUT R67, RZ, R67, RZ, 0x33, !PT ;  /* 0x00000043ff43a212 */ /* 0x000fe400078e33ff */
[----:B------:R-:W-:-:S02]  /*4c00*/  LOP3.LUT R58, R65, R58, RZ, 0xc0, !PT ;  /* 0x0000003a413a7212 */ /* 0x000fc400078ec0ff */
[----:B------:R-:W-:Y:S02]  /*4c10*/  VOTE.ANY R65, PT, P3 ;  /* 0x0000000000417806 */ /* 0x000fe400018e0100 */
[----:B------:R-:W-:Y:S02]  /*4c20*/  LOP3.LUT R58, R67, R58, RZ, 0xc0, !PT ;  /* 0x0000003a433a7212 */ /* 0x000fe400078ec0ff */
[----:B------:R-:W-:Y:S02]  /*4c30*/  LOP3.LUT P0, RZ, R42, 0x80, RZ, 0xc0, !PT ;  /* 0x000000802aff7812 */ /* 0x000fe4000780c0ff */
[----:B------:R-:W-:Y:S02]  /*4c40*/  VOTE.ANY R67, PT, P4 ;  /* 0x0000000000437806 */ /* 0x000fe400020e0100 */
[----:B------:R-:W-:Y:S02]  /*4c50*/  @!P3 LOP3.LUT R65, RZ, R65, RZ, 0x33, !PT ;  /* 0x00000041ff41b212 */ /* 0x000fe400078e33ff */
[----:B------:R-:W-:-:S02]  /*4c60*/  @!P4 LOP3.LUT R67, RZ, R67, RZ, 0x33, !PT ;  /* 0x00000043ff43c212 */ /* 0x000fc400078e33ff */
[----:B------:R-:W-:Y:S02]  /*4c70*/  LOP3.LUT R58, R65, R58, RZ, 0xc0, !PT ;  /* 0x0000003a413a7212 */ /* 0x000fe400078ec0ff */
[----:B------:R-:W-:Y:S02]  /*4c80*/  VOTE.ANY R65, PT, P5 ;  /* 0x0000000000417806 */ /* 0x000fe400028e0100 */
[----:B------:R-:W-:Y:S02]  /*4c90*/  LOP3.LUT R58, R67, R58, RZ, 0xc0, !PT ;  /* 0x0000003a433a7212 */ /* 0x000fe400078ec0ff */
[----:B------:R-:W-:Y:S02]  /*4ca0*/  VOTE.ANY R67, PT, P6 ;  /* 0x0000000000437806 */ /* 0x000fe400030e0100 */
[----:B------:R-:W-:Y:S02]  /*4cb0*/  @!P5 LOP3.LUT R65, RZ, R65, RZ, 0x33, !PT ;  /* 0x00000041ff41d212 */ /* 0x000fe400078e33ff */
[----:B------:R-:W-:-:S02]  /*4cc0*/  VOTE.ANY R69, PT, P0 ;  /* 0x0000000000457806 */ /* 0x000fc400000e0100 */
[----:B------:R-:W-:Y:S02]  /*4cd0*/  @!P6 LOP3.LUT R67, RZ, R67, RZ, 0x33, !PT ;  /* 0x00000043ff43e212 */ /* 0x000fe400078e33ff */
[----:B------:R-:W-:Y:S01]  /*4ce0*/  LOP3.LUT R58, R65, R58, RZ, 0xc0, !PT ;  /* 0x0000003a413a7212 */ /* 0x000fe200078ec0ff */
[----:B------:R-:W-:Y:S01]  /*4cf0*/  IMAD.MOV.U32 R65, RZ, RZ, RZ ;  /* 0x000000ffff417224 */ /* 0x000fe200078e00ff */
[----:B------:R-:W-:Y:S02]  /*4d00*/  @!P0 LOP3.LUT R69, RZ, R69, RZ, 0x33, !PT ;  /* 0x00000045ff458212 */ /* 0x000fe400078e33ff */
[----:B------:R-:W-:-:S04]  /*4d10*/  LOP3.LUT R58, R67, R58, RZ, 0xc0, !PT ;  /* 0x0000003a433a7212 */ /* 0x000fc800078ec0ff */
[----:B------:R-:W-:-:S04]  /*4d20*/  LOP3.LUT R69, R69, R58, RZ, 0xc0, !PT ;  /* 0x0000003a45457212 */ /* 0x000fc800078ec0ff */
[----:B------:R-:W0:Y:S01]  /*4d30*/  FLO.U32 R58, R69 ;  /* 0x00000045003a7300 */ /* 0x000e2200000e0000 */
[----:B------:R-:W-:-:S07]  /*4d40*/  LOP3.LUT R42, R38, R69, RZ, 0xc0, !PT ;  /* 0x00000045262a7212 */ /* 0x000fce00078ec0ff */
[----:B------:R-:W4:Y:S01]  /*4d50*/  POPC R42, R42 ;  /* 0x0000002a002a7309 */ /* 0x000f220000000000 */
[----:B0-----:R-:W-:-:S13]  /*4d60*/  ISETP.NE.AND P0, PT, R72, R58, PT ;  /* 0x0000003a4800720c */ /* 0x001fda0003f05270 */
[----:B--234-:R-:W-:Y:S05]  /*4d70*/  @P0 BRA `(.L_x_59) ;  /* 0x0000000000040947 */ /* 0x01cfea0003800000 */
[----:B------:R0:W2:Y:S02]  /*4d80*/  ATOMS.ADD R65, [R59], R42 ;  /* 0x0000002a3b41738c */ /* 0x0000a40000000000 */
.L_x_59:
[----:B------:R-:W-:Y:S05]  /*4d90*/  BSYNC.RECONVERGENT B0 ;  /* 0x0000000000007941 */ /* 0x000fea0003800200 */
.L_x_58:
        /* <DEDUP_REMOVED lines=34> */
.L_x_61:
[----:B------:R-:W-:Y:S05]  /*4fc0*/  BSYNC.RECONVERGENT B0 ;  /* 0x0000000000007941 */ /* 0x000fea0003800200 */
.L_x_60:
[----:B------:R-:W-:Y:S01]  /*4fd0*/  R2P PR, R44, 0x7f ;  /* 0x0000007f2c007804 */ /* 0x000fe20000000000 */
[----:B--2---:R2:W3:Y:S01]  /*4fe0*/  SHFL.IDX PT, R66, R66, R59, 0x1f ;  /* 0x00001f3b42427589 */ /* 0x0044e200000e0000 */
[----:B------:R-:W-:Y:S11]  /*4ff0*/  BSSY.RECONVERGENT B0, `(.L_x_62) ;  /* 0x0000020000007945 */ /* 0x000ff60003800200 */
[----:B------:R-:W-:-:S02]  /*5000*/  VOTE.ANY R58, PT, P0 ;  /* 0x00000000003a7806 */ /* 0x000fc400000e0100 */
        /* <DEDUP_REMOVED lines=24> */
[----:B------:R-:W4:Y:S01]  /*5190*/  FLO.U32 R58, R69 ;  /* 0x00000045003a7300 */ /* 0x000f2200000e0000 */
[----:B------:R-:W-:-:S07]  /*51a0*/  LOP3.LUT R44, R38, R69, RZ, 0xc0, !PT ;  /* 0x00000045262c7212 */ /* 0x000fce00078ec0ff */
[----:B------:R-:W0:Y:S01]  /*51b0*/  POPC R44, R44 ;  /* 0x0000002c002c7309 */ /* 0x000e220000000000 */
[----:B----4-:R-:W-:-:S13]  /*51c0*/  ISETP.NE.AND P0, PT, R72, R58, PT ;  /* 0x0000003a4800720c */ /* 0x010fda0003f05270 */
[----:B0-23--:R-:W-:Y:S05]  /*51d0*/  @P0 BRA `(.L_x_63) ;  /* 0x0000000000040947 */ /* 0x00dfea0003800000 */
[----:B------:R0:W2:Y:S02]  /*51e0*/  ATOMS.ADD R63, [R61], R44 ;  /* 0x0000002c3d3f738c */ /* 0x0000a40000000000 */
.L_x_63:
[----:B------:R-:W-:Y:S05]  /*51f0*/  BSYNC.RECONVERGENT B0 ;  /* 0x0000000000007941 */ /* 0x000fea0003800200 */
.L_x_62:
        /* <DEDUP_REMOVED lines=28> */
[----:B0-----:R-:W0:Y:S01]  /*53c0*/  FLO.U32 R61, R59 ;  /* 0x0000003b003d7300 */ /* 0x001e2200000e0000 */
[----:B------:R-:W-:-:S07]  /*53d0*/  LOP3.LUT R38, R38, R59, RZ, 0xc0, !PT ;  /* 0x0000003b26267212 */ /* 0x000fce00078ec0ff */
[----:B------:R2:W4:Y:S01]  /*53e0*/  POPC R45, R38 ;  /* 0x00000026002d7309 */ /* 0x0005220000000000 */
[----:B0-----:R-:W-:-:S13]  /*53f0*/  ISETP.NE.AND P0, PT, R72, R61, PT ;  /* 0x0000003d4800720c */ /* 0x001fda0003f05270 */
[----:B--234-:R-:W-:Y:S05]  /*5400*/  @P0 BRA `(.L_x_65) ;  /* 0x0000000000040947 */ /* 0x01cfea0003800000 */
[----:B------:R0:W2:Y:S02]  /*5410*/  ATOMS.ADD R60, [R62], R45 ;  /* 0x0000002d3e3c738c */ /* 0x0000a40000000000 */
.L_x_65:
[----:B------:R-:W-:Y:S05]  /*5420*/  BSYNC.RECONVERGENT B0 ;  /* 0x0000000000007941 */ /* 0x000fea0003800200 */
.L_x_64:
[----:B------:R-:W-:Y:S01]  /*5430*/  BAR.SYNC.DEFER_BLOCKING 0x0 ;  /* 0x0000000000007b1d */ /* 0x000fe20000010000 */
[----:B-1----:R-:W-:Y:S01]  /*5440*/  IMAD.IADD R23, R23, 0x1, R46 ;  /* 0x0000000117177824 */ /* 0x002fe200078e022e */
[----:B------:R-:W-:Y:S01]  /*5450*/  ISETP.NE.AND P0, PT, R71, RZ, PT ;  /* 0x000000ff4700720c */ /* 0x000fe20003f05270 */
[----:B------:R-:W-:Y:S02]  /*5460*/  IMAD.IADD R47, R24, 0x1, R47 ;  /* 0x00000001182f7824 */ /* 0x000fe400078e022f */
[----:B------:R-:W-:Y:S01]  /*5470*/  IMAD.IADD R25, R25, 0x1, R48 ;  /* 0x0000000119197824 */ /* 0x000fe200078e0230 */
[----:B------:R-:W-:Y:S01]  /*5480*/  BSSY B1, `(.L_x_66) ;  /* 0x0000063000017945 */ /* 0x000fe20003800000 */
[----:B------:R-:W-:Y:S01]  /*5490*/  IMAD.IADD R49, R26, 0x1, R49 ;  /* 0x000000011a317824 */ /* 0x000fe200078e0231 */
[----:B--2---:R1:W2:Y:S01]  /*54a0*/  SHFL.IDX PT, R38, R60, R61, 0x1f ;  /* 0x00001f3d3c267589 */ /* 0x0042a200000e0000 */
[----:B------:R-:W-:Y:S02]  /*54b0*/  IMAD.IADD R27, R27, 0x1, R50 ;  /* 0x000000011b1b7824 */ /* 0x000fe400078e0232 */
[----:B------:R-:W-:-:S02]  /*54c0*/  IMAD R23, R23, 0x4, R0 ;  /* 0x0000000417177824 */ /* 0x000fc400078e0200 */
[----:B------:R-:W-:Y:S02]  /*54d0*/  IMAD.IADD R59, R28, 0x1, R29 ;  /* 0x000000011c3b7824 */ /* 0x000fe400078e021d */
[----:B------:R-:W-:Y:S02]  /*54e0*/  IMAD R24, R47, 0x4, R0 ;  /* 0x000000042f187824 */ /* 0x000fe400078e0200 */
[----:B------:R-:W-:Y:S02]  /*54f0*/  IMAD.IADD R51, R51, 0x1, R52 ;  /* 0x0000000133337824 */ /* 0x000fe400078e0234 */
[--C-:B------:R-:W-:Y:S02]  /*5500*/  IMAD R29, R25, 0x4, R0.reuse ;  /* 0x00000004191d7824 */ /* 0x100fe400078e0200 */
[----:B------:R-:W-:Y:S02]  /*5510*/  IMAD.IADD R53, R30, 0x1, R53 ;  /* 0x000000011e357824 */ /* 0x000fe400078e0235 */
[----:B------:R-:W-:Y:S01]  /*5520*/  IMAD R28, R49, 0x4, R0 ;  /* 0x00000004311c7824 */ /* 0x000fe200078e0200 */
[----:B------:R3:W-:Y:S01]  /*5530*/  STS [R23+-0x4], R4 ;  /* 0xfffffc0417007388 */ /* 0x0007e20000000800 */
[----:B------:R-:W-:-:S02]  /*5540*/  IMAD.IADD R31, R31, 0x1, R54 ;  /* 0x000000011f1f7824 */ /* 0x000fc400078e0236 */
[--C-:B------:R-:W-:Y:S01]  /*5550*/  IMAD R27, R27, 0x4, R0.reuse ;  /* 0x000000041b1b7824 */ /* 0x100fe200078e0200 */
[----:B------:R4:W-:Y:S01]  /*5560*/  STS [R24+-0x4], R5 ;  /* 0xfffffc0518007388 */ /* 0x0009e20000000800 */
[----:B------:R-:W-:Y:S02]  /*5570*/  IMAD.IADD R55, R32, 0x1, R55 ;  /* 0x0000000120377824 */ /* 0x000fe400078e0237 */
[----:B------:R-:W-:Y:S01]  /*5580*/  IMAD R26, R59, 0x4, R0 ;  /* 0x000000043b1a7824 */ /* 0x000fe200078e0200 */
[----:B------:R-:W-:Y:S01]  /*5590*/  STS [R29+-0x4], R6 ;  /* 0xfffffc061d007388 */ /* 0x000fe20000000800 */
[----:B-1----:R-:W-:Y:S02]  /*55a0*/  IMAD.IADD R61, R33, 0x1, R56 ;  /* 0x00000001213d7824 */ /* 0x002fe400078e0238 */
[----:B------:R-:W-:Y:S01]  /*55b0*/  IMAD R25, R51, 0x4, R0 ;  /* 0x0000000433197824 */ /* 0x000fe200078e0200 */
[----:B------:R1:W-:Y:S01]  /*55c0*/  STS [R28+-0x4], R7 ;  /* 0xfffffc071c007388 */ /* 0x0003e20000000800 */
[----:B------:R-:W-:-:S02]  /*55d0*/  IMAD.IADD R57, R34, 0x1, R57 ;  /* 0x0000000122397824 */ /* 0x000fc400078e0239 */
[----:B---3--:R-:W-:Y:S01]  /*55e0*/  IMAD R4, R53, 0x4, R0 ;  /* 0x0000000435047824 */ /* 0x008fe200078e0200 */
[----:B------:R-:W-:Y:S01]  /*55f0*/  STS [R27+-0x4], R8 ;  /* 0xfffffc081b007388 */ /* 0x000fe20000000800 */
[----:B------:R-:W-:Y:S02]  /*5600*/  IMAD.IADD R35, R35, 0x1, R64 ;  /* 0x0000000123237824 */ /* 0x000fe400078e0240 */
[--C-:B----4-:R-:W-:Y:S01]  /*5610*/  IMAD R5, R31, 0x4, R0.reuse ;  /* 0x000000041f057824 */ /* 0x110fe200078e0200 */
[----:B------:R3:W-:Y:S01]  /*5620*/  STS [R26+-0x4], R9 ;  /* 0xfffffc091a007388 */ /* 0x0007e20000000800 */
        /* <DEDUP_REMOVED lines=8> */
[----:B------:R4:W-:Y:S01]  /*56b0*/  STS [R5+-0x4], R12 ;  /* 0xfffffc0c05007388 */ /* 0x0009e20000000800 */
[----:B--2---:R-:W-:Y:S02]  /*56c0*/  IMAD.IADD R33, R45, 0x1, R38 ;  /* 0x000000012d217824 */ /* 0x004fe400078e0226 */
[--C-:B-1----:R-:W-:Y:S01]  /*56d0*/  IMAD R7, R35, 0x4, R0.reuse ;  /* 0x0000000423077824 */ /* 0x102fe200078e0200 */
[----:B------:R4:W-:Y:S01]  /*56e0*/  STS [R30+-0x4], R13 ;  /* 0xfffffc0d1e007388 */ /* 0x0009e20000000800 */
[----:B------:R-:W-:-:S02]  /*56f0*/  IMAD R6, R65, 0x4, R0 ;  /* 0x0000000441067824 */ /* 0x000fc400078e0200 */
[--C-:B---3--:R-:W-:Y:S01]  /*5700*/  IMAD R9, R43, 0x4, R0.reuse ;  /* 0x000000042b097824 */ /* 0x108fe200078e0200 */
[----:B------:R4:W-:Y:S01]  /*5710*/  STS [R31+-0x4], R14 ;  /* 0xfffffc0e1f007388 */ /* 0x0009e20000000800 */
[--C-:B------:R-:W-:Y:S02]  /*5720*/  IMAD R8, R63, 0x4, R0.reuse ;  /* 0x000000043f087824 */ /* 0x100fe400078e0200 */
[--C-:B------:R-:W-:Y:S01]  /*5730*/  IMAD R33, R33, 0x4, R0.reuse ;  /* 0x0000000421217824 */ /* 0x100fe200078e0200 */
[----:B------:R4:W-:Y:S01]  /*5740*/  STS [R32+-0x4], R15 ;  /* 0xfffffc0f20007388 */ /* 0x0009e20000000800 */
[----:B------:R-:W-:-:S03]  /*5750*/  IMAD R35, R37, 0x8, R0 ;  /* 0x0000000825237824 */ /* 0x000fc600078e0200 */
[----:B------:R4:W-:Y:S04]  /*5760*/  STS [R7+-0x4], R16 ;  /* 0xfffffc1007007388 */ /* 0x0009e80000000800 */
[----:B------:R4:W-:Y:S04]  /*5770*/  STS [R6+-0x4], R17 ;  /* 0xfffffc1106007388 */ /* 0x0009e80000000800 */
[----:B------:R4:W-:Y:S04]  /*5780*/  STS [R9+-0x4], R18 ;  /* 0xfffffc1209007388 */ /* 0x0009e80000000800 */
[----:B------:R4:W-:Y:S04]  /*5790*/  STS [R8+-0x4], R19 ;  /* 0xfffffc1308007388 */ /* 0x0009e80000000800 */
[----:B------:R4:W-:Y:S01]  /*57a0*/  STS [R33+-0x4], R20 ;  /* 0xfffffc1421007388 */ /* 0x0009e20000000800 */
[----:B------:R-:W-:Y:S05]  /*57b0*/  @P0 BRA `(.L_x_67) ;  /* 0x0000000000bc0947 */ /* 0x000fea0003800000 */
[----:B------:R-:W4:Y:S02]  /*57c0*/  LDCU.64 UR6, c[0x0][0x398] ;  /* 0x00007300ff0677ac */ /* 0x000f240008000a00 */
[----:B----4-:R-:W-:-:S04]  /*57d0*/  LEA R12, P0, R37, UR6, 0x3 ;  /* 0x00000006250c7c11 */ /* 0x010fc8000f8018ff */
[----:B------:R-:W-:-:S05]  /*57e0*/  LEA.HI.X R13, R37, UR7, RZ, 0x3, P0 ;  /* 0x00000007250d7c11 */ /* 0x000fca00080f1cff */
[----:B------:R-:W2:Y:S01]  /*57f0*/  LDG.E.64 R10, desc[UR8][R12.64] ;  /* 0x000000080c0a7981 */ /* 0x000ea2000c1e1b00 */
[----:B------:R-:W-:Y:S02]  /*5800*/  SHF.R.S32.HI R15, RZ, 0x1f, R39 ;  /* 0x0000001fff0f7819 */ /* 0x000fe40000011427 */
[----:B--2---:R-:W-:-:S05]  /*5810*/  IADD3 R10, P0, PT, -R39, R10, RZ ;  /* 0x0000000a270a7210 */ /* 0x004fca0007f1e1ff */
[----:B------:R-:W-:Y:S01]  /*5820*/  IMAD.X R11, R11, 0x1, ~R15, P0 ;  /* 0x000000010b0b7824 */ /* 0x000fe200000e0e0f */
[----:B------:R-:W-:Y:S01]  /*5830*/  ISETP.GE.AND P0, PT, R2, 0x1, PT ;  /* 0x000000010200780c */ /* 0x000fe20003f06270 */
[----:B------:R-:W-:-:S03]  /*5840*/  IMAD.MOV.U32 R15, RZ, RZ, R22 ;  /* 0x000000ffff0f7224 */ /* 0x000fc600078e0016 */
[----:B------:R1:W-:Y:S09]  /*5850*/  STS.64 [R35+0x6600], R10 ;  /* 0x0066000a23007388 */ /* 0x0003f20000000a00 */
[----:B------:R-:W-:Y:S05]  /*5860*/  @!P0 BRA `(.L_x_68) ;  /* 0x00000000006c8947 */ /* 0x000fea0003800000 */
[----:B------:R-:W-:Y:S01]  /*5870*/  BSSY B0, `(.L_x_69) ;  /* 0x0000019000007945 */ /* 0x000fe20003800000 */
[----:B------:R-:W-:Y:S02]  /*5880*/  IMAD.MOV.U32 R12, RZ, RZ, -0x1 ;  /* 0xffffffffff0c7424 */ /* 0x000fe400078e00ff */
[----:B------:R-:W-:Y:S02]  /*5890*/  IMAD.MOV.U32 R13, RZ, RZ, R2 ;  /* 0x000000ffff0d7224 */ /* 0x000fe400078e0002 */
[----:B------:R-:W-:-:S07]  /*58a0*/  IMAD.MOV.U32 R15, RZ, RZ, R22 ;  /* 0x000000ffff0f7224 */ /* 0x000fce00078e0016 */
.L_x_73:
[----:B-1----:R-:W1:Y:S01]  /*58b0*/  LDC.64 R10, c[0x0][0x380] ;  /* 0x0000e000ff0a7b82 */ /* 0x002e620000000a00 */
[----:B------:R-:W-:Y:S01]  /*58c0*/  VIADD R19, R13, 0xffffffff ;  /* 0xffffffff0d137836 */ /* 0x000fe20000000000 */
[----:B------:R-:W-:Y:S03]  /*58d0*/  BSSY B2, `(.L_x_70) ;  /* 0x0000008000027945 */ /* 0x000fe60003800000 */
[----:B------:R-:W-:-:S04]  /*58e0*/  IMAD R17, R19, 0x100, R37 ;  /* 0x0000010013117824 */ /* 0x000fc800078e0225 */
[----:B-1----:R-:W-:-:S07]  /*58f0*/  IMAD.WIDE R10, R17, 0x4, R10 ;  /* 0x00000004110a7825 */ /* 0x002fce00078e020a */
.L_x_71:
[----:B------:R-:W-:Y:S05]  /*5900*/  YIELD ;  /* 0x0000000000007946 */ /* 0x000fea0003800000 */
[----:B------:R1:W-:Y:S06]  /*5910*/  MEMBAR.SC.CTA ;  /* 0x0000000000007992 */ /* 0x0003ec0000000000 */
[----:B-1----:R-:W2:Y:S02]  /*5920*/  LDG.E.STRONG.SYS R14, desc[UR8][R10.64] ;  /* 0x000000080a0e7981 */ /* 0x002ea4000c1f5900 */
[----:B--2---:R-:W-:-:S13]  /*5930*/  ISETP.NE.AND P0, PT, R14, RZ, PT ;  /* 0x000000ff0e00720c */ /* 0x004fda0003f05270 */
[----:B------:R-:W-:Y:S05]  /*5940*/  @!P0 BRA `(.L_x_71) ;  /* 0xfffffffc00ec8947 */ /* 0x000fea000383ffff */
[----:B------:R-:W-:Y:S05]  /*5950*/  BSYNC B2 ;  /* 0x0000000000027941 */ /* 0x000fea0003800000 */
.L_x_70:
[----:B------:R-:W-:Y:S01]  /*5960*/  BSSY.RECONVERGENT B2, `(.L_x_72) ;  /* 0x0000006000027945 */ /* 0x000fe20003800200 */
[C---:B------:R-:W-:Y:S02]  /*5970*/  ISETP.GT.AND P0, PT, R14.reuse, -0x1, PT ;  /* 0xffffffff0e00780c */ /* 0x040fe40003f04270 */
[----:B------:R-:W-:Y:S01]  /*5980*/  LOP3.LUT R14, R14, 0x3fffffff, RZ, 0xc0, !PT ;  /* 0x3fffffff0e0e7812 */ /* 0x000fe200078ec0ff */
[----:B------:R-:W-:Y:S05]  /*5990*/  WARPSYNC.EXCLUSIVE R12 ;  /* 0x000000000c007348 */ /* 0x000fea0003a00000 */
[----:B------:R-:W-:-:S05]  /*59a0*/  IMAD.IADD R15, R14, 0x1, R15 ;  /* 0x000000010e0f7824 */ /* 0x000fca00078e020f */
[----:B------:R-:W-:-:S07]  /*59b0*/  VOTE.ANY R12, PT, P0 ;  /* 0x00000000000c7806 */ /* 0x000fce00000e0100 */
[----:B------:R-:W-:Y:S05]  /*59c0*/  BSYNC.RECONVERGENT B2 ;  /* 0x0000000000027941 */ /* 0x000fea0003800200 */
.L_x_72:
[----:B------:R-:W-:Y:S01]  /*59d0*/  ISETP.GT.U32.AND P1, PT, R13, 0x1, PT ;  /* 0x000000010d00780c */ /* 0x000fe20003f24070 */
[----:B------:R-:W-:-:S12]  /*59e0*/  IMAD.MOV.U32 R13, RZ, RZ, R19 ;  /* 0x000000ffff0d7224 */ /* 0x000fd800078e0013 */
[----:B------:R-:W-:Y:S05]  /*59f0*/  @P0 BRA P1, `(.L_x_73) ;  /* 0xfffffffc00ac0947 */ /* 0x000fea000083ffff */
[----:B------:R-:W-:Y:S05]  /*5a00*/  BSYNC B0 ;  /* 0x0000000000007941 */ /* 0x000fea0003800000 */
.L_x_69:
[----:B------:R2:W3:Y:S02]  /*5a10*/  LDS.64 R10, [R35+0x6600] ;  /* 0x00660000230a7984 */ /* 0x0004e40000000a00 */
.L_x_68:
[----:B------:R-:W4:Y:S01]  /*5a20*/  LDC.64 R12, c[0x0][0x380] ;  /* 0x0000e000ff0c7b82 */ /* 0x000f220000000a00 */
[C---:B------:R-:W-:Y:S01]  /*5a30*/  IMAD.IADD R17, R15.reuse, 0x1, -R22 ;  /* 0x000000010f117824 */ /* 0x040fe200078e0a16 */
[----:B------:R-:W-:Y:S01]  /*5a40*/  LOP3.LUT R15, R15, 0x80000000, RZ, 0xfc, !PT ;  /* 0x800000000f0f7812 */ /* 0x000fe200078efcff */
[----:B------:R-:W-:-:S03]  /*5a50*/  IMAD R19, R2, 0x100, R37 ;  /* 0x0000010002137824 */ /* 0x000fc600078e0225 */
[----:B-1-3--:R-:W-:-:S04]  /*5a60*/  IADD3 R10, P0, PT, R17, R10, RZ ;  /* 0x0000000a110a7210 */ /* 0x00afc80007f1e0ff */
[----:B------:R-:W-:-:S05]  /*5a70*/  LEA.HI.X.SX32 R11, R17, R11, 0x1, P0 ;  /* 0x0000000b110b7211 */ /* 0x000fca00000f0eff */
[----:B------:R1:W-:Y:S01]  /*5a80*/  STS.64 [R35+0x6600], R10 ;  /* 0x0066000a23007388 */ /* 0x0003e20000000a00 */
[----:B----4-:R-:W-:-:S05]  /*5a90*/  IMAD.WIDE R12, R19, 0x4, R12 ;  /* 0x00000004130c7825 */ /* 0x010fca00078e020c */
[----:B------:R1:W-:Y:S02]  /*5aa0*/  STG.E.STRONG.SYS desc[UR8][R12.64], R15 ;  /* 0x0000000f0c007986 */ /* 0x0003e4000c115908 */
.L_x_67:
[----:B------:R-:W-:Y:S05]  /*5ab0*/  BSYNC B1 ;  /* 0x0000000000017941 */ /* 0x000fea0003800000 */
.L_x_66:
[----:B-1--4-:R-:W1:Y:S01]  /*5ac0*/  LDC.64 R14, c[0x0][0x390] ;  /* 0x0000e400ff0e7b82 */ /* 0x012e620000000a00 */
[----:B------:R-:W-:-:S04]  /*5ad0*/  IMAD R10, R2, 0x1980, RZ ;  /* 0x00001980020a7824 */ /* 0x000fc800078e02ff */
[----:B------:R-:W-:-:S03]  /*5ae0*/  VIADD R10, R10, 0x1980 ;  /* 0x000019800a0a7836 */ /* 0x000fc60000000000 */
[----:B------:R-:W3:Y:S01]  /*5af0*/  LDC R11, c[0x0][0x3c0] ;  /* 0x0000f000ff0b7b82 */ /* 0x000ee20000000800 */
[----:B-1----:R-:W-:Y:S02]  /*5b00*/  ISETP.EQ.U32.AND P1, PT, R14, RZ, PT ;  /* 0x000000ff0e00720c */ /* 0x002fe40003f22070 */
[----:B---3--:R-:W-:-:S04]  /*5b10*/  ISETP.GE.AND P0, PT, R10, R11, PT ;  /* 0x0000000b0a00720c */ /* 0x008fc80003f06270 */
[----:B------:R-:W-:-:S04]  /*5b20*/  ISETP.EQ.OR.EX P0, PT, R15, RZ, !P0, P1 ;  /* 0x000000ff0f00720c */ /* 0x000fc80004702710 */
[----:B------:R-:W-:-:S13]  /*5b30*/  ISETP.GT.U32.OR P0, PT, R37, 0xff, P0 ;  /* 0x000000ff2500780c */ /* 0x000fda0000704470 */
[----:B------:R-:W-:Y:S05]  /*5b40*/  @P0 BRA `(.L_x_74) ;  /* 0x0000000000200947 */ /* 0x000fea0003800000 */
[----:B------:R-:W1:Y:S01]  /*5b50*/  LDS.64 R12, [R35+0x6600] ;  /* 0x00660000230c7984 */ /* 0x000e620000000a00 */
[C---:B------:R-:W-:Y:S02]  /*5b60*/  LEA R14, P2, R37.reuse, R14, 0x3 ;  /* 0x0000000e250e7211 */ /* 0x040fe400078418ff */
[--C-:B------:R-:W-:Y:S02]  /*5b70*/  SHF.R.S32.HI R17, RZ, 0x1f, R22.reuse ;  /* 0x0000001fff117819 */ /* 0x100fe40000011416 */
[----:B------:R-:W-:Y:S02]  /*5b80*/  LEA.HI.X R15, R37, R15, RZ, 0x3, P2 ;  /* 0x0000000f250f7211 */ /* 0x000fe400010f1cff */
[----:B-1----:R-:W-:Y:S02]  /*5b90*/  IADD3 R12, P0, P1, R12, R39, R22 ;  /* 0x000000270c0c7210 */ /* 0x002fe4000791e016 */
[----:B------:R-:W-:-:S04]  /*5ba0*/  SHF.R.S32.HI R39, RZ, 0x1f, R39 ;  /* 0x0000001fff277819 */ /* 0x000fc80000011427 */
[----:B------:R-:W-:-:S05]  /*5bb0*/  IADD3.X R13, PT, PT, R13, R39, R17, P0, P1 ;  /* 0x000000270d0d7210 */ /* 0x000fca00007e2411 */
[----:B------:R1:W-:Y:S02]  /*5bc0*/  STG.E.64 desc[UR8][R14.64], R12 ;  /* 0x0000000c0e007986 */ /* 0x0003e4000c101b08 */
.L_x_74:
[----:B------:R-:W-:Y:S01]  /*5bd0*/  ISETP.GT.AND P0, PT, R10, R11, PT ;  /* 0x0000000b0a00720c */ /* 0x000fe20003f04270 */
[----:B------:R-:W-:Y:S05]  /*5be0*/  WARPSYNC.ALL ;  /* 0x0000000000007948 */ /* 0x000fea0003800000 */
[----:B------:R-:W-:Y:S07]  /*5bf0*/  BAR.SYNC.DEFER_BLOCKING 0x0 ;  /* 0x0000000000007b1d */ /* 0x000fee0000010000 */
[----:B------:R-:W-:Y:S05]  /*5c00*/  @P0 BRA `(.L_x_75) ;  /* 0x0000000800f80947 */ /* 0x000fea0003800000 */
[----:B------:R-:W3:Y:S01]  /*5c10*/  LDS R19, [R21] ;  /* 0x0000000015137984 */ /* 0x000ee20000000800 */
[----:B------:R-:W3:Y:S01]  /*5c20*/  LDCU UR5, c[0x0][0x3c4] ;  /* 0x00007880ff0577ac */ /* 0x000ee20008000800 */
[----:B------:R-:W4:Y:S01]  /*5c30*/  LDCU.64 UR6, c[0x0][0x3a0] ;  /* 0x00007400ff0677ac */ /* 0x000f220008000a00 */
[----:B---3--:R-:W-:-:S04]  /*5c40*/  SHF.R.U32.HI R10, RZ, UR5, R19 ;  /* 0x00000005ff0a7c19 */ /* 0x008fc80008011613 */
[----:B-1----:R-:W-:-:S05]  /*5c50*/  LOP3.LUT R13, R10, UR4, RZ, 0x30, !PT ;  /* 0x000000040a0d7c12 */ /* 0x002fca000f8e30ff */
[----:B------:R-:W-:-:S06]  /*5c60*/  IMAD R12, R13, 0x8, R0 ;  /* 0x000000080d0c7824 */ /* 0x000fcc00078e0200 */
[----:B------:R-:W1:Y:S02]  /*5c70*/  LDS.64 R12, [R12+0x6600] ;  /* 0x006600000c0c7984 */ /* 0x000e640000000a00 */
[----:B-1----:R-:W-:-:S05]  /*5c80*/  IADD3 R10, P1, PT, R12, R37, RZ ;  /* 0x000000250c0a7210 */ /* 0x002fca0007f3e0ff */
[----:B------:R-:W-:Y:S01]  /*5c90*/  IMAD.X R13, RZ, RZ, R13, P1 ;  /* 0x000000ffff0d7224 */ /* 0x000fe200008e060d */
[----:B----4-:R-:W-:-:S04]  /*5ca0*/  LEA R14, P1, R10, UR6, 0x2 ;  /* 0x000000060a0e7c11 */ /* 0x010fc8000f8210ff */
[----:B------:R-:W-:-:S05]  /*5cb0*/  LEA.HI.X R15, R10, UR7, R13, 0x2, P1 ;  /* 0x000000070a0f7c11 */ /* 0x000fca00088f140d */
[----:B------:R-:W-:Y:S01]  /*5cc0*/  STG.E desc[UR8][R14.64], R19 ;  /* 0x000000130e007986 */ /* 0x000fe2000c101908 */
[----:B------:R-:W-:-:S03]  /*5cd0*/  NOP ;  /* 0x0000000000007918 */ /* 0x000fc60000000000 */
[----:B--2---:R-:W1:Y:S02]  /*5ce0*/  LDS R35, [R21+0x600] ;  /* 0x0006000015237984 */ /* 0x004e640000000800 */
[----:B-1----:R-:W-:-:S04]  /*5cf0*/  SHF.R.U32.HI R10, RZ, UR5, R35 ;  /* 0x00000005ff0a7c19 */ /* 0x002fc80008011623 */
[----:B------:R-:W-:-:S05]  /*5d00*/  LOP3.LUT R13, R10, UR4, RZ, 0x30, !PT ;  /* 0x000000040a0d7c12 */ /* 0x000fca000f8e30ff */
[----:B------:R-:W-:-:S06]  /*5d10*/  IMAD R12, R13, 0x8, R0 ;  /* 0x000000080d0c7824 */ /* 0x000fcc00078e0200 */
[----:B------:R-:W1:Y:S02]  /*5d20*/  LDS.64 R12, [R12+0x6600] ;  /* 0x006600000c0c7984 */ /* 0x000e640000000a00 */
[----:B-1----:R-:W-:-:S05]  /*5d30*/  IADD3 R10, P1, PT, R12, R37, RZ ;  /* 0x000000250c0a7210 */ /* 0x002fca0007f3e0ff */
[----:B------:R-:W-:Y:S01]  /*5d40*/  IMAD.X R13, RZ, RZ, R13, P1 ;  /* 0x000000ffff0d7224 */ /* 0x000fe200008e060d */
[----:B------:R-:W-:-:S04]  /*5d50*/  LEA R16, P1, R10, UR6, 0x2 ;  /* 0x000000060a107c11 */ /* 0x000fc8000f8210ff */
[----:B------:R-:W-:-:S05]  /*5d60*/  LEA.HI.X R17, R10, UR7, R13, 0x2, P1 ;  /* 0x000000070a117c11 */ /* 0x000fca00088f140d */
[----:B------:R-:W-:Y:S01]  /*5d70*/  STG.E desc[UR8][R16.64+0x600], R35 ;  /* 0x0006002310007986 */ /* 0x000fe2000c101908 */
[----:B------:R-:W-:-:S03]  /*5d80*/  NOP ;  /* 0x0000000000007918 */ /* 0x000fc60000000000 */
[----:B------:R-:W1:Y:S02]  /*5d90*/  LDS R19, [R21+0xc00] ;  /* 0x000c000015137984 */ /* 0x000e640000000800 */
[----:B-1----:R-:W-:-:S04]  /*5da0*/  SHF.R.U32.HI R10, RZ, UR5, R19 ;  /* 0x00000005ff0a7c19 */ /* 0x002fc80008011613 */
[----:B------:R-:W-:-:S05]  /*5db0*/  LOP3.LUT R13, R10, UR4, RZ, 0x30, !PT ;  /* 0x000000040a0d7c12 */ /* 0x000fca000f8e30ff */
[----:B------:R-:W-:-:S05]  /*5dc0*/  IMAD R18, R13, 0x8, R0 ;  /* 0x000000080d127824 */ /* 0x000fca00078e0200 */
        /* <DEDUP_REMOVED lines=159> */
[----:B------:R1:W-:Y:S01]  /*67c0*/  STG.E desc[UR8][R12.64+0x6000], R15 ;  /* 0x0060000f0c007986 */ /* 0x0003e2000c101908 */
[----:B------:R-:W-:Y:S01]  /*67d0*/  NOP ;  /* 0x0000000000007918 */ /* 0x000fe20000000000 */
[----:B------:R-:W-:Y:S05]  /*67e0*/  BRA `(.L_x_76) ;  /* 0x0000001000c87947 */ /* 0x000fea0003800000 */
.L_x_75:
[----:B-1----:R-:W-:Y:S01]  /*67f0*/  IMAD R13, R2, -0x1980, R11 ;  /* 0xffffe680020d7824 */ /* 0x002fe200078e020b */
[----:B------:R-:W-:Y:S01]  /*6800*/  BSSY.RECONVERGENT B0, `(.L_x_77) ;  /* 0x000001a000007945 */ /* 0x000fe20003800200 */
[C---:B------:R-:W-:Y:S02]  /*6810*/  VIADD R12, R37.reuse, 0x300 ;  /* 0x00000300250c7836 */ /* 0x040fe40000000000 */
[C---:B------:R-:W-:Y:S01]  /*6820*/  VIADD R10, R37.reuse, 0x180 ;  /* 0x00000180250a7836 */ /* 0x040fe20000000000 */
[CC--:B------:R-:W-:Y:S01]  /*6830*/  ISETP.GE.AND P1, PT, R37.reuse, R13.reuse, PT ;  /* 0x0000000d2500720c */ /* 0x0c0fe20003f26270 */
[C---:B------:R-:W-:Y:S01]  /*6840*/  VIADD R14, R37.reuse, 0x480 ;  /* 0x00000480250e7836 */ /* 0x040fe20000000000 */
[-C--:B------:R-:W-:Y:S01]  /*6850*/  ISETP.GE.AND P3, PT, R12, R13.reuse, PT ;  /* 0x0000000d0c00720c */ /* 0x080fe20003f66270 */
[C---:B------:R-:W-:Y:S01]  /*6860*/  VIADD R12, R37.reuse, 0x780 ;  /* 0x00000780250c7836 */ /* 0x040fe20000000000 */
[-C--:B------:R-:W-:Y:S01]  /*6870*/  ISETP.GE.AND P2, PT, R10, R13.reuse, PT ;  /* 0x0000000d0a00720c */ /* 0x080fe20003f46270 */
[----:B------:R-:W-:Y:S01]  /*6880*/  VIADD R10, R37, 0x600 ;  /* 0x00000600250a7836 */ /* 0x000fe20000000000 */
[----:B------:R-:W-:-:S02]  /*6890*/  ISETP.GE.AND P4, PT, R14, R13, PT ;  /* 0x0000000d0e00720c */ /* 0x000fc40003f86270 */
[-C--:B------:R-:W-:Y:S01]  /*68a0*/  ISETP.GE.AND P6, PT, R12, R13.reuse, PT ;  /* 0x0000000d0c00720c */ /* 0x080fe20003fc6270 */
[----:B------:R-:W-:Y:S01]  /*68b0*/  VIADD R12, R37, 0x900 ;  /* 0x00000900250c7836 */ /* 0x000fe20000000000 */
[----:B------:R-:W-:-:S03]  /*68c0*/  ISETP.GE.AND P5, PT, R10, R13, PT ;  /* 0x0000000d0a00720c */ /* 0x000fc60003fa6270 */
[----:B------:R-:W-:Y:S10]  /*68d0*/  @P1 BRA `(.L_x_78) ;  /* 0x0000000000301947 */ /* 0x000ff40003800000 */
[----:B------:R-:W1:Y:S01]  /*68e0*/  LDS R17, [R21] ;  /* 0x0000000015117984 */ /* 0x000e620000000800 */
[----:B------:R-:W1:Y:S01]  /*68f0*/  LDCU UR5, c[0x0][0x3c4] ;  /* 0x00007880ff0577ac */ /* 0x000e620008000800 */
[----:B------:R-:W3:Y:S01]  /*6900*/  LDCU.64 UR6, c[0x0][0x3a0] ;  /* 0x00007400ff0677ac */ /* 0x000ee20008000a00 */
[----:B-1----:R-:W-:-:S04]  /*6910*/  SHF.R.U32.HI R10, RZ, UR5, R17 ;  /* 0x00000005ff0a7c19 */ /* 0x002fc80008011611 */
[----:B------:R-:W-:-:S05]  /*6920*/  LOP3.LUT R15, R10, UR4, RZ, 0x30, !PT ;  /* 0x000000040a0f7c12 */ /* 0x000fca000f8e30ff */
[----:B------:R-:W-:-:S05]  /*6930*/  IMAD R10, R15, 0x8, R0 ;  /* 0x000000080f0a7824 */ /* 0x000fca00078e0200 */
[----:B------:R-:W1:Y:S02]  /*6940*/  LDS.64 R14, [R10+0x6600] ;  /* 0x006600000a0e7984 */ /* 0x000e640000000a00 */
[----:B-1----:R-:W-:-:S05]  /*6950*/  IADD3 R16, P1, PT, R14, R37, RZ ;  /* 0x000000250e107210 */ /* 0x002fca0007f3e0ff */
[----:B------:R-:W-:Y:S01]  /*6960*/  IMAD.X R15, RZ, RZ, R15, P1 ;  /* 0x000000ffff0f7224 */ /* 0x000fe200008e060f */
[----:B---3--:R-:W-:-:S04]  /*6970*/  LEA R14, P1, R16, UR6, 0x2 ;  /* 0x00000006100e7c11 */ /* 0x008fc8000f8210ff */
[----:B------:R-:W-:-:S05]  /*6980*/  LEA.HI.X R15, R16, UR7, R15, 0x2, P1 ;  /* 0x00000007100f7c11 */ /* 0x000fca00088f140f */
[----:B------:R1:W-:Y:S04]  /*6990*/  STG.E desc[UR8][R14.64], R17 ;  /* 0x000000110e007986 */ /* 0x0003e8000c101908 */
.L_x_78:
[----:B------:R-:W-:Y:S05]  /*69a0*/  BSYNC.RECONVERGENT B0 ;  /* 0x0000000000007941 */ /* 0x000fea0003800200 */
.L_x_77:
[----:B------:R-:W-:Y:S01]  /*69b0*/  NOP ;  /* 0x0000000000007918 */ /* 0x000fe20000000000 */
[----:B------:R-:W-:Y:S01]  /*69c0*/  BSSY.RECONVERGENT B0, `(.L_x_79) ;  /* 0x0000010000007945 */ /* 0x000fe20003800200 */
[----:B------:R-:W-:Y:S01]  /*69d0*/  ISETP.GE.AND P1, PT, R12, R13, PT ;  /* 0x0000000d0c00720c */ /* 0x000fe20003f26270 */
[----:B------:R-:W-:Y:S02]  /*69e0*/  VIADD R12, R37, 0xa80 ;  /* 0x00000a80250c7836 */ /* 0x000fe40000000000 */
[----:B------:R-:W-:Y:S10]  /*69f0*/  @P2 BRA `(.L_x_80) ;  /* 0x0000000000302947 */ /* 0x000ff40003800000 */
[----:B-1----:R-:W1:Y:S01]  /*6a00*/  LDS R17, [R21+0x600] ;  /* 0x0006000015117984 */ /* 0x002e620000000800 */
        /* <DEDUP_REMOVED lines=11> */
.L_x_80:
[----:B------:R-:W-:Y:S05]  /*6ac0*/  BSYNC.RECONVERGENT B0 ;  /* 0x0000000000007941 */ /* 0x000fea0003800200 */
.L_x_79:
[----:B------:R-:W-:Y:S01]  /*6ad0*/  NOP ;  /* 0x0000000000007918 */ /* 0x000fe20000000000 */
[----:B------:R-:W-:Y:S01]  /*6ae0*/  BSSY.RECONVERGENT B0, `(.L_x_81) ;  /* 0x0000010000007945 */ /* 0x000fe20003800200 */
[----:B------:R-:W-:Y:S02]  /*6af0*/  ISETP.GE.AND P2, PT, R12, R13, PT ;  /* 0x0000000d0c00720c */ /* 0x000fe40003f46270 */
[----:B------:R-:W-:Y:S01]  /*6b00*/  LOP3.LUT R12, R37, 0xc00, RZ, 0xfc, !PT ;  /* 0x00000c00250c7812 */ /* 0x000fe200078efcff */
[----:B------:R-:W-:Y:S10]  /*6b10*/  @P3 BRA `(.L_x_82) ;  /* 0x0000000000303947 */ /* 0x000ff40003800000 */
[----:B-1-3--:R-:W1:Y:S01]  /*6b20*/  LDS R17, [R21+0xc00] ;  /* 0x000c000015117984 */ /* 0x00ae620000000800 */
        /* <DEDUP_REMOVED lines=11> */
.L_x_82:
[----:B------:R-:W-:Y:S05]  /*6be0*/  BSYNC.RECONVERGENT B0 ;  /* 0x0000000000007941 */ /* 0x000fea0003800200 */
.L_x_81:
[----:B------:R-:W-:Y:S01]  /*6bf0*/  NOP ;  /* 0x0000000000007918 */ /* 0x000fe20000000000 */
[----:B------:R-:W-:Y:S01]  /*6c00*/  BSSY.RECONVERGENT B0, `(.L_x_83) ;  /* 0x0000010000007945 */ /* 0x000fe20003800200 */
[----:B------:R-:W-:Y:S01]  /*6c10*/  ISETP.GE.AND P3, PT, R12, R13, PT ;  /* 0x0000000d0c00720c */ /* 0x000fe20003f66270 */
[----:B------:R-:W-:Y:S02]  /*6c20*/  VIADD R12, R37, 0xd80 ;  /* 0x00000d80250c7836 */ /* 0x000fe40000000000 */
[----:B------:R-:W-:Y:S10]  /*6c30*/  @P4 BRA `(.L_x_84) ;  /* 0x0000000000304947 */ /* 0x000ff40003800000 */
[----:B-1-34-:R-:W1:Y:S01]  /*6c40*/  LDS R17, [R21+0x1200] ;  /* 0x0012000015117984 */ /* 0x01ae620000000800 */
        /* <DEDUP_REMOVED lines=11> */
.L_x_84:
[----:B------:R-:W-:Y:S05]  /*6d00*/  BSYNC.RECONVERGENT B0 ;  /* 0x0000000000007941 */ /* 0x000fea0003800200 */
.L_x_83:
        /* <DEDUP_REMOVED lines=17> */
.L_x_86:
[----:B------:R-:W-:Y:S05]  /*6e20*/  BSYNC.RECONVERGENT B0 ;  /* 0x0000000000007941 */ /* 0x000fea0003800200 */
.L_x_85:
        /* <DEDUP_REMOVED lines=17> */
.L_x_88:
[----:B------:R-:W-:Y:S05]  /*6f40*/  BSYNC.RECONVERGENT B0 ;  /* 0x0000000000007941 */ /* 0x000fea0003800200 */
.L_x_87:
        /* <DEDUP_REMOVED lines=17> */
.L_x_90:
[----:B------:R-:W-:Y:S05]  /*7060*/  BSYNC.RECONVERGENT B0 ;  /* 0x0000000000007941 */ /* 0x000fea0003800200 */
.L_x_89:
        /* <DEDUP_REMOVED lines=17> */
.L_x_92:
[----:B------:R-:W-:Y:S05]  /*7180*/  BSYNC.RECONVERGENT B0 ;  /* 0x0000000000007941 */ /* 0x000fea0003800200 */
.L_x_91:
        /* <DEDUP_REMOVED lines=17> */
.L_x_94:
[----:B------:R-:W-:Y:S05]  /*72a0*/  BSYNC.RECONVERGENT B0 ;  /* 0x0000000000007941 */ /* 0x000fea0003800200 */
.L_x_93:
        /* <DEDUP_REMOVED lines=17> */
.L_x_96:
[----:B------:R-:W-:Y:S05]  /*73c0*/  BSYNC.RECONVERGENT B0 ;  /* 0x0000000000007941 */ /* 0x000fea0003800200 */
.L_x_95:
[----:B------:R-:W-:Y:S01]  /*73d0*/  NOP ;  /* 0x0000000000007918 */ /* 0x000fe20000000000 */
[----:B------:R-:W-:Y:S01]  /*73e0*/  BSSY.RECONVERGENT B0, `(.L_x_97) ;  /* 0x0000010000007945 */ /* 0x000fe20003800200 */
[----:B------:R-:W-:Y:S02]  /*73f0*/  ISETP.GE.AND P4, PT, R12, R13, PT ;  /* 0x0000000d0c00720c */ /* 0x000fe40003f86270 */
[----:B------:R-:W-:Y:S01]  /*7400*/  LOP3.LUT R12, R37, 0x1800, RZ, 0xfc, !PT ;  /* 0x00001800250c7812 */ /* 0x000fe200078efcff */
        /* <DEDUP_REMOVED lines=13> */
.L_x_98:
[----:B------:R-:W-:Y:S05]  /*74e0*/  BSYNC.RECONVERGENT B0 ;  /* 0x0000000000007941 */ /* 0x000fea0003800200 */
.L_x_97:
[----:B------:R-:W-:Y:S01]  /*74f0*/  NOP ;  /* 0x0000000000007918 */ /* 0x000fe20000000000 */
[----:B------:R-:W-:Y:S01]  /*7500*/  BSSY.RECONVERGENT B0, `(.L_x_99) ;  /* 0x000000f000007945 */ /* 0x000fe20003800200 */
[----:B------:R-:W-:-:S03]  /*7510*/  ISETP.GE.AND P5, PT, R12, R13, PT ;  /* 0x0000000d0c00720c */ /* 0x000fc60003fa6270 */
        /* <DEDUP_REMOVED lines=13> */
.L_x_100:
[----:B------:R-:W-:Y:S05]  /*75f0*/  BSYNC.RECONVERGENT B0 ;  /* 0x0000000000007941 */ /* 0x000fea0003800200 */
.L_x_99:
[----:B------:R-:W-:Y:S01]  /*7600*/  NOP ;  /* 0x0000000000007918 */ /* 0x000fe20000000000 */
[----:B------:R-:W-:Y:S04]  /*7610*/  BSSY.RECONVERGENT B0, `(.L_x_101) ;  /* 0x000000e000007945 */ /* 0x000fe80003800200 */
[----:B------:R-:W-:Y:S05]  /*7620*/  @P1 BRA `(.L_x_102) ;  /* 0x0000000000301947 */ /* 0x000fea0003800000 */
        /* <DEDUP_REMOVED lines=12> */
.L_x_102:
[----:B------:R-:W-:Y:S05]  /*76f0*/  BSYNC.RECONVERGENT B0 ;  /* 0x0000000000007941 */ /* 0x000fea0003800200 */
.L_x_101:
        /* <DEDUP_REMOVED lines=15> */
.L_x_104:
[----:B------:R-:W-:Y:S05]  /*77f0*/  BSYNC.RECONVERGENT B0 ;  /* 0x0000000000007941 */ /* 0x000fea0003800200 */
.L_x_103:
        /* <DEDUP_REMOVED lines=15> */
.L_x_106:
[----:B------:R-:W-:Y:S05]  /*78f0*/  BSYNC.RECONVERGENT B0 ;  /* 0x0000000000007941 */ /* 0x000fea0003800200 */
.L_x_105:
        /* <DEDUP_REMOVED lines=15> */
.L_x_108:
[----:B------:R-:W-:Y:S05]  /*79f0*/  BSYNC.RECONVERGENT B0 ;  /* 0x0000000000007941 */ /* 0x000fea0003800200 */
.L_x_107:
        /* <DEDUP_REMOVED lines=15> */
.L_x_110:
[----:B------:R-:W-:Y:S05]  /*7af0*/  BSYNC.RECONVERGENT B0 ;  /* 0x0000000000007941 */ /* 0x000fea0003800200 */
.L_x_109:
[----:B------:R-:W-:Y:S01]  /*7b00*/  NOP ;  /* 0x0000000000007918 */ /* 0x000fe20000000000 */
.L_x_76:
[----:B------:R0:W5:Y:S01]  /*7b10*/  @!P0 LDG.E R58, desc[UR8][R40.64] ;  /* 0x00000008283a8981 */ /* 0x000162000c1e1900 */
[----:B------:R-:W2:Y:S03]  /*7b20*/  LDCU UR5, c[0x0][0x3c4] ;  /* 0x00007880ff0577ac */ /* 0x000ea60008000800 */
[----:B------:R0:W5:Y:S04]  /*7b30*/  @!P0 LDG.E R55, desc[UR8][R40.64+0x80] ;  /* 0x0000800828378981 */ /* 0x000168000c1e1900 */
        /* <DEDUP_REMOVED lines=9> */
[----:B0-----:R0:W5:Y:S04]  /*7bd0*/  @!P0 LDG.E R45, desc[UR8][R40.64+0x580] ;  /* 0x00058008282d8981 */ /* 0x001168000c1e1900 */
[----:B------:R0:W5:Y:S04]  /*7be0*/  @!P0 LDG.E R46, desc[UR8][R40.64+0x600] ;  /* 0x00060008282e8981 */ /* 0x000168000c1e1900 */
[----:B------:R0:W5:Y:S04]  /*7bf0*/  @!P0 LDG.E R43, desc[UR8][R40.64+0x680] ;  /* 0x00068008282b8981 */ /* 0x000168000c1e1900 */
[----:B------:R0:W5:Y:S04]  /*7c00*/  @!P0 LDG.E R44, desc[UR8][R40.64+0x700] ;  /* 0x00070008282c8981 */ /* 0x000168000c1e1900 */
[----:B------:R0:W5:Y:S04]  /*7c10*/  @!P0 LDG.E R39, desc[UR8][R40.64+0x780] ;  /* 0x0007800828278981 */ /* 0x000168000c1e1900 */
[----:B------:R0:W5:Y:S04]  /*7c20*/  @!P0 LDG.E R42, desc[UR8][R40.64+0x800] ;  /* 0x00080008282a8981 */ /* 0x000168000c1e1900 */
[----:B------:R-:W0:Y:S04]  /*7c30*/  LDS R0, [R21] ;  /* 0x0000000015007984 */ /* 0x000e280000000800 */
[----:B------:R-:W0:Y:S04]  /*7c40*/  LDS R10, [R21+0x600] ;  /* 0x00060000150a7984 */ /* 0x000e280000000800 */
[----:B-1----:R-:W1:Y:S04]  /*7c50*/  LDS R12, [R21+0xc00] ;  /* 0x000c0000150c7984 */ /* 0x002e680000000800 */
[----:B------:R-:W1:Y:S04]  /*7c60*/  LDS R13, [R21+0x1200] ;  /* 0x00120000150d7984 */ /* 0x000e680000000800 */
[----:B---34-:R-:W3:Y:S04]  /*7c70*/  LDS R14, [R21+0x1800] ;  /* 0x00180000150e7984 */ /* 0x018ee80000000800 */
[----:B------:R-:W4:Y:S04]  /*7c80*/  LDS R15, [R21+0x1e00] ;  /* 0x001e0000150f7984 */ /* 0x000f280000000800 */
[----:B------:R-:W4:Y:S04]  /*7c90*/  LDS R16, [R21+0x2400] ;  /* 0x0024000015107984 */ /* 0x000f280000000800 */
[----:B------:R-:W4:Y:S04]  /*7ca0*/  LDS R17, [R21+0x2a00] ;  /* 0x002a000015117984 */ /* 0x000f280000000800 */
[----:B------:R-:W4:Y:S04]  /*7cb0*/  LDS R18, [R21+0x3000] ;  /* 0x0030000015127984 */ /* 0x000f280000000800 */
[----:B------:R-:W4:Y:S04]  /*7cc0*/  LDS R19, [R21+0x3600] ;  /* 0x0036000015137984 */ /* 0x000f280000000800 */
[----:B------:R-:W4:Y:S04]  /*7cd0*/  LDS R20, [R21+0x3c00] ;  /* 0x003c000015147984 */ /* 0x000f280000000800 */
[----:B------:R-:W4:Y:S04]  /*7ce0*/  LDS R22, [R21+0x4200] ;  /* 0x0042000015167984 */ /* 0x000f280000000800 */
[----:B------:R-:W4:Y:S04]  /*7cf0*/  LDS R34, [R21+0x4800] ;  /* 0x0048000015227984 */ /* 0x000f280000000800 */
[----:B--2---:R-:W2:Y:S04]  /*7d00*/  LDS R35, [R21+0x4e00] ;  /* 0x004e000015237984 */ /* 0x004ea80000000800 */
[----:B------:R-:W2:Y:S04]  /*7d10*/  LDS R38, [R21+0x5400] ;  /* 0x0054000015267984 */ /* 0x000ea80000000800 */
[----:B------:R-:W2:Y:S04]  /*7d20*/  LDS R57, [R21+0x5a00] ;  /* 0x005a000015397984 */ /* 0x000ea80000000800 */
[----:B------:R-:W2:Y:S01]  /*7d30*/  LDS R59, [R21+0x6000] ;  /* 0x00600000153b7984 */ /* 0x000ea20000000800 */
[----:B0-----:R-:W-:-:S02]  /*7d40*/  SHF.R.U32.HI R0, RZ, UR5, R0 ;  /* 0x00000005ff007c19 */ /* 0x001fc40008011600 */
[----:B------:R-:W-:Y:S02]  /*7d50*/  SHF.R.U32.HI R10, RZ, UR5, R10 ;  /* 0x00000005ff0a7c19 */ /* 0x000fe4000801160a */
[----:B-1----:R-:W-:Y:S02]  /*7d60*/  SHF.R.U32.HI R12, RZ, UR5, R12 ;  /* 0x00000005ff0c7c19 */ /* 0x002fe4000801160c */
[----:B------:R-:W-:Y:S02]  /*7d70*/  SHF.R.U32.HI R13, RZ, UR5, R13 ;  /* 0x00000005ff0d7c19 */ /* 0x000fe4000801160d */
[----:B---3--:R-:W-:Y:S02]  /*7d80*/  SHF.R.U32.HI R14, RZ, UR5, R14 ;  /* 0x00000005ff0e7c19 */ /* 0x008fe4000801160e */
[----:B----4-:R-:W-:Y:S02]  /*7d90*/  SHF.R.U32.HI R15, RZ, UR5, R15 ;  /* 0x00000005ff0f7c19 */ /* 0x010fe4000801160f */
[----:B------:R-:W-:-:S02]  /*7da0*/  SHF.R.U32.HI R16, RZ, UR5, R16 ;  /* 0x00000005ff107c19 */ /* 0x000fc40008011610 */
[----:B------:R-:W-:Y:S02]  /*7db0*/  SHF.R.U32.HI R17, RZ, UR5, R17 ;  /* 0x00000005ff117c19 */ /* 0x000fe40008011611 */
[----:B------:R-:W-:Y:S02]  /*7dc0*/  SHF.R.U32.HI R18, RZ, UR5, R18 ;  /* 0x00000005ff127c19 */ /* 0x000fe40008011612 */
[----:B------:R-:W-:Y:S02]  /*7dd0*/  SHF.R.U32.HI R60, RZ, UR5, R19 ;  /* 0x00000005ff3c7c19 */ /* 0x000fe40008011613 */
[----:B------:R-:W-:Y:S02]  /*7de0*/  SHF.R.U32.HI R61, RZ, UR5, R20 ;  /* 0x00000005ff3d7c19 */ /* 0x000fe40008011614 */
[----:B------:R-:W-:Y:S02]  /*7df0*/  SHF.R.U32.HI R62, RZ, UR5, R22 ;  /* 0x00000005ff3e7c19 */ /* 0x000fe40008011616 */
[----:B------:R-:W-:-:S02]  /*7e00*/  SHF.R.U32.HI R63, RZ, UR5, R34 ;  /* 0x00000005ff3f7c19 */ /* 0x000fc40008011622 */
[----:B--2---:R-:W-:Y:S02]  /*7e10*/  SHF.R.U32.HI R64, RZ, UR5, R35 ;  /* 0x00000005ff407c19 */ /* 0x004fe40008011623 */
[----:B------:R-:W-:Y:S02]  /*7e20*/  SHF.R.U32.HI R65, RZ, UR5, R38 ;  /* 0x00000005ff417c19 */ /* 0x000fe40008011626 */
[----:B------:R-:W-:Y:S02]  /*7e30*/  SHF.R.U32.HI R66, RZ, UR5, R57 ;  /* 0x00000005ff427c19 */ /* 0x000fe40008011639 */
[----:B------:R-:W-:Y:S02]  /*7e40*/  SHF.R.U32.HI R67, RZ, UR5, R59 ;  /* 0x00000005ff437c19 */ /* 0x000fe4000801163b */
[----:B------:R-:W-:Y:S02]  /*7e50*/  LOP3.LUT R59, R0, UR4, RZ, 0x30, !PT ;  /* 0x00000004003b7c12 */ /* 0x000fe4000f8e30ff */
[----:B------:R-:W-:-:S02]  /*7e60*/  LOP3.LUT R57, R10, UR4, RZ, 0x30, !PT ;  /* 0x000000040a397c12 */ /* 0x000fc4000f8e30ff */
[----:B------:R-:W-:Y:S02]  /*7e70*/  LOP3.LUT R38, R12, UR4, RZ, 0x30, !PT ;  /* 0x000000040c267c12 */ /* 0x000fe4000f8e30ff */
[----:B------:R-:W-:Y:S02]  /*7e80*/  LOP3.LUT R35, R13, UR4, RZ, 0x30, !PT ;  /* 0x000000040d237c12 */ /* 0x000fe4000f8e30ff */
[----:B------:R-:W-:Y:S02]  /*7e90*/  LOP3.LUT R34, R14, UR4, RZ, 0x30, !PT ;  /* 0x000000040e227c12 */ /* 0x000fe4000f8e30ff */
[----:B------:R-:W-:Y:S02]  /*7ea0*/  LOP3.LUT R22, R15, UR4, RZ, 0x30, !PT ;  /* 0x000000040f167c12 */ /* 0x000fe4000f8e30ff */
        /* <DEDUP_REMOVED lines=10> */
[----:B------:R-:W-:Y:S01]  /*7f50*/  LOP3.LUT R0, R67, UR4, RZ, 0x30, !PT ;  /* 0x0000000443007c12 */ /* 0x000fe2000f8e30ff */
[----:B------:R-:W-:Y:S06]  /*7f60*/  @!P0 BRA `(.L_x_111) ;  /* 0x0000000000cc8947 */ /* 0x000fec0003800000 */
[----:B------:R-:W-:Y:S02]  /*7f70*/  IMAD R60, R2, -0x1980, R11 ;  /* 0xffffe680023c7824 */ /* 0x000fe400078e020b */
[C---:B------:R-:W-:Y:S02]  /*7f80*/  VIADD R61, R3.reuse, 0x20 ;  /* 0x00000020033d7836 */ /* 0x040fe40000000000 */
[C---:B------:R-:W-:Y:S01]  /*7f90*/  VIADD R63, R3.reuse, 0x40 ;  /* 0x00000040033f7836 */ /* 0x040fe20000000000 */
        /* <DEDUP_REMOVED lines=11> */
[----:B-----5:R0:W5:Y:S01]  /*8050*/  @!P5 LDG.E R58, desc[UR8][R40.64] ;  /* 0x00000008283ad981 */ /* 0x020162000c1e1900 */
        /* <DEDUP_REMOVED lines=23> */
[----:B------:R-:W-:Y:S01]  /*81d0*/  VIADD R3, R3, 0x200 ;  /* 0x0000020003037836 */ /* 0x000fe20000000000 */
[----:B------:R0:W5:Y:S01]  /*81e0*/  @!P3 LDG.E R50, desc[UR8][R40.64+0x400] ;  /* 0x000400082832b981 */ /* 0x000162000c1e1900 */
[----:B------:R-:W-:-:S03]  /*81f0*/  ISETP.GE.AND P3, PT, R61, R60, PT ;  /* 0x0000003c3d00720c */ /* 0x000fc60003f66270 */
        /* <DEDUP_REMOVED lines=10> */
.L_x_111:
[----:B------:R-:W-:Y:S06]  /*82a0*/  BAR.SYNC.DEFER_BLOCKING 0x0 ;  /* 0x0000000000007b1d */ /* 0x000fec0000010000 */
[----:B-----5:R1:W-:Y:S04]  /*82b0*/  STS [R23+-0x4], R58 ;  /* 0xfffffc3a17007388 */ /* 0x0203e80000000800 */
[----:B------:R1:W-:Y:S04]  /*82c0*/  STS [R24+-0x4], R55 ;  /* 0xfffffc3718007388 */ /* 0x0003e80000000800 */
        /* <DEDUP_REMOVED lines=14> */
[----:B------:R1:W-:Y:S01]  /*83b0*/  STS [R33+-0x4], R42 ;  /* 0xfffffc2a21007388 */ /* 0x0003e20000000800 */
[----:B------:R-:W-:Y:S06]  /*83c0*/  BAR.SYNC.DEFER_BLOCKING 0x0 ;  /* 0x0000000000007b1d */ /* 0x000fec0000010000 */
[----:B------:R-:W-:Y:S05]  /*83d0*/  @P0 BRA `(.L_x_112) ;  /* 0x0000000800780947 */ /* 0x000fea0003800000 */
[----:B------:R-:W2:Y:S01]  /*83e0*/  S2UR UR5, SR_CgaCtaId ;  /* 0x00000000000579c3 */ /* 0x000ea20000008800 */
[----:B------:R-:W-:Y:S01]  /*83f0*/  UMOV UR4, 0x400 ;  /* 0x0000040000047882 */ /* 0x000fe20000000000 */
[----:B-1----:R-:W-:Y:S01]  /*8400*/  LDS R9, [R21] ;  /* 0x0000000015097984 */ /* 0x002fe20000000800 */
[----:B------:R-:W1:Y:S01]  /*8410*/  LDCU.64 UR6, c[0x0][0x3b0] ;  /* 0x00007600ff0677ac */ /* 0x000e620008000a00 */
[----:B--2---:R-:W-:-:S06]  /*8420*/  ULEA UR4, UR5, UR4, 0x18 ;  /* 0x0000000405047291 */ /* 0x004fcc000f8ec0ff */
[----:B------:R-:W-:Y:S02]  /*8430*/  LEA R59, R59, UR4, 0x3 ;  /* 0x000000043b3b7c11 */ /* 0x000fe4000f8e18ff */
[----:B------:R-:W-:Y:S02]  /*8440*/  LEA R57, R57, UR4, 0x3 ;  /* 0x0000000439397c11 */ /* 0x000fe4000f8e18ff */
[----:B------:R-:W-:Y:S01]  /*8450*/  LEA R38, R38, UR4, 0x3 ;  /* 0x0000000426267c11 */ /* 0x000fe2000f8e18ff */
[----:B------:R-:W2:Y:S01]  /*8460*/  LDS.64 R2, [R59+0x6600] ;  /* 0x006600003b027984 */ /* 0x000ea20000000a00 */
[----:B------:R-:W-:Y:S02]  /*8470*/  LEA R35, R35, UR4, 0x3 ;  /* 0x0000000423237c11 */ /* 0x000fe4000f8e18ff */
[----:B------:R-:W-:Y:S02]  /*8480*/  LEA R34, R34, UR4, 0x3 ;  /* 0x0000000422227c11 */ /* 0x000fe4000f8e18ff */
[----:B------:R-:W-:-:S02]  /*8490*/  LEA R22, R22, UR4, 0x3 ;  /* 0x0000000416167c11 */ /* 0x000fc4000f8e18ff */
[----:B------:R-:W-:Y:S02]  /*84a0*/  LEA R20, R20, UR4, 0x3 ;  /* 0x0000000414147c11 */ /* 0x000fe4000f8e18ff */
[----:B------:R-:W-:Y:S02]  /*84b0*/  LEA R19, R19, UR4, 0x3 ;  /* 0x0000000413137c11 */ /* 0x000fe4000f8e18ff */
[----:B------:R-:W-:Y:S02]  /*84c0*/  LEA R18, R18, UR4, 0x3 ;  /* 0x0000000412127c11 */ /* 0x000fe4000f8e18ff */
        /* <DEDUP_REMOVED lines=8> */
[----:B--2---:R-:W-:-:S05]  /*8550*/  IADD3 R2, P0, PT, R2, R37, RZ ;  /* 0x0000002502027210 */ /* 0x004fca0007f1e0ff */
[----:B------:R-:W-:Y:S01]  /*8560*/  IMAD.X R3, RZ, RZ, R3, P0 ;  /* 0x000000ffff037224 */ /* 0x000fe200000e0603 */
[----:B-1----:R-:W-:-:S04]  /*8570*/  LEA R4, P0, R2, UR6, 0x2 ;  /* 0x0000000602047c11 */ /* 0x002fc8000f8010ff */
[----:B------:R-:W-:-:S05]  /*8580*/  LEA.HI.X R5, R2, UR7, R3, 0x2, P0 ;  /* 0x0000000702057c11 */ /* 0x000fca00080f1403 */
[----:B------:R-:W-:Y:S01]  /*8590*/  STG.E desc[UR8][R4.64], R9 ;  /* 0x0000000904007986 */ /* 0x000fe2000c101908 */
[----:B------:R-:W-:-:S03]  /*85a0*/  NOP ;  /* 0x0000000000007918 */ /* 0x000fc60000000000 */
[----:B------:R-:W1:Y:S04]  /*85b0*/  LDS.64 R2, [R57+0x6600] ;  /* 0x0066000039027984 */ /* 0x000e680000000a00 */
[----:B------:R-:W2:Y:S01]  /*85c0*/  LDS R11, [R21+0x600] ;  /* 0x00060000150b7984 */ /* 0x000ea20000000800 */
[----:B-1----:R-:W-:-:S05]  /*85d0*/  IADD3 R2, P0, PT, R2, R37, RZ ;  /* 0x0000002502027210 */ /* 0x002fca0007f1e0ff */
[----:B------:R-:W-:Y:S01]  /*85e0*/  IMAD.X R3, RZ, RZ, R3, P0 ;  /* 0x000000ffff037224 */ /* 0x000fe200000e0603 */
[----:B------:R-:W-:-:S04]  /*85f0*/  LEA R6, P0, R2, UR6, 0x2 ;  /* 0x0000000602067c11 */ /* 0x000fc8000f8010ff */
[----:B------:R-:W-:-:S05]  /*8600*/  LEA.HI.X R7, R2, UR7, R3, 0x2, P0 ;  /* 0x0000000702077c11 */ /* 0x000fca00080f1403 */
[----:B--2---:R-:W-:Y:S01]  /*8610*/  STG.E desc[UR8][R6.64+0x600], R11 ;  /* 0x0006000b06007986 */ /* 0x004fe2000c101908 */
        /* <DEDUP_REMOVED lines=120> */
[----:B------:R-:W-:Y:S01]  /*8da0*/  NOP ;  /* 0x0000000000007918 */ /* 0x000fe20000000000 */
[----:B------:R-:W-:Y:S05]  /*8db0*/  EXIT ;  /* 0x000000000000794d */ /* 0x000fea0003800000 */
.L_x_112:
[----:B------:R-:W2:Y:S01]  /*8dc0*/  S2UR UR5, SR_CgaCtaId ;  /* 0x00000000000579c3 */ /* 0x000ea20000008800 */
[----:B------:R-:W-:Y:S01]  /*8dd0*/  UMOV UR4, 0x400 ;  /* 0x0000040000047882 */ /* 0x000fe20000000000 */
[----:B------:R-:W-:Y:S02]  /*8de0*/  IMAD R11, R2, -0x1980, R11 ;  /* 0xffffe680020b7824 */ /* 0x000fe400078e020b */
[C---:B-1----:R-:W-:Y:S02]  /*8df0*/  VIADD R6, R37.reuse, 0x180 ;  /* 0x0000018025067836 */ /* 0x042fe40000000000 */
[C---:B------:R-:W-:Y:S01]  /*8e00*/  VIADD R8, R37.reuse, 0x300 ;  /* 0x0000030025087836 */ /* 0x040fe20000000000 */
[----:B------:R-:W-:-:S13]  /*8e10*/  ISETP.GE.AND P1, PT, R37, R11, PT ;  /* 0x0000000b2500720c */ /* 0x000fda0003f26270 */
[----:B------:R-:W-:Y:S01]  /*8e20*/  @!P1 LDS R9, [R21] ;  /* 0x0000000015099984 */ /* 0x000fe20000000800 */
[----:B------:R-:W1:Y:S01]  /*8e30*/  @!P1 LDC.64 R4, c[0x0][0x3b0] ;  /* 0x0000ec00ff049b82 */ /* 0x000e620000000a00 */
        /* <DEDUP_REMOVED lines=15> */
[----:B--2---:R-:W-:-:S05]  /*8f30*/  @!P1 IADD3 R2, P0, PT, R2, R37, RZ ;  /* 0x0000002502029210 */ /* 0x004fca0007f1e0ff */
[----:B------:R-:W-:Y:S01]  /*8f40*/  @!P1 IMAD.X R3, RZ, RZ, R3, P0 ;  /* 0x000000ffff039224 */ /* 0x000fe200000e0603 */
[----:B-1----:R-:W-:-:S04]  /*8f50*/  @!P1 LEA R4, P0, R2, R4, 0x2 ;  /* 0x0000000402049211 */ /* 0x002fc800078010ff */
[----:B------:R-:W-:-:S05]  /*8f60*/  @!P1 LEA.HI.X R5, R2, R5, R3, 0x2, P0 ;  /* 0x0000000502059211 */ /* 0x000fca00000f1403 */
[----:B------:R-:W-:Y:S01]  /*8f70*/  @!P1 STG.E desc[UR8][R4.64], R9 ;  /* 0x0000000904009986 */ /* 0x000fe2000c101908 */
[----:B------:R-:W-:-:S03]  /*8f80*/  NOP ;  /* 0x0000000000007918 */ /* 0x000fc60000000000 */
[----:B------:R-:W1:Y:S01]  /*8f90*/  LDS.64 R2, [R57+0x6600] ;  /* 0x0066000039027984 */ /* 0x000e620000000a00 */
[----:B------:R-:W-:-:S13]  /*8fa0*/  ISETP.GE.AND P1, PT, R6, R11, PT ;  /* 0x0000000b0600720c */ /* 0x000fda0003f26270 */
[----:B------:R-:W2:Y:S01]  /*8fb0*/  @!P1 LDS R23, [R21+0x600] ;  /* 0x0006000015179984 */ /* 0x000ea20000000800 */
[----:B------:R-:W3:Y:S01]  /*8fc0*/  @!P1 LDC.64 R6, c[0x0][0x3b0] ;  /* 0x0000ec00ff069b82 */ /* 0x000ee20000000a00 */
[----:B-1----:R-:W-:-:S05]  /*8fd0*/  @!P1 IADD3 R2, P0, PT, R2, R37, RZ ;  /* 0x0000002502029210 */ /* 0x002fca0007f1e0ff */
[----:B------:R-:W-:Y:S01]  /*8fe0*/  @!P1 IMAD.X R3, RZ, RZ, R3, P0 ;  /* 0x000000ffff039224 */ /* 0x000fe200000e0603 */
[----:B---3--:R-:W-:-:S04]  /*8ff0*/  @!P1 LEA R6, P0, R2, R6, 0x2 ;  /* 0x0000000602069211 */ /* 0x008fc800078010ff */
[----:B------:R-:W-:-:S05]  /*9000*/  @!P1 LEA.HI.X R7, R2, R7, R3, 0x2, P0 ;  /* 0x0000000702079211 */ /* 0x000fca00000f1403 */
[----:B--2---:R-:W-:Y:S01]  /*9010*/  @!P1 STG.E desc[UR8][R6.64+0x600], R23 ;  /* 0x0006001706009986 */ /* 0x004fe2000c101908 */
[----:B------:R-:W-:-:S03]  /*9020*/  NOP ;  /* 0x0000000000007918 */ /* 0x000fc60000000000 */
[----:B------:R-:W1:Y:S01]  /*9030*/  LDS.64 R2, [R38+0x6600] ;  /* 0x0066000026027984 */ /* 0x000e620000000a00 */
[----:B------:R-:W-:Y:S01]  /*9040*/  ISETP.GE.AND P1, PT, R8, R11, PT ;  /* 0x0000000b0800720c */ /* 0x000fe20003f26270 */
[----:B------:R-:W-:-:S12]  /*9050*/  VIADD R8, R37, 0x480 ;  /* 0x0000048025087836 */ /* 0x000fd80000000000 */
        /* <DEDUP_REMOVED lines=30> */
[----:B------:R1:W2:Y:S01]  /*9240*/  LDS.64 R2, [R22+0x6600] ;  /* 0x0066000016027984 */ /* 0x0002a20000000a00 */
[----:B------:R-:W-:Y:S01]  /*9250*/  ISETP.GE.AND P1, PT, R8, R11, PT ;  /* 0x0000000b0800720c */ /* 0x000fe20003f26270 */
[C---:B------:R-:W-:Y:S02]  /*9260*/  VIADD R8, R37.reuse, 0x900 ;  /* 0x0000090025087836 */ /* 0x040fe40000000000 */
[----:B-1----:R-:W-:-:S10]  /*9270*/  VIADD R22, R37, 0xa80 ;  /* 0x00000a8025167836 */ /* 0x002fd40000000000 */
[----:B------:R-:W1:Y:S01]  /*9280*/  @!P1 LDS R23, [R21+0x1e00] ;  /* 0x001e000015179984 */ /* 0x000e620000000800 */
[----:B------:R-:W3:Y:S01]  /*9290*/  @!P1 LDC.64 R6, c[0x0][0x3b0] ;  /* 0x0000ec00ff069b82 */ /* 0x000ee20000000a00 */
[----:B--2---:R-:W-:-:S05]  /*92a0*/  @!P1 IADD3 R2, P0, PT, R2, R37, RZ ;  /* 0x0000002502029210 */ /* 0x004fca0007f1e0ff */
[----:B------:R-:W-:Y:S01]  /*92b0*/  @!P1 IMAD.X R3, RZ, RZ, R3, P0 ;  /* 0x000000ffff039224 */ /* 0x000fe200000e0603 */
[----:B---3--:R-:W-:-:S04]  /*92c0*/  @!P1 LEA R6, P0, R2, R6, 0x2 ;  /* 0x0000000602069211 */ /* 0x008fc800078010ff */
[----:B------:R-:W-:-:S05]  /*92d0*/  @!P1 LEA.HI.X R7, R2, R7, R3, 0x2, P0 ;  /* 0x0000000702079211 */ /* 0x000fca00000f1403 */
[----:B-1----:R-:W-:Y:S01]  /*92e0*/  @!P1 STG.E desc[UR8][R6.64+0x1e00], R23 ;  /* 0x001e001706009986 */ /* 0x002fe2000c101908 */
[----:B------:R-:W-:-:S03]  /*92f0*/  NOP ;  /* 0x0000000000007918 */ /* 0x000fc60000000000 */
[----:B------:R1:W2:Y:S01]  /*9300*/  LDS.64 R2, [R20+0x6600] ;  /* 0x0066000014027984 */ /* 0x0002a20000000a00 */
[----:B------:R-:W-:Y:S02]  /*9310*/  ISETP.GE.AND P1, PT, R8, R11, PT ;  /* 0x0000000b0800720c */ /* 0x000fe40003f26270 */
[----:B------:R-:W-:Y:S02]  /*9320*/  LEA R8, R19, UR4, 0x3 ;  /* 0x0000000413087c11 */ /* 0x000fe4000f8e18ff */
[----:B-1----:R-:W-:-:S09]  /*9330*/  LOP3.LUT R20, R37, 0xc00, RZ, 0xfc, !PT ;  /* 0x00000c0025147812 */ /* 0x002fd200078efcff */
        /* <DEDUP_REMOVED lines=10> */
[----:B-1----:R-:W-:-:S11]  /*93e0*/  LEA R8, R17, UR4, 0x3 ;  /* 0x0000000411087c11 */ /* 0x002fd6000f8e18ff */
        /* <DEDUP_REMOVED lines=68> */
[----:B-1----:R-:W-:-:S12]  /*9830*/  VIADD R8, R37, 0x1680 ;  /* 0x0000168025087836 */ /* 0x002fd80000000000 */
        /* <DEDUP_REMOVED lines=19> */
[----:B------:R-:W-:Y:S02]  /*9970*/  ISETP.GE.AND P1, PT, R8, R11, PT ;  /* 0x0000000b0800720c */ /* 0x000fe40003f26270 */
[----:B------:R-:W-:-:S11]  /*9980*/  LOP3.LUT R8, R37, 0x1800, RZ, 0xfc, !PT ;  /* 0x0000180025087812 */ /* 0x000fd600078efcff */
        /* <DEDUP_REMOVED lines=9> */
[----:B------:R-:W-:-:S13]  /*9a20*/  ISETP.GE.AND P1, PT, R8, R11, PT ;  /* 0x0000000b0800720c */ /* 0x000fda0003f26270 */
[----:B------:R-:W2:Y:S01]  /*9a30*/  @!P1 LDS R21, [R21+0x6000] ;  /* 0x0060000015159984 */ /* 0x000ea20000000800 */
[----:B------:R-:W3:Y:S01]  /*9a40*/  @!P1 LDC.64 R4, c[0x0][0x3b0] ;  /* 0x0000ec00ff049b82 */ /* 0x000ee20000000a00 */
[----:B-1----:R-:W-:-:S05]  /*9a50*/  IADD3 R36, P0, PT, R2, R37, RZ ;  /* 0x0000002502247210 */ /* 0x002fca0007f1e0ff */
[----:B------:R-:W-:Y:S01]  /*9a60*/  IMAD.X R3, RZ, RZ, R3, P0 ;  /* 0x000000ffff037224 */ /* 0x000fe200000e0603 */
[----:B---3--:R-:W-:-:S04]  /*9a70*/  @!P1 LEA R2, P0, R36, R4, 0x2 ;  /* 0x0000000424029211 */ /* 0x008fc800078010ff */
[----:B------:R-:W-:-:S05]  /*9a80*/  @!P1 LEA.HI.X R3, R36, R5, R3, 0x2, P0 ;  /* 0x0000000524039211 */ /* 0x000fca00000f1403 */
[----:B--2---:R-:W-:Y:S01]  /*9a90*/  @!P1 STG.E desc[UR8][R2.64+0x6000], R21 ;  /* 0x0060001502009986 */ /* 0x004fe2000c101908 */
[----:B------:R-:W-:Y:S01]  /*9aa0*/  NOP ;  /* 0x0000000000007918 */ /* 0x000fe20000000000 */
[----:B------:R-:W-:Y:S05]  /*9ab0*/  EXIT ;  /* 0x000000000000794d */ /* 0x000fea0003800000 */
.L_x_29:
[----:B------:R-:W-:Y:S02]  /*9ac0*/  IMAD.MOV.U32 R38, RZ, RZ, 0x1 ;  /* 0x00000001ff267424 */ /* 0x000fe400078e00ff */
[----:B------:R-:W-:Y:S02]  /*9ad0*/  IMAD.MOV.U32 R77, RZ, RZ, R39 ;  /* 0x000000ffff4d7224 */ /* 0x000fe400078e0027 */
[----:B------:R-:W-:Y:S02]  /*9ae0*/  IMAD.MOV.U32 R75, RZ, RZ, RZ ;  /* 0x000000ffff4b7224 */ /* 0x000fe400078e00ff */
[----:B------:R-:W-:-:S07]  /*9af0*/  IMAD.MOV.U32 R76, RZ, RZ, -0x1 ;  /* 0xffffffffff4c7424 */ /* 0x000fce00078e00ff */
[----:B------:R-:W-:Y:S05]  /*9b00*/  WARPSYNC.COLLECTIVE R76, `(.L_x_113) ;  /* 0x000000004c087348 */ /* 0x000fea0003c00000 */
[----:B------:R0:W1:Y:S02]  /*9b10*/  SHFL.UP P0, R38, R77, R38, R75 ;  /* 0x040000264d267389 */ /* 0x000064000000004b */
[----:B01----:R-:W-:Y:S05]  /*9b20*/  ENDCOLLECTIVE ;  /* 0x000000000000791b */ /* 0x003fea0003800000 */
.L_x_113:
[----:B------:R-:W-:Y:S02]  /*9b30*/  IMAD.MOV.U32 R77, RZ, RZ, R38 ;  /* 0x000000ffff4d7224 */ /* 0x000fe400078e0026 */
[----:B------:R-:W-:Y:S02]  /*9b40*/  IMAD.MOV.U32 R38, RZ, RZ, 0x2 ;  /* 0x00000002ff267424 */ /* 0x000fe400078e00ff */
[----:B------:R-:W-:-:S07]  /*9b50*/  @P0 IMAD.IADD R77, R39, 0x1, R77 ;  /* 0x00000001274d0824 */ /* 0x000fce00078e024d */
[----:B------:R-:W-:Y:S05]  /*9b60*/  WARPSYNC.COLLECTIVE R76, `(.L_x_114) ;  /* 0x000000004c087348 */ /* 0x000fea0003c00000 */
[----:B------:R0:W1:Y:S02]  /*9b70*/  SHFL.UP P0, R38, R77, R38, R75 ;  /* 0x040000264d267389 */ /* 0x000064000000004b */
[----:B01----:R-:W-:Y:S05]  /*9b80*/  ENDCOLLECTIVE ;  /* 0x000000000000791b */ /* 0x003fea0003800000 */
.L_x_114:
[----:B------:R-:W-:Y:S02]  /*9b90*/  IMAD.MOV.U32 R74, RZ, RZ, R38 ;  /* 0x000000ffff4a7224 */ /* 0x000fe400078e0026 */
[----:B------:R-:W-:Y:S02]  /*9ba0*/  IMAD.MOV.U32 R38, RZ, RZ, 0x4 ;  /* 0x00000004ff267424 */ /* 0x000fe400078e00ff */
[----:B------:R-:W-:-:S04]  /*9bb0*/  @P0 IMAD.IADD R74, R77, 0x1, R74 ;  /* 0x000000014d4a0824 */ /* 0x000fc800078e024a */
[----:B------:R-:W-:-:S07]  /*9bc0*/  IMAD.MOV.U32 R77, RZ, RZ, R74 ;  /* 0x000000ffff4d7224 */ /* 0x000fce00078e004a */
[----:B------:R-:W-:Y:S05]  /*9bd0*/  WARPSYNC.COLLECTIVE R76, `(.L_x_115) ;  /* 0x000000004c087348 */ /* 0x000fea0003c00000 */
[----:B------:R0:W1:Y:S02]  /*9be0*/  SHFL.UP P0, R38, R77, R38, R75 ;  /* 0x040000264d267389 */ /* 0x000064000000004b */
[----:B01----:R-:W-:Y:S05]  /*9bf0*/  ENDCOLLECTIVE ;  /* 0x000000000000791b */ /* 0x003fea0003800000 */
.L_x_115:
[----:B------:R-:W-:Y:S02]  /*9c00*/  IMAD.MOV.U32 R77, RZ, RZ, R38 ;  /* 0x000000ffff4d7224 */ /* 0x000fe400078e0026 */
[----:B------:R-:W-:Y:S02]  /*9c10*/  IMAD.MOV.U32 R38, RZ, RZ, 0x8 ;  /* 0x00000008ff267424 */ /* 0x000fe400078e00ff */
[----:B------:R-:W-:-:S07]  /*9c20*/  @P0 IMAD.IADD R77, R74, 0x1, R77 ;  /* 0x000000014a4d0824 */ /* 0x000fce00078e024d */
[----:B------:R-:W-:Y:S05]  /*9c30*/  WARPSYNC.COLLECTIVE R76, `(.L_x_116) ;  /* 0x000000004c087348 */ /* 0x000fea0003c00000 */
[----:B------:R0:W1:Y:S02]  /*9c40*/  SHFL.UP P0, R38, R77, R38, R75 ;  /* 0x040000264d267389 */ /* 0x000064000000004b */
[----:B01----:R-:W-:Y:S05]  /*9c50*/  ENDCOLLECTIVE ;  /* 0x000000000000791b */ /* 0x003fea0003800000 */
.L_x_116:
[----:B------:R-:W-:Y:S02]  /*9c60*/  IMAD.MOV.U32 R74, RZ, RZ, R38 ;  /* 0x000000ffff4a7224 */ /* 0x000fe400078e0026 */
[----:B------:R-:W-:Y:S02]  /*9c70*/  IMAD.MOV.U32 R38, RZ, RZ, 0x10 ;  /* 0x00000010ff267424 */ /* 0x000fe400078e00ff */
[----:B------:R-:W-:-:S04]  /*9c80*/  @P0 IMAD.IADD R74, R77, 0x1, R74 ;  /* 0x000000014d4a0824 */ /* 0x000fc800078e024a */
[----:B------:R-:W-:-:S07]  /*9c90*/  IMAD.MOV.U32 R77, RZ, RZ, R74 ;  /* 0x000000ffff4d7224 */ /* 0x000fce00078e004a */
[----:B------:R-:W-:Y:S05]  /*9ca0*/  WARPSYNC.COLLECTIVE R76, `(.L_x_117) ;  /* 0x000000004c087348 */ /* 0x000fea0003c00000 */
[----:B------:R0:W1:Y:S02]  /*9cb0*/  SHFL.UP P0, R38, R77, R38, R75 ;  /* 0x040000264d267389 */ /* 0x000064000000004b */
[----:B01----:R-:W-:Y:S05]  /*9cc0*/  ENDCOLLECTIVE ;  /* 0x000000000000791b */ /* 0x003fea0003800000 */
.L_x_117:
[----:B------:R-:W-:Y:S05]  /*9cd0*/  BRA `(.L_x_118) ;  /* 0xffffff8c00587947 */ /* 0x000fea000383ffff */
.L_x_119:
[----:B------:R-:W-:-:S00]  /*9ce0*/  BRA `(.L_x_119) ;  /* 0xfffffffc00fc7947 */ /* 0x000fc0000383ffff */
[----:B------:R-:W-:-:S00]  /*9cf0*/  NOP ;  /* 0x0000000000007918 */ /* 0x000fc00000000000 */
        /* <DEDUP_REMOVED lines=8> */
.L_x_933:


//--------------------- .text._ZN3cub18CUB_300001_SM_10006detail10radix_sort33DeviceRadixSortExclusiveSumKernelINS1_5radix10policy_hubIjjyE10Policy1000EyEEvPT0_ --------------------------
	.section	.text._ZN3cub18CUB_300001_SM_10006detail10radix_sort33DeviceRadixSortExclusiveSumKernelINS1_5radix10policy_hubIjjyE10Policy1000EyEEvPT0_,"ax",@progbits
	.align	128
        .global         _ZN3cub18CUB_300001_SM_10006detail10radix_sort33DeviceRadixSortExclusiveSumKernelINS1_5radix10policy_hubIjjyE10Policy1000EyEEvPT0_
        .type           _ZN3cub18CUB_300001_SM_10006detail10radix_sort33DeviceRadixSortExclusiveSumKernelINS1_5radix10policy_hubIjjyE10Policy1000EyEEvPT0_,@function
        .size           _ZN3cub18CUB_300001_SM_10006detail10radix_sort33DeviceRadixSortExclusiveSumKernelINS1_5radix10policy_hubIjjyE10Policy1000EyEEvPT0_,(.L_x_934 - _ZN3cub18CUB_300001_SM_10006detail10radix_sort33DeviceRadixSortExclusiveSumKernelINS1_5radix10policy_hubIjjyE10Policy1000EyEEvPT0_)
        .other          _ZN3cub18CUB_300001_SM_10006detail10radix_sort33DeviceRadixSortExclusiveSumKernelINS1_5radix10policy_hubIjjyE10Policy1000EyEEvPT0_,@"STO_CUDA_ENTRY STV_DEFAULT"
_ZN3cub18CUB_300001_SM_10006detail10radix_sort33DeviceRadixSortExclusiveSumKernelINS1_5radix10policy_hubIjjyE10Policy1000EyEEvPT0_:
.text._ZN3cub18CUB_300001_SM_10006detail10radix_sort33DeviceRadixSortExclusiveSumKernelINS1_5radix10policy_hubIjjyE10Policy1000EyEEvPT0_:
[----:B------:R-:W-:Y:S01]  /*0000*/  LDC R1, c[0x0][0x37c] ;  /* 0x0000df00ff017b82 */ /* 0x000fe20000000800 */
[----:B------:R-:W0:Y:S07]  /*0010*/  S2R R18, SR_TID.X ;  /* 0x0000000000127919 */ /* 0x000e2e0000002100 */
[----:B------:R-:W1:Y:S01]  /*0020*/  LDC.64 R16, c[0x0][0x380] ;  /* 0x0000e000ff107b82 */ /* 0x000e620000000a00 */
[----:B------:R-:W2:Y:S01]  /*0030*/  LDCU.64 UR4, c[0x0][0x358] ;  /* 0x00006b00ff0477ac */ /* 0x000ea20008000a00 */
[----:B------:R-:W3:Y:S01]  /*0040*/  S2R R5, SR_CTAID.X ;  /* 0x0000000000057919 */ /* 0x000ee20000002500 */
[----:B0-----:R-:W-:Y:S01]  /*0050*/  ISETP.GT.U32.AND P1, PT, R18, 0xff, PT ;  /* 0x000000ff1200780c */ /* 0x001fe20003f24070 */
[----:B---3--:R-:W-:-:S04]  /*0060*/  IMAD R5, R5, 0x100, R18 ;  /* 0x0000010005057824 */ /* 0x008fc800078e0212 */
[----:B-1----:R-:W-:-:S08]  /*0070*/  IMAD.WIDE R16, R5, 0x8, R16 ;  /* 0x0000000805107825 */ /* 0x002fd000078e0210 */
[----:B--2---:R-:W2:Y:S01]  /*0080*/  @!P1 LDG.E.64 R2, desc[UR4][R16.64] ;  /* 0x0000000410029981 */ /* 0x004ea2000c1e1b00 */
[----:B------:R-:W-:Y:S02]  /*0090*/  MOV R0, 0x400 ;  /* 0x0000040000007802 */ /* 0x000fe40000000f00 */
[C---:B------:R-:W-:Y:S01]  /*00a0*/  ISETP.GT.U32.AND P0, PT, R18.reuse, 0x1f, PT ;  /* 0x0000001f1200780c */ /* 0x040fe20003f04070 */
[----:B------:R-:W0:Y:S02]  /*00b0*/  S2R R5, SR_CgaCtaId ;  /* 0x0000000000057919 */ /* 0x000e240000008800 */
[----:B0-----:R-:W-:Y:S02]  /*00c0*/  LEA R5, R5, R0, 0x18 ;  /* 0x0000000005057211 */ /* 0x001fe400078ec0ff */
[----:B------:R-:W-:-:S05]  /*00d0*/  LEA.HI R0, R18, R18, RZ, 0x1d ;  /* 0x0000001212007211 */ /* 0x000fca00078fe8ff */
[----:B------:R-:W-:-:S05]  /*00e0*/  IMAD R0, R0, 0x8, R5 ;  /* 0x0000000800007824 */ /* 0x000fca00078e0205 */
[----:B--2---:R0:W-:Y:S01]  /*00f0*/  STS.64 [R0+0x10], R2 ;  /* 0x0000100200007388 */ /* 0x0041e20000000a00 */
[----:B------:R-:W-:Y:S06]  /*0100*/  BAR.SYNC.DEFER_BLOCKING 0x0 ;  /* 0x0000000000007b1d */ /* 0x000fec0000010000 */
[----:B------:R-:W-:Y:S05]  /*0110*/  @P0 BRA `(.L_x_120) ;  /* 0x0000000400240947 */ /* 0x000fea0003800000 */
[----:B------:R-:W-:Y:S01]  /*0120*/  IMAD R18, R18, 0x48, R5 ;  /* 0x0000004812127824 */ /* 0x000fe200078e0205 */
[----:B------:R-:W-:-:S04]  /*0130*/  UMOV UR6, 0xffffffff ;  /* 0xffffffff00067882 */ /* 0x000fc80000000000 */
[----:B------:R-:W-:Y:S04]  /*0140*/  LDS.64 R14, [R18+0x10] ;  /* 0x00001000120e7984 */ /* 0x000fe80000000a00 */
[----:B------:R-:W-:Y:S04]  /*0150*/  LDS.64 R12, [R18+0x18] ;  /* 0x00001800120c7984 */ /* 0x000fe80000000a00 */
[----:B------:R-:W1:Y:S04]  /*0160*/  LDS.64 R10, [R18+0x20] ;  /* 0x00002000120a7984 */ /* 0x000e680000000a00 */
[----:B------:R-:W-:Y:S04]  /*0170*/  LDS.64 R8, [R18+0x28] ;  /* 0x0000280012087984 */ /* 0x000fe80000000a00 */
[----:B------:R-:W2:Y:S04]  /*0180*/  LDS.64 R6, [R18+0x30] ;  /* 0x0000300012067984 */ /* 0x000ea80000000a00 */
[----:B------:R-:W-:Y:S04]  /*0190*/  LDS.64 R4, [R18+0x38] ;  /* 0x0000380012047984 */ /* 0x000fe80000000a00 */
[----:B0-----:R-:W0:Y:S04]  /*01a0*/  LDS.64 R2, [R18+0x40] ;  /* 0x0000400012027984 */ /* 0x001e280000000a00 */
[----:B------:R-:W3:Y:S01]  /*01b0*/  LDS.64 R20, [R18+0x48] ;  /* 0x0000480012147984 */ /* 0x000ee20000000a00 */
[----:B-1----:R-:W-:-:S04]  /*01c0*/  IADD3 R19, P3, P4, R10, R12, R14 ;  /* 0x0000000c0a137210 */ /* 0x002fc80007c7e00e */
[----:B------:R-:W-:Y:S02]  /*01d0*/  IADD3.X R23, PT, PT, R11, R13, R15, P3, P4 ;  /* 0x0000000d0b177210 */ /* 0x000fe40001fe840f */
[----:B--2---:R-:W-:-:S04]  /*01e0*/  IADD3 R19, P0, P2, R6, R19, R8 ;  /* 0x0000001306137210 */ /* 0x004fc80007a1e008 */
[----:B------:R-:W-:Y:S02]  /*01f0*/  IADD3.X R23, PT, PT, R7, R23, R9, P0, P2 ;  /* 0x0000001707177210 */ /* 0x000fe400007e4409 */
[----:B0-----:R-:W-:-:S04]  /*0200*/  IADD3 R19, P3, P4, R2, R19, R4 ;  /* 0x0000001302137210 */ /* 0x001fc80007c7e004 */
[----:B---3--:R-:W-:Y:S02]  /*0210*/  IADD3 R20, P0, PT, R20, R19, RZ ;  /* 0x0000001314147210 */ /* 0x008fe40007f1e0ff */
[----:B------:R-:W-:-:S05]  /*0220*/  IADD3.X R19, PT, PT, R3, R23, R5, P3, P4 ;  /* 0x0000001703137210 */ /* 0x000fca0001fe8405 */
[----:B------:R-:W-:Y:S01]  /*0230*/  IMAD.X R19, R21, 0x1, R19, P0 ;  /* 0x0000000115137824 */ /* 0x000fe200000e0613 */
[----:B------:R-:W-:Y:S06]  /*0240*/  BRA.DIV UR6, `(.L_x_121) ;  /* 0x0000000206f07947 */ /* 0x000fec000b800000 */
[----:B------:R-:W0:Y:S04]  /*0250*/  SHFL.UP PT, R27, R20, 0x1, RZ ;  /* 0x04200000141b7989 */ /* 0x000e2800000e00ff */
[----:B------:R-:W1:Y:S01]  /*0260*/  SHFL.UP P0, R25, R19, 0x1, RZ ;  /* 0x0420000013197989 */ /* 0x000e6200000000ff */
[----:B0-----:R-:W-:-:S04]  /*0270*/  IADD3 R22, P2, PT, R27, R20, RZ ;  /* 0x000000141b167210 */ /* 0x001fc80007f5e0ff */
[----:B-1----:R-:W-:Y:S01]  /*0280*/  SEL R27, R22, R27, P0 ;  /* 0x0000001b161b7207 */ /* 0x002fe20000000000 */
[----:B------:R-:W-:-:S04]  /*0290*/  IMAD.X R26, R25, 0x1, R19, P2 ;  /* 0x00000001191a7824 */ /* 0x000fc800010e0613 */
[----:B------:R-:W0:Y:S01]  /*02a0*/  SHFL.UP PT, R28, R27, 0x2, RZ ;  /* 0x044000001b1c7989 */ /* 0x000e2200000e00ff */
[----:B------:R-:W-:-:S05]  /*02b0*/  SEL R26, R26, R25, P0 ;  /* 0x000000191a1a7207 */ /* 0x000fca0000000000 */
[----:B------:R-:W1:Y:S01]  /*02c0*/  SHFL.UP P0, R25, R26, 0x2, RZ ;  /* 0x044000001a197989 */ /* 0x000e6200000000ff */
[----:B0-----:R-:W-:-:S05]  /*02d0*/  IADD3 R21, P2, PT, R28, R27, RZ ;  /* 0x0000001b1c157210 */ /* 0x001fca0007f5e0ff */
[----:B-1----:R-:W-:Y:S01]  /*02e0*/  IMAD.X R22, R25, 0x1, R26, P2 ;  /* 0x0000000119167824 */ /* 0x002fe200010e061a */
[----:B------:R-:W-:-:S04]  /*02f0*/  SEL R28, R21, R28, P0 ;  /* 0x0000001c151c7207 */ /* 0x000fc80000000000 */
[----:B------:R-:W-:Y:S01]  /*0300*/  SEL R29, R22, R25, P0 ;  /* 0x00000019161d7207 */ /* 0x000fe20000000000 */
        /* <DEDUP_REMOVED lines=12> */
[----:B------:R0:W1:Y:S04]  /*03d0*/  SHFL.UP PT, R28, R27, 0x10, RZ ;  /* 0x060000001b1c7989 */ /* 0x00006800000e00ff */
[----:B------:R0:W2:Y:S02]  /*03e0*/  SHFL.UP P0, R25, R26, 0x10, RZ ;  /* 0x060000001a197989 */ /* 0x0000a400000000ff */
.L_x_132:
[----:B-1----:R-:W-:-:S04]  /*03f0*/  IADD3 R21, P2, PT, R28, R27, RZ ;  /* 0x0000001b1c157210 */ /* 0x002fc80007f5e0ff */
[----:B--2---:R-:W-:Y:S01]  /*0400*/  SEL R21, R21, R28, P0 ;  /* 0x0000001c15157207 */ /* 0x004fe20000000000 */
[----:B------:R-:W-:-:S05]  /*0410*/  IMAD.X R22, R25, 0x1, R26, P2 ;  /* 0x0000000119167824 */ /* 0x000fca00010e061a */
[----:B------:R-:W-:Y:S02]  /*0420*/  SEL R22, R22, R25, P0 ;  /* 0x0000001916167207 */ /* 0x000fe40000000000 */
[----:B------:R-:W-:-:S05]  /*0430*/  IADD3 R20, P0, PT, R21, -R20, RZ ;  /* 0x8000001415147210 */ /* 0x000fca0007f1e0ff */
[----:B------:R-:W-:Y:S01]  /*0440*/  IMAD.X R21, R22, 0x1, ~R19, P0 ;  /* 0x0000000116157824 */ /* 0x000fe200000e0e13 */
[----:B------:R-:W-:-:S04]  /*0450*/  IADD3 R14, P0, PT, R14, R20, RZ ;  /* 0x000000140e0e7210 */ /* 0x000fc80007f1e0ff */
[----:B------:R1:W-:Y:S01]  /*0460*/  STS.64 [R18+0x10], R20 ;  /* 0x0000101412007388 */ /* 0x0003e20000000a00 */
[----:B------:R-:W-:Y:S01]  /*0470*/  IMAD.X R15, R15, 0x1, R21, P0 ;  /* 0x000000010f0f7824 */ /* 0x000fe200000e0615 */
        /* <DEDUP_REMOVED lines=17> */
[----:B------:R-:W-:-:S05]  /*0590*/  IMAD.X R3, R3, 0x1, R5, P0 ;  /* 0x0000000103037824 */ /* 0x000fca00000e0605 */
[----:B------:R1:W-:Y:S03]  /*05a0*/  STS.64 [R18+0x48], R2 ;  /* 0x0000480212007388 */ /* 0x0003e60000000a00 */
.L_x_120:
[----:B------:R-:W-:Y:S05]  /*05b0*/  WARPSYNC.ALL ;  /* 0x0000000000007948 */ /* 0x000fea0003800000 */
[----:B------:R-:W-:Y:S06]  /*05c0*/  BAR.SYNC.DEFER_BLOCKING 0x0 ;  /* 0x0000000000007b1d */ /* 0x000fec0000010000 */
[----:B------:R-:W-:Y:S05]  /*05d0*/  @P1 EXIT ;  /* 0x000000000000194d */ /* 0x000fea0003800000 */
[----:B01----:R-:W0:Y:S04]  /*05e0*/  LDS.64 R2, [R0+0x10] ;  /* 0x0000100000027984 */ /* 0x003e280000000a00 */
[----:B0-----:R-:W-:Y:S01]  /*05f0*/  STG.E.64 desc[UR4][R16.64], R2 ;  /* 0x0000000210007986 */ /* 0x001fe2000c101b04 */
[----:B------:R-:W-:Y:S05]  /*0600*/  EXIT ;  /* 0x000000000000794d */ /* 0x000fea0003800000 */
.L_x_121:
[----:B------:R-:W-:Y:S02]  /*0610*/  IMAD.MOV.U32 R24, RZ, RZ, R20 ;  /* 0x000000ffff187224 */ /* 0x000fe400078e0014 */
[----:B------:R-:W-:Y:S02]  /*0620*/  IMAD.MOV.U32 R23, RZ, RZ, 0x1 ;  /* 0x00000001ff177424 */ /* 0x000fe400078e00ff */
[----:B------:R-:W-:Y:S02]  /*0630*/  IMAD.MOV.U32 R22, RZ, RZ, RZ ;  /* 0x000000ffff167224 */ /* 0x000fe400078e00ff */
[----:B------:R-:W-:-:S07]  /*0640*/  IMAD.MOV.U32 R21, RZ, RZ, -0x1 ;  /* 0xffffffffff157424 */ /* 0x000fce00078e00ff */
[----:B------:R-:W-:Y:S05]  /*0650*/  WARPSYNC.COLLECTIVE R21, `(.L_x_122) ;  /* 0x0000000015087348 */ /* 0x000fea0003c00000 */
[----:B------:R0:W1:Y:S02]  /*0660*/  SHFL.UP P0, R25, R24, R23, R22 ;  /* 0x0400001718197389 */ /* 0x0000640000000016 */
[----:B01----:R-:W-:Y:S05]  /*0670*/  ENDCOLLECTIVE ;  /* 0x000000000000791b */ /* 0x003fea0003800000 */
.L_x_122:
[----:B------:R-:W-:Y:S02]  /*0680*/  IMAD.MOV.U32 R24, RZ, RZ, R19 ;  /* 0x000000ffff187224 */ /* 0x000fe400078e0013 */
[----:B------:R-:W-:-:S07]  /*0690*/  IMAD.MOV.U32 R27, RZ, RZ, R25 ;  /* 0x000000ffff1b7224 */ /* 0x000fce00078e0019 */
[----:B------:R-:W-:Y:S05]  /*06a0*/  WARPSYNC.COLLECTIVE R21, `(.L_x_123) ;  /* 0x0000000015087348 */ /* 0x000fea0003c00000 */
[----:B------:R0:W1:Y:S02]  /*06b0*/  SHFL.UP P0, R25, R24, R23, R22 ;  /* 0x0400001718197389 */ /* 0x0000640000000016 */
[----:B01----:R-:W-:Y:S05]  /*06c0*/  ENDCOLLECTIVE ;  /* 0x000000000000791b */ /* 0x003fea0003800000 */
.L_x_123:
[----:B------:R-:W-:Y:S01]  /*06d0*/  IADD3 R26, P2, PT, R27, R20, RZ ;  /* 0x000000141b1a7210 */ /* 0x000fe20007f5e0ff */
[----:B------:R-:W-:-:S03]  /*06e0*/  IMAD.MOV.U32 R23, RZ, RZ, 0x2 ;  /* 0x00000002ff177424 */ /* 0x000fc600078e00ff */
[----:B------:R-:W-:Y:S01]  /*06f0*/  SEL R27, R26, R27, P0 ;  /* 0x0000001b1a1b7207 */ /* 0x000fe20000000000 */
[----:B------:R-:W-:-:S04]  /*0700*/  IMAD.X R26, R25, 0x1, R19, P2 ;  /* 0x00000001191a7824 */ /* 0x000fc800010e0613 */
[----:B------:R-:W-:Y:S01]  /*0710*/  IMAD.MOV.U32 R24, RZ, RZ, R27 ;  /* 0x000000ffff187224 */ /* 0x000fe200078e001b */
[----:B------:R-:W-:-:S07]  /*0720*/  SEL R26, R26, R25, P0 ;  /* 0x000000191a1a7207 */ /* 0x000fce0000000000 */
[----:B------:R-:W-:Y:S05]  /*0730*/  WARPSYNC.COLLECTIVE R21, `(.L_x_124) ;  /* 0x0000000015087348 */ /* 0x000fea0003c00000 */
[----:B------:R0:W1:Y:S02]  /*0740*/  SHFL.UP P0, R25, R24, R23, R22 ;  /* 0x0400001718197389 */ /* 0x0000640000000016 */
[----:B01----:R-:W-:Y:S05]  /*0750*/  ENDCOLLECTIVE ;  /* 0x000000000000791b */ /* 0x003fea0003800000 */
.L_x_124:
[----:B------:R-:W-:Y:S02]  /*0760*/  IMAD.MOV.U32 R24, RZ, RZ, R26 ;  /* 0x000000ffff187224 */ /* 0x000fe400078e001a */
[----:B------:R-:W-:-:S07]  /*0770*/  IMAD.MOV.U32 R28, RZ, RZ, R25 ;  /* 0x000000ffff1c7224 */ /* 0x000fce00078e0019 */
[----:B------:R-:W-:Y:S05]  /*0780*/  WARPSYNC.COLLECTIVE R21, `(.L_x_125) ;  /* 0x0000000015087348 */ /* 0x000fea0003c00000 */
[----:B------:R0:W1:Y:S02]  /*0790*/  SHFL.UP P0, R25, R24, R23, R22 ;  /* 0x0400001718197389 */ /* 0x0000640000000016 */
[----:B01----:R-:W-:Y:S05]  /*07a0*/  ENDCOLLECTIVE ;  /* 0x000000000000791b */ /* 0x003fea0003800000 */
.L_x_125:
        /* <DEDUP_REMOVED lines=9> */
.L_x_126:
[----:B------:R-:W-:Y:S02]  /*0840*/  IMAD.MOV.U32 R24, RZ, RZ, R29 ;  /* 0x000000ffff187224 */ /* 0x000fe400078e001d */
[----:B------:R-:W-:-:S07]  /*0850*/  IMAD.MOV.U32 R27, RZ, RZ, R25 ;  /* 0x000000ffff1b7224 */ /* 0x000fce00078e0019 */
[----:B------:R-:W-:Y:S05]  /*0860*/  WARPSYNC.COLLECTIVE R21, `(.L_x_127) ;  /* 0x0000000015087348 */ /* 0x000fea0003c00000 */
[----:B------:R0:W1:Y:S02]  /*0870*/  SHFL.UP P0, R25, R24, R23, R22 ;  /* 0x0400001718197389 */ /* 0x0000640000000016 */
[----:B01----:R-:W-:Y:S05]  /*0880*/  ENDCOLLECTIVE ;  /* 0x000000000000791b */ /* 0x003fea0003800000 */
.L_x_127:
        /* <DEDUP_REMOVED lines=9> */
.L_x_128:
[----:B------:R-:W-:Y:S02]  /*0920*/  IMAD.MOV.U32 R24, RZ, RZ, R29 ;  /* 0x000000ffff187224 */ /* 0x000fe400078e001d */
[----:B------:R-:W-:-:S07]  /*0930*/  IMAD.MOV.U32 R27, RZ, RZ, R25 ;  /* 0x000000ffff1b7224 */ /* 0x000fce00078e0019 */
[----:B------:R-:W-:Y:S05]  /*0940*/  WARPSYNC.COLLECTIVE R21, `(.L_x_129) ;  /* 0x0000000015087348 */ /* 0x000fea0003c00000 */
[----:B------:R0:W1:Y:S02]  /*0950*/  SHFL.UP P0, R25, R24, R23, R22 ;  /* 0x0400001718197389 */ /* 0x0000640000000016 */
[----:B01----:R-:W-:Y:S05]  /*0960*/  ENDCOLLECTIVE ;  /* 0x000000000000791b */ /* 0x003fea0003800000 */
.L_x_129:
        /* <DEDUP_REMOVED lines=9> */
.L_x_130:
[----:B------:R-:W-:Y:S02]  /*0a00*/  IMAD.MOV.U32 R24, RZ, RZ, R26 ;  /* 0x000000ffff187224 */ /* 0x000fe400078e001a */
[----:B------:R-:W-:-:S07]  /*0a10*/  IMAD.MOV.U32 R28, RZ, RZ, R25 ;  /* 0x000000ffff1c7224 */ /* 0x000fce00078e0019 */
[----:B------:R-:W-:Y:S05]  /*0a20*/  WARPSYNC.COLLECTIVE R21, `(.L_x_131) ;  /* 0x0000000015087348 */ /* 0x000fea0003c00000 */
[----:B------:R0:W1:Y:S02]  /*0a30*/  SHFL.UP P0, R25, R24, R23, R22 ;  /* 0x0400001718197389 */ /* 0x0000640000000016 */
[----:B01----:R-:W-:Y:S05]  /*0a40*/  ENDCOLLECTIVE ;  /* 0x000000000000791b */ /* 0x003fea0003800000 */
.L_x_131:
[----:B------:R-:W-:Y:S05]  /*0a50*/  BRA `(.L_x_132) ;  /* 0xfffffff800647947 */ /* 0x000fea000383ffff */
.L_x_133:
        /* <DEDUP_REMOVED lines=10> */
.L_x_934:


//--------------------- .text._ZN3cub18CUB_300001_SM_10006detail10radix_sort30DeviceRadixSortHistogramKernelINS1_5radix10policy_hubIjjyE10Policy1000ELNS0_9SortOrderE0EjyNS1_21identity_decomposer_tEEEvPT2_PKT1_SA_iiT3_ --------------------------
	.section	.text._ZN3cub18CUB_300001_SM_10006detail10radix_sort30DeviceRadixSortHistogramKernelINS1_5radix10policy_hubIjjyE10Policy1000ELNS0_9SortOrderE0EjyNS1_21identity_decomposer_tEEEvPT2_PKT1_SA_iiT3_,"ax",@progbits
	.align	128
        .global         _ZN3cub18CUB_300001_SM_10006detail10radix_sort30DeviceRadixSortHistogramKernelINS1_5radix10policy_hubIjjyE10Policy1000ELNS0_9SortOrderE0EjyNS1_21identity_decomposer_tEEEvPT2_PKT1_SA_iiT3_
        .type           _ZN3cub18CUB_300001_SM_10006detail10radix_sort30DeviceRadixSortHistogramKernelINS1_5radix10policy_hubIjjyE10Policy1000ELNS0_9SortOrderE0EjyNS1_21identity_decomposer_tEEEvPT2_PKT1_SA_iiT3_,@function
        .size           _ZN3cub18CUB_300001_SM_10006detail10radix_sort30DeviceRadixSortHistogramKernelINS1_5radix10policy_hubIjjyE10Policy1000ELNS0_9SortOrderE0EjyNS1_21identity_decomposer_tEEEvPT2_PKT1_SA_iiT3_,(.L_x_935 - _ZN3cub18CUB_300001_SM_10006detail10radix_sort30DeviceRadixSortHistogramKernelINS1_5radix10policy_hubIjjyE10Policy1000ELNS0_9SortOrderE0EjyNS1_21identity_decomposer_tEEEvPT2_PKT1_SA_iiT3_)
        .other          _ZN3cub18CUB_300001_SM_10006detail10radix_sort30DeviceRadixSortHistogramKernelINS1_5radix10policy_hubIjjyE10Policy1000ELNS0_9SortOrderE0EjyNS1_21identity_decomposer_tEEEvPT2_PKT1_SA_iiT3_,@"STO_CUDA_ENTRY STV_DEFAULT"
_ZN3cub18CUB_300001_SM_10006detail10radix_sort30DeviceRadixSortHistogramKernelINS1_5radix10policy_hubIjjyE10Policy1000ELNS0_9SortOrderE0EjyNS1_21identity_decomposer_tEEEvPT2_PKT1_SA_iiT3_:
.text._ZN3cub18CUB_300001_SM_10006detail10radix_sort30DeviceRadixSortHistogramKernelINS1_5radix10policy_hubIjjyE10Policy1000ELNS0_9SortOrderE0EjyNS1_21identity_decomposer_tEEEvPT2_PKT1_SA_iiT3_:
[----:B------:R-:W-:Y:S01]  /*0000*/  LDC R1, c[0x0][0x37c] ;  /* 0x0000df00ff017b82 */ /* 0x000fe20000000800 */
[----:B------:R-:W0:Y:S02]  /*0010*/  LDCU.64 UR4, c[0x0][0x390] ;  /* 0x00007200ff0477ac */ /* 0x000e240008000a00 */
[----:B0-----:R-:W-:-:S04]  /*0020*/  ISETP.NE.U32.AND P0, PT, RZ, UR4, PT ;  /* 0x00000004ff007c0c */ /* 0x001fc8000bf05070 */
[----:B------:R-:W-:-:S13]  /*0030*/  ISETP.NE.AND.EX P0, PT, RZ, UR5, PT, P0 ;  /* 0x00000005ff007c0c */ /* 0x000fda000bf05300 */
[----:B------:R-:W-:Y:S05]  /*0040*/  @!P0 EXIT ;  /* 0x000000000000894d */ /* 0x000fea0003800000 */
[----:B------:R-:W0:Y:S01]  /*0050*/  S2R R18, SR_TID.X ;  /* 0x0000000000127919 */ /* 0x000e220000002100 */
[----:B------:R-:W1:Y:S01]  /*0060*/  LDCU.64 UR4, c[0x0][0x398] ;  /* 0x00007300ff0477ac */ /* 0x000e620008000a00 */
[----:B------:R-:W2:Y:S01]  /*0070*/  S2UR UR7, SR_CgaCtaId ;  /* 0x00000000000779c3 */ /* 0x000ea20000008800 */
[----:B------:R-:W-:Y:S01]  /*0080*/  UMOV UR6, 0x400 ;  /* 0x0000040000067882 */ /* 0x000fe20000000000 */
[----:B------:R-:W3:Y:S06]  /*0090*/  LDCU.64 UR18, c[0x0][0x358] ;  /* 0x00006b00ff1277ac */ /* 0x000eec0008000a00 */
[----:B------:R-:W4:Y:S01]  /*00a0*/  S2UR UR8, SR_CTAID.X ;  /* 0x00000000000879c3 */ /* 0x000f220000002500 */
[----:B------:R-:W0:Y:S01]  /*00b0*/  LDCU UR21, c[0x0][0x370] ;  /* 0x00006e00ff1577ac */ /* 0x000e220008000800 */
[----:B-1----:R-:W-:-:S04]  /*00c0*/  UIADD3 UR4, UPT, UPT, UR5, 0x7, -UR4 ;  /* 0x0000000705047890 */ /* 0x002fc8000fffe804 */
[----:B------:R-:W-:Y:S02]  /*00d0*/  UISETP.GE.AND UP0, UPT, UR4, 0x8, UPT ;  /* 0x000000080400788c */ /* 0x000fe4000bf06270 */
[----:B------:R-:W-:Y:S02]  /*00e0*/  USHF.R.S32.HI UR5, URZ, 0x1f, UR4 ;  /* 0x0000001fff057899 */ /* 0x000fe40008011404 */
[----:B--2---:R-:W-:Y:S02]  /*00f0*/  ULEA UR6, UR7, UR6, 0x18 ;  /* 0x0000000607067291 */ /* 0x004fe4000f8ec0ff */
[----:B------:R-:W-:Y:S01]  /*0100*/  PLOP3.LUT P0, PT, PT, PT, UP0, 0x80, 0x8 ;  /* 0x000000000008781c */ /* 0x000fe20003f0f008 */
[----:B------:R-:W-:Y:S01]  /*0110*/  ULEA.HI UR5, UR5, UR4, URZ, 0x3 ;  /* 0x0000000405057291 */ /* 0x000fe2000f8f18ff */
[C---:B0-----:R-:W-:Y:S02]  /*0120*/  VIADD R19, R18.reuse, 0x80 ;  /* 0x0000008012137836 */ /* 0x041fe40000000000 */
[C---:B------:R-:W-:Y:S01]  /*0130*/  ISETP.GT.U32.OR P0, PT, R18.reuse, 0xff, !P0 ;  /* 0x000000ff1200780c */ /* 0x040fe20004704470 */
[----:B------:R-:W-:Y:S01]  /*0140*/  USHF.R.S32.HI UR5, URZ, 0x3, UR5 ;  /* 0x00000003ff057899 */ /* 0x000fe20008011405 */
[C---:B------:R-:W-:Y:S01]  /*0150*/  VIADD R20, R18.reuse, 0x100 ;  /* 0x0000010012147836 */ /* 0x040fe20000000000 */
[C---:B------:R-:W-:Y:S01]  /*0160*/  IADD3 R25, PT, PT, R18.reuse, 0x500, RZ ;  /* 0x0000050012197810 */ /* 0x040fe20007ffe0ff */
[C---:B------:R-:W-:Y:S01]  /*0170*/  VIADD R21, R18.reuse, 0x180 ;  /* 0x0000018012157836 */ /* 0x040fe20000000000 */
[----:B------:R-:W-:Y:S01]  /*0180*/  P2R R28, PR, RZ, 0x1 ;  /* 0x00000001ff1c7803 */ /* 0x000fe20000000000 */
[C---:B------:R-:W-:Y:S01]  /*0190*/  VIADD R22, R18.reuse, 0x200 ;  /* 0x0000020012167836 */ /* 0x040fe20000000000 */
[C---:B------:R-:W-:Y:S01]  /*01a0*/  LEA R27, R18.reuse, UR6, 0x2 ;  /* 0x00000006121b7c11 */ /* 0x040fe2000f8e10ff */
[C---:B------:R-:W-:Y:S01]  /*01b0*/  VIADD R23, R18.reuse, 0x280 ;  /* 0x0000028012177836 */ /* 0x040fe20000000000 */
[----:B----4-:R-:W-:Y:S01]  /*01c0*/  USHF.L.U32 UR8, UR8, 0xb, URZ ;  /* 0x0000000b08087899 */ /* 0x010fe200080006ff */
[C---:B------:R-:W-:Y:S01]  /*01d0*/  VIADD R24, R18.reuse, 0x300 ;  /* 0x0000030012187836 */ /* 0x040fe20000000000 */
[----:B------:R-:W-:Y:S01]  /*01e0*/  ULOP3.LUT UR20, UR5, 0x7, URZ, 0xc0, !UPT ;  /* 0x0000000705147892 */ /* 0x000fe2000f8ec0ff */
[----:B------:R-:W-:Y:S01]  /*01f0*/  VIADD R26, R18, 0x780 ;  /* 0x00000780121a7836 */ /* 0x000fe20000000000 */
[----:B------:R-:W-:Y:S01]  /*0200*/  ULOP3.LUT UR9, UR5, 0x3, URZ, 0xc0, !UPT ;  /* 0x0000000305097892 */ /* 0x000fe2000f8ec0ff */
[----:B------:R-:W-:Y:S01]  /*0210*/  UMOV UR6, URZ ;  /* 0x000000ff00067c82 */ /* 0x000fe20008000000 */
[----:B---3--:R-:W-:-:S10]  /*0220*/  UMOV UR7, URZ ;  /* 0x000000ff00077c82 */ /* 0x008fd40008000000 */
.L_x_217:
[----:B------:R-:W-:Y:S01]  /*0230*/  ISETP.NE.AND P0, PT, R28, RZ, PT ;  /* 0x000000ff1c00720c */ /* 0x000fe20003f05270 */
[----:B------:R-:W-:-:S12]  /*0240*/  BSSY.RECONVERGENT B0, `(.L_x_134) ;  /* 0x0000082000007945 */ /* 0x000fd80003800200 */
[----:B0-2345:R-:W-:Y:S05]  /*0250*/  @P0 BRA `(.L_x_135) ;  /* 0x0000000800000947 */ /* 0x03dfea0003800000 */
[----:B------:R-:W0:Y:S02]  /*0260*/  LDC.64 R2, c[0x0][0x398] ;  /* 0x0000e600ff027b82 */ /* 0x000e240000000a00 */
[----:B0-----:R-:W-:-:S04]  /*0270*/  IADD3 R2, PT, PT, R3, 0x7, -R2 ;  /* 0x0000000703027810 */ /* 0x001fc80007ffe802 */
[----:B------:R-:W-:-:S04]  /*0280*/  SHF.R.S32.HI R3, RZ, 0x1f, R2 ;  /* 0x0000001fff037819 */ /* 0x000fc80000011402 */
[----:B------:R-:W-:-:S04]  /*0290*/  LEA.HI R3, R3, R2, RZ, 0x3 ;  /* 0x0000000203037211 */ /* 0x000fc800078f18ff */
[----:B------:R-:W-:-:S04]  /*02a0*/  SHF.R.S32.HI R3, RZ, 0x3, R3 ;  /* 0x00000003ff037819 */ /* 0x000fc80000011403 */
[C---:B------:R-:W-:Y:S01]  /*02b0*/  LOP3.LUT R5, R3.reuse, 0xffffff0, RZ, 0xc0, !PT ;  /* 0x0ffffff003057812 */ /* 0x040fe200078ec0ff */
[----:B------:R-:W-:-:S05]  /*02c0*/  VIADD R0, R3, 0xffffffff ;  /* 0xffffffff03007836 */ /* 0x000fca0000000000 */
[----:B------:R-:W-:Y:S01]  /*02d0*/  ISETP.GE.U32.AND P0, PT, R0, 0xf, PT ;  /* 0x0000000f0000780c */ /* 0x000fe20003f06070 */
[----:B------:R-:W-:-:S12]  /*02e0*/  IMAD.MOV.U32 R0, RZ, RZ, RZ ;  /* 0x000000ffff007224 */ /* 0x000fd800078e00ff */
[----:B------:R-:W-:Y:S05]  /*02f0*/  @!P0 BRA `(.L_x_136) ;  /* 0x00000000005c8947 */ /* 0x000fea0003800000 */
[----:B------:R-:W-:Y:S02]  /*0300*/  IMAD.MOV R2, RZ, RZ, -R5 ;  /* 0x000000ffff027224 */ /* 0x000fe400078e0a05 */
[----:B------:R-:W-:-:S07]  /*0310*/  VIADD R0, R27, 0x2000 ;  /* 0x000020001b007836 */ /* 0x000fce0000000000 */
.L_x_137:
[----:B------:R-:W-:Y:S01]  /*0320*/  VIADD R2, R2, 0x10 ;  /* 0x0000001002027836 */ /* 0x000fe20000000000 */
[----:B------:R-:W-:Y:S04]  /*0330*/  STS [R0+-0x2000], RZ ;  /* 0xffe000ff00007388 */ /* 0x000fe80000000800 */
        /* <DEDUP_REMOVED lines=16> */
[----:B0-----:R-:W-:Y:S01]  /*0440*/  IADD3 R0, PT, PT, R0, 0x4000, RZ ;  /* 0x0000400000007810 */ /* 0x001fe20007ffe0ff */
[----:B------:R-:W-:Y:S06]  /*0450*/  @P1 BRA `(.L_x_137) ;  /* 0xfffffffc00b01947 */ /* 0x000fec000383ffff */
[----:B------:R-:W-:-:S07]  /*0460*/  IMAD.MOV.U32 R0, RZ, RZ, R5 ;  /* 0x000000ffff007224 */ /* 0x000fce00078e0005 */
.L_x_136:
[----:B------:R-:W-:Y:S01]  /*0470*/  LOP3.LUT R2, R3, 0xf, RZ, 0xc0, !PT ;  /* 0x0000000f03027812 */ /* 0x000fe200078ec0ff */
[----:B------:R-:W-:-:S03]  /*0480*/  IMAD.U32 R4, RZ, RZ, UR20 ;  /* 0x00000014ff047e24 */ /* 0x000fc6000f8e00ff */
[C---:B------:R-:W-:Y:S01]  /*0490*/  ISETP.NE.AND P1, PT, R2.reuse, RZ, PT ;  /* 0x000000ff0200720c */ /* 0x040fe20003f25270 */
[----:B------:R-:W-:Y:S02]  /*04a0*/  VIADD R2, R2, 0xffffffff ;  /* 0xffffffff02027836 */ /* 0x000fe40000000000 */
[----:B------:R-:W-:-:S10]  /*04b0*/  VIADD R4, R4, 0xffffffff ;  /* 0xffffffff04047836 */ /* 0x000fd40000000000 */
[----:B------:R-:W-:Y:S05]  /*04c0*/  @!P1 BRA `(.L_x_138) ;  /* 0x00000000007c9947 */ /* 0x000fea0003800000 */
[----:B------:R-:W-:Y:S01]  /*04d0*/  ISETP.GE.U32.AND P2, PT, R2, 0x7, PT ;  /* 0x000000070200780c */ /* 0x000fe20003f46070 */
[----:B------:R-:W-:-:S12]  /*04e0*/  UISETP.NE.AND UP0, UPT, UR20, URZ, UPT ;  /* 0x000000ff1400728c */ /* 0x000fd8000bf05270 */
[----:B------:R-:W-:Y:S05]  /*04f0*/  @!P2 BRA `(.L_x_139) ;  /* 0x000000000028a947 */ /* 0x000fea0003800000 */
        /* <DEDUP_REMOVED lines=10> */
.L_x_139:
[----:B------:R-:W-:Y:S05]  /*05a0*/  BRA.U !UP0, `(.L_x_138) ;  /* 0x0000000108447547 */ /* 0x000fea000b800000 */
[----:B------:R-:W-:Y:S01]  /*05b0*/  ISETP.GE.U32.AND P2, PT, R4, 0x3, PT ;  /* 0x000000030400780c */ /* 0x000fe20003f46070 */
[----:B------:R-:W-:-:S12]  /*05c0*/  UISETP.NE.AND UP0, UPT, UR9, URZ, UPT ;  /* 0x000000ff0900728c */ /* 0x000fd8000bf05270 */
[C---:B0-----:R-:W-:Y:S01]  /*05d0*/  @P2 LEA R3, R0.reuse, R27, 0xa ;  /* 0x0000001b00032211 */ /* 0x041fe200078e50ff */
[----:B------:R-:W-:-:S04]  /*05e0*/  @P2 VIADD R0, R0, 0x4 ;  /* 0x0000000400002836 */ /* 0x000fc80000000000 */
[----:B------:R1:W-:Y:S04]  /*05f0*/  @P2 STS [R3], RZ ;  /* 0x000000ff03002388 */ /* 0x0003e80000000800 */
[----:B------:R1:W-:Y:S04]  /*0600*/  @P2 STS [R3+0x400], RZ ;  /* 0x000400ff03002388 */ /* 0x0003e80000000800 */
[----:B------:R1:W-:Y:S04]  /*0610*/  @P2 STS [R3+0x800], RZ ;  /* 0x000800ff03002388 */ /* 0x0003e80000000800 */
[----:B------:R1:W-:Y:S01]  /*0620*/  @P2 STS [R3+0xc00], RZ ;  /* 0x000c00ff03002388 */ /* 0x0003e20000000800 */
[----:B------:R-:W-:Y:S05]  /*0630*/  BRA.U !UP0, `(.L_x_138) ;  /* 0x0000000108207547 */ /* 0x000fea000b800000 */
[----:B------:R-:W-:Y:S01]  /*0640*/  IMAD R0, R0, 0x400, R27 ;  /* 0x0000040000007824 */ /* 0x000fe200078e021b */
[----:B------:R-:W-:-:S04]  /*0650*/  UISETP.NE.AND UP0, UPT, UR9, 0x1, UPT ;  /* 0x000000010900788c */ /* 0x000fc8000bf05270 */
[----:B------:R2:W-:Y:S05]  /*0660*/  STS [R0], RZ ;  /* 0x000000ff00007388 */ /* 0x0005ea0000000800 */
[----:B------:R-:W-:Y:S05]  /*0670*/  BRA.U !UP0, `(.L_x_138) ;  /* 0x0000000108107547 */ /* 0x000fea000b800000 */
[----:B------:R-:W-:Y:S01]  /*0680*/  UISETP.NE.AND UP0, UPT, UR9, 0x2, UPT ;  /* 0x000000020900788c */ /* 0x000fe2000bf05270 */
[----:B------:R3:W-:Y:S05]  /*0690*/  STS [R0+0x400], RZ ;  /* 0x000400ff00007388 */ /* 0x0007ea0000000800 */
[----:B------:R-:W-:-:S13]  /*06a0*/  PLOP3.LUT P2, PT, PT, PT, UP0, 0x80, 0x8 ;  /* 0x000000000008781c */ /* 0x000fda0003f4f008 */
[----:B------:R3:W-:Y:S02]  /*06b0*/  @P2 STS [R0+0x800], RZ ;  /* 0x000800ff00002388 */ /* 0x0007e40000000800 */
.L_x_138:
[----:B------:R-:W-:-:S13]  /*06c0*/  ISETP.GT.U32.AND P2, PT, R18, 0x7f, PT ;  /* 0x0000007f1200780c */ /* 0x000fda0003f44070 */
[----:B------:R-:W-:Y:S05]  /*06d0*/  @P2 BRA `(.L_x_135) ;  /* 0x0000000000e02947 */ /* 0x000fea0003800000 */
[----:B--23--:R-:W-:Y:S01]  /*06e0*/  IMAD.MOV.U32 R0, RZ, RZ, RZ ;  /* 0x000000ffff007224 */ /* 0x00cfe200078e00ff */
[----:B------:R-:W-:Y:S06]  /*06f0*/  @!P0 BRA `(.L_x_140) ;  /* 0x0000000000588947 */ /* 0x000fec0003800000 */
[----:B------:R-:W-:-:S07]  /*0700*/  IMAD.MOV.U32 R0, RZ, RZ, RZ ;  /* 0x000000ffff007224 */ /* 0x000fce00078e00ff */
.L_x_141:
[C---:B012---:R-:W-:Y:S02]  /*0710*/  IMAD R3, R0.reuse, 0x400, R27 ;  /* 0x0000040000037824 */ /* 0x047fe400078e021b */
[----:B------:R-:W-:-:S03]  /*0720*/  VIADD R0, R0, 0x10 ;  /* 0x0000001000007836 */ /* 0x000fc60000000000 */
[----:B------:R2:W-:Y:S02]  /*0730*/  STS [R3+0x200], RZ ;  /* 0x000200ff03007388 */ /* 0x0005e40000000800 */
[----:B------:R-:W-:Y:S02]  /*0740*/  ISETP.NE.AND P0, PT, R0, R5, PT ;  /* 0x000000050000720c */ /* 0x000fe40003f05270 */
[----:B------:R2:W-:Y:S04]  /*0750*/  STS [R3+0x600], RZ ;  /* 0x000600ff03007388 */ /* 0x0005e80000000800 */
        /* <DEDUP_REMOVED lines=13> */
[----:B------:R2:W-:Y:S01]  /*0830*/  STS [R3+0x3e00], RZ ;  /* 0x003e00ff03007388 */ /* 0x0005e20000000800 */
[----:B------:R-:W-:Y:S05]  /*0840*/  @P0 BRA `(.L_x_141) ;  /* 0xfffffffc00b00947 */ /* 0x000fea000383ffff */
[----:B------:R-:W-:-:S07]  /*0850*/  MOV R0, R5 ;  /* 0x0000000500007202 */ /* 0x000fce0000000f00 */
.L_x_140:
[----:B------:R-:W-:Y:S05]  /*0860*/  @!P1 BRA `(.L_x_135) ;  /* 0x00000000007c9947 */ /* 0x000fea0003800000 */
[----:B------:R-:W-:Y:S01]  /*0870*/  ISETP.GE.U32.AND P0, PT, R2, 0x7, PT ;  /* 0x000000070200780c */ /* 0x000fe20003f06070 */
[----:B------:R-:W-:-:S12]  /*0880*/  UISETP.NE.AND UP0, UPT, UR20, URZ, UPT ;  /* 0x000000ff1400728c */ /* 0x000fd8000bf05270 */
[----:B------:R-:W-:Y:S05]  /*0890*/  @!P0 BRA `(.L_x_142) ;  /* 0x0000000000288947 */ /* 0x000fea0003800000 */
[C---:B------:R-:W-:Y:S02]  /*08a0*/  IMAD R2, R0.reuse, 0x400, R27 ;  /* 0x0000040000027824 */ /* 0x040fe400078e021b */
[----:B------:R-:W-:-:S03]  /*08b0*/  VIADD R0, R0, 0x8 ;  /* 0x0000000800007836 */ /* 0x000fc60000000000 */
[----:B------:R3:W-:Y:S04]  /*08c0*/  STS [R2+0x200], RZ ;  /* 0x000200ff02007388 */ /* 0x0007e80000000800 */
[----:B------:R3:W-:Y:S04]  /*08d0*/  STS [R2+0x600], RZ ;  /* 0x000600ff02007388 */ /* 0x0007e80000000800 */
[----:B------:R3:W-:Y:S04]  /*08e0*/  STS [R2+0xa00], RZ ;  /* 0x000a00ff02007388 */ /* 0x0007e80000000800 */
[----:B------:R3:W-:Y:S04]  /*08f0*/  STS [R2+0xe00], RZ ;  /* 0x000e00ff02007388 */ /* 0x0007e80000000800 */
[----:B------:R3:W-:Y:S04]  /*0900*/  STS [R2+0x1200], RZ ;  /* 0x001200ff02007388 */ /* 0x0007e80000000800 */
[----:B------:R3:W-:Y:S04]  /*0910*/  STS [R2+0x1600], RZ ;  /* 0x001600ff02007388 */ /* 0x0007e80000000800 */
[----:B------:R3:W-:Y:S04]  /*0920*/  STS [R2+0x1a00], RZ ;  /* 0x001a00ff02007388 */ /* 0x0007e80000000800 */
[----:B------:R3:W-:Y:S02]  /*0930*/  STS [R2+0x1e00], RZ ;  /* 0x001e00ff02007388 */ /* 0x0007e40000000800 */
.L_x_142:
[----:B------:R-:W-:Y:S05]  /*0940*/  BRA.U !UP0, `(.L_x_135) ;  /* 0x0000000108447547 */ /* 0x000fea000b800000 */
[----:B------:R-:W-:Y:S01]  /*0950*/  ISETP.GE.U32.AND P0, PT, R4, 0x3, PT ;  /* 0x000000030400780c */ /* 0x000fe20003f06070 */
[----:B------:R-:W-:-:S12]  /*0960*/  UISETP.NE.AND UP0, UPT, UR9, URZ, UPT ;  /* 0x000000ff0900728c */ /* 0x000fd8000bf05270 */
[C---:B---3--:R-:W-:Y:S02]  /*0970*/  @P0 IMAD R2, R0.reuse, 0x400, R27 ;  /* 0x0000040000020824 */ /* 0x048fe400078e021b */
[----:B------:R-:W-:-:S03]  /*0980*/  @P0 VIADD R0, R0, 0x4 ;  /* 0x0000000400000836 */ /* 0x000fc60000000000 */
[----:B------:R4:W-:Y:S04]  /*0990*/  @P0 STS [R2+0x200], RZ ;  /* 0x000200ff02000388 */ /* 0x0009e80000000800 */
[----:B------:R4:W-:Y:S04]  /*09a0*/  @P0 STS [R2+0x600], RZ ;  /* 0x000600ff02000388 */ /* 0x0009e80000000800 */
[----:B------:R4:W-:Y:S04]  /*09b0*/  @P0 STS [R2+0xa00], RZ ;  /* 0x000a00ff02000388 */ /* 0x0009e80000000800 */
[----:B------:R4:W-:Y:S01]  /*09c0*/  @P0 STS [R2+0xe00], RZ ;  /* 0x000e00ff02000388 */ /* 0x0009e20000000800 */
[----:B------:R-:W-:Y:S05]  /*09d0*/  BRA.U !UP0, `(.L_x_135) ;  /* 0x0000000108207547 */ /* 0x000fea000b800000 */
[----:B------:R-:W-:Y:S01]  /*09e0*/  IMAD R0, R0, 0x400, R27 ;  /* 0x0000040000007824 */ /* 0x000fe200078e021b */
[----:B------:R-:W-:-:S04]  /*09f0*/  UISETP.NE.AND UP0, UPT, UR9, 0x1, UPT ;  /* 0x000000010900788c */ /* 0x000fc8000bf05270 */
[----:B------:R3:W-:Y:S05]  /*0a00*/  STS [R0+0x200], RZ ;  /* 0x000200ff00007388 */ /* 0x0007ea0000000800 */
[----:B------:R-:W-:Y:S05]  /*0a10*/  BRA.U !UP0, `(.L_x_135) ;  /* 0x0000000108107547 */ /* 0x000fea000b800000 */
[----:B------:R-:W-:Y:S01]  /*0a20*/  UISETP.NE.AND UP0, UPT, UR9, 0x2, UPT ;  /* 0x000000020900788c */ /* 0x000fe2000bf05270 */
[----:B------:R0:W-:Y:S05]  /*0a30*/  STS [R0+0x600], RZ ;  /* 0x000600ff00007388 */ /* 0x0001ea0000000800 */
[----:B------:R-:W-:-:S13]  /*0a40*/  PLOP3.LUT P0, PT, PT, PT, UP0, 0x80, 0x8 ;  /* 0x000000000008781c */ /* 0x000fda0003f0f008 */
[----:B------:R0:W-:Y:S02]  /*0a50*/  @P0 STS [R0+0xa00], RZ ;  /* 0x000a00ff00000388 */ /* 0x0001e40000000800 */
.L_x_135:
[----:B------:R-:W-:Y:S05]  /*0a60*/  BSYNC.RECONVERGENT B0 ;  /* 0x0000000000007941 */ /* 0x000fea0003800200 */
.L_x_134:
[----:B------:R-:W5:Y:S01]  /*0a70*/  LDCU.64 UR10, c[0x0][0x390] ;  /* 0x00007200ff0a77ac */ /* 0x000f620008000a00 */
[----:B------:R-:W-:Y:S02]  /*0a80*/  USHF.L.U32 UR4, UR6, 0x1e, URZ ;  /* 0x0000001e06047899 */ /* 0x000fe400080006ff */
[----:B------:R-:W-:Y:S02]  /*0a90*/  USHF.L.U64.HI UR5, UR6, 0x1e, UR7 ;  /* 0x0000001e06057899 */ /* 0x000fe40008010207 */
[----:B-----5:R-:W-:-:S04]  /*0aa0*/  UIADD3 UR4, UP0, UPT, -UR4, UR10, URZ ;  /* 0x0000000a04047290 */ /* 0x020fc8000ff1e1ff */
[----:B------:R-:W-:Y:S02]  /*0ab0*/  UIADD3.X UR5, UPT, UPT, ~UR5, UR11, URZ, UP0, !UPT ;  /* 0x0000000b05057290 */ /* 0x000fe400087fe5ff */
[----:B------:R-:W-:-:S04]  /*0ac0*/  UISETP.LT.U32.AND UP0, UPT, UR4, 0x40000000, UPT ;  /* 0x400000000400788c */ /* 0x000fc8000bf01070 */
[----:B------:R-:W-:-:S04]  /*0ad0*/  UISETP.LT.U32.AND.EX UP0, UPT, UR5, URZ, UPT, UP0 ;  /* 0x000000ff0500728c */ /* 0x000fc8000bf01100 */
[----:B------:R-:W-:Y:S02]  /*0ae0*/  USEL UR11, UR4, 0x40000000, UP0 ;  /* 0x40000000040b7887 */ /* 0x000fe40008000000 */
[----:B------:R-:W-:Y:S02]  /*0af0*/  USEL UR12, UR5, URZ, UP0 ;  /* 0x000000ff050c7287 */ /* 0x000fe40008000000 */
[----:B------:R-:W-:-:S04]  /*0b00*/  UISETP.GT.U32.AND UP0, UPT, UR11, UR8, UPT ;  /* 0x000000080b00728c */ /* 0x000fc8000bf04070 */
[----:B------:R-:W-:Y:S01]  /*0b10*/  UISETP.GT.U32.AND.EX UP0, UPT, UR12, URZ, UPT, UP0 ;  /* 0x000000ff0c00728c */ /* 0x000fe2000bf04100 */
[----:B------:R-:W-:Y:S08]  /*0b20*/  BAR.SYNC.DEFER_BLOCKING 0x0 ;  /* 0x0000000000007b1d */ /* 0x000ff00000010000 */
[----:B------:R-:W-:Y:S06]  /*0b30*/  BAR.SYNC.DEFER_BLOCKING 0x0 ;  /* 0x0000000000007b1d */ /* 0x000fec0000010000 */
[----:B------:R-:W-:Y:S05]  /*0b40*/  BRA.U !UP0, `(.L_x_143) ;  /* 0x0000000908d87547 */ /* 0x000fea000b800000 */
[----:B------:R-:W-:Y:S01]  /*0b50*/  UMOV UR10, UR8 ;  /* 0x00000008000a7c82 */ /* 0x000fe20008000000 */
[----:B------:R-:W-:-:S05]  /*0b60*/  UMOV UR5, URZ ;  /* 0x000000ff00057c82 */ /* 0x000fca0008000000 */
.L_x_148:
[----:B-----5:R-:W5:Y:S01]  /*0b70*/  LDCU.64 UR16, c[0x0][0x390] ;  /* 0x00007200ff1077ac */ /* 0x020f620008000a00 */
[----:B------:R-:W-:Y:S02]  /*0b80*/  USHF.L.U32 UR13, UR6, 0x1e, URZ ;  /* 0x0000001e060d7899 */ /* 0x000fe400080006ff */
[----:B------:R-:W-:Y:S02]  /*0b90*/  USHF.L.U64.HI UR14, UR6, 0x1e, UR7 ;  /* 0x0000001e060e7899 */ /* 0x000fe40008010207 */
[----:B------:R-:W-:-:S04]  /*0ba0*/  UIADD3 UR13, UP0, UPT, UR10, UR13, URZ ;  /* 0x0000000d0a0d7290 */ /* 0x000fc8000ff1e0ff */
[----:B------:R-:W-:Y:S02]  /*0bb0*/  UIADD3.X UR14, UPT, UPT, UR5, UR14, URZ, UP0, !UPT ;  /* 0x0000000e050e7290 */ /* 0x000fe400087fe4ff */
[----:B------:R-:W-:Y:S02]  /*0bc0*/  ULEA UR10, UP0, UR21, UR10, 0xb ;  /* 0x0000000a150a7291 */ /* 0x000fe4000f8058ff */
[----:B-----5:R-:W-:Y:S02]  /*0bd0*/  UIADD3 UR15, UP1, UPT, -UR13, UR16, URZ ;  /* 0x000000100d0f7290 */ /* 0x020fe4000ff3e1ff */
[----:B------:R-:W-:Y:S02]  /*0be0*/  UIADD3.X UR5, UPT, UPT, URZ, UR5, URZ, UP0, !UPT ;  /* 0x00000005ff057290 */ /* 0x000fe400087fe4ff */
[----:B------:R-:W-:Y:S02]  /*0bf0*/  UIADD3.X UR4, UPT, UPT, ~UR14, UR17, URZ, UP1, !UPT ;  /* 0x000000110e047290 */ /* 0x000fe40008ffe5ff */
[----:B------:R-:W-:-:S02]  /*0c00*/  UISETP.GE.U32.AND UP1, UPT, UR15, 0x800, UPT ;  /* 0x000008000f00788c */ /* 0x000fc4000bf26070 */
[----:B------:R-:W-:Y:S02]  /*0c10*/  UISETP.GE.U32.AND UP0, UPT, UR10, UR11, UPT ;  /* 0x0000000b0a00728c */ /* 0x000fe4000bf06070 */
[----:B------:R-:W-:Y:S02]  /*0c20*/  UISETP.GE.U32.AND.EX UP1, UPT, UR4, URZ, UPT, UP1 ;  /* 0x000000ff0400728c */ /* 0x000fe4000bf26110 */
[----:B------:R-:W-:-:S07]  /*0c30*/  UISETP.GE.U32.AND.EX UP0, UPT, UR5, UR12, UPT, UP0 ;  /* 0x0000000c0500728c */ /* 0x000fce000bf06100 */
[----:B012---:R-:W-:Y:S05]  /*0c40*/  BRA.U !UP1, `(.L_x_144) ;  /* 0x0000000109587547 */ /* 0x007fea000b800000 */
[----:B------:R-:W4:Y:S01]  /*0c50*/  LDCU.64 UR16, c[0x0][0x388] ;  /* 0x00007100ff1077ac */ /* 0x000f220008000a00 */
[----:B0-23--:R-:W-:-:S05]  /*0c60*/  IADD3 R0, P0, PT, R18, UR13, RZ ;  /* 0x0000000d12007c10 */ /* 0x00dfca000ff1e0ff */
[----:B-1----:R-:W-:Y:S01]  /*0c70*/  IMAD.X R3, RZ, RZ, UR14, P0 ;  /* 0x0000000eff037e24 */ /* 0x002fe200080e06ff */
[----:B----4-:R-:W-:-:S04]  /*0c80*/  LEA R14, P0, R0, UR16, 0x2 ;  /* 0x00000010000e7c11 */ /* 0x010fc8000f8010ff */
        /* <DEDUP_REMOVED lines=18> */
.L_x_144:
[C---:B------:R-:W-:Y:S01]  /*0db0*/  ISETP.GE.AND P5, PT, R18.reuse, UR15, PT ;  /* 0x0000000f12007c0c */ /* 0x040fe2000bfa6270 */
[----:B------:R-:W4:Y:S01]  /*0dc0*/  LDCU.64 UR16, c[0x0][0x388] ;  /* 0x00007100ff1077ac */ /* 0x000f220008000a00 */
[----:B0-23--:R-:W-:Y:S01]  /*0dd0*/  IADD3 R0, P0, PT, R18, UR13, RZ ;  /* 0x0000000d12007c10 */ /* 0x00dfe2000ff1e0ff */
[----:B------:R-:W-:Y:S01]  /*0de0*/  IMAD.MOV.U32 R17, RZ, RZ, -0x1 ;  /* 0xffffffffff117424 */ /* 0x000fe200078e00ff */
[----:B------:R-:W0:Y:S01]  /*0df0*/  S2R R18, SR_TID.X ;  /* 0x0000000000127919 */ /* 0x000e220000002100 */
[----:B------:R-:W-:Y:S01]  /*0e00*/  ISETP.GE.AND P2, PT, R19, UR15, PT ;  /* 0x0000000f13007c0c */ /* 0x000fe2000bf46270 */
[----:B------:R-:W-:Y:S01]  /*0e10*/  IMAD.MOV.U32 R16, RZ, RZ, -0x1 ;  /* 0xffffffffff107424 */ /* 0x000fe200078e00ff */
[----:B-1----:R-:W-:Y:S02]  /*0e20*/  IADD3.X R3, PT, PT, RZ, UR14, RZ, P0, !PT ;  /* 0x0000000eff037c10 */ /* 0x002fe400087fe4ff */
[----:B------:R-:W-:Y:S02]  /*0e30*/  ISETP.GE.AND P3, PT, R20, UR15, PT ;  /* 0x0000000f14007c0c */ /* 0x000fe4000bf66270 */
[----:B------:R-:W-:-:S02]  /*0e40*/  ISETP.GE.AND P4, PT, R21, UR15, PT ;  /* 0x0000000f15007c0c */ /* 0x000fc4000bf86270 */
[----:B----4-:R-:W-:-:S04]  /*0e50*/  LEA R14, P0, R0, UR16, 0x2 ;  /* 0x00000010000e7c11 */ /* 0x010fc8000f8010ff */
[----:B------:R-:W-:Y:S01]  /*0e60*/  LEA.HI.X R15, R0, UR17, R3, 0x2, P0 ;  /* 0x00000011000f7c11 */ /* 0x000fe200080f1403 */
[----:B------:R-:W-:Y:S02]  /*0e70*/  IMAD.MOV.U32 R13, RZ, RZ, -0x1 ;  /* 0xffffffffff0d7424 */ /* 0x000fe400078e00ff */
[----:B------:R-:W-:Y:S02]  /*0e80*/  IMAD.MOV.U32 R12, RZ, RZ, -0x1 ;  /* 0xffffffffff0c7424 */ /* 0x000fe400078e00ff */
[----:B------:R1:W5:Y:S01]  /*0e90*/  @!P5 LDG.E R17, desc[UR18][R14.64] ;  /* 0x000000120e11d981 */ /* 0x000362000c1e1900 */
[----:B------:R-:W-:-:S03]  /*0ea0*/  ISETP.GE.AND P5, PT, R22, UR15, PT ;  /* 0x0000000f16007c0c */ /* 0x000fc6000bfa6270 */
[----:B------:R1:W5:Y:S01]  /*0eb0*/  @!P2 LDG.E R16, desc[UR18][R14.64+0x200] ;  /* 0x000200120e10a981 */ /* 0x000362000c1e1900 */
[C---:B0-----:R-:W-:Y:S01]  /*0ec0*/  LOP3.LUT R0, R18.reuse, 0x400, RZ, 0xfc, !PT ;  /* 0x0000040012007812 */ /* 0x041fe200078efcff */
[----:B------:R-:W-:Y:S01]  /*0ed0*/  VIADD R2, R18, 0x380 ;  /* 0x0000038012027836 */ /* 0x000fe20000000000 */
[----:B------:R-:W-:Y:S01]  /*0ee0*/  ISETP.GE.AND P2, PT, R23, UR15, PT ;  /* 0x0000000f17007c0c */ /* 0x000fe2000bf46270 */
[----:B------:R1:W5:Y:S01]  /*0ef0*/  @!P3 LDG.E R13, desc[UR18][R14.64+0x400] ;  /* 0x000400120e0db981 */ /* 0x000362000c1e1900 */
[----:B------:R-:W-:Y:S01]  /*0f00*/  ISETP.GE.AND P1, PT, R0, UR15, PT ;  /* 0x0000000f00007c0c */ /* 0x000fe2000bf26270 */
[----:B------:R-:W-:Y:S01]  /*0f10*/  VIADD R0, R18, 0x480 ;  /* 0x0000048012007836 */ /* 0x000fe20000000000 */
[----:B------:R-:W-:Y:S01]  /*0f20*/  ISETP.GE.AND P0, PT, R2, UR15, PT ;  /* 0x0000000f02007c0c */ /* 0x000fe2000bf06270 */
[----:B------:R1:W5:Y:S01]  /*0f30*/  @!P4 LDG.E R12, desc[UR18][R14.64+0x600] ;  /* 0x000600120e0cc981 */ /* 0x000362000c1e1900 */
[----:B------:R-:W-:Y:S01]  /*0f40*/  ISETP.GE.AND P3, PT, R24, UR15, PT ;  /* 0x0000000f18007c0c */ /* 0x000fe2000bf66270 */
[----:B------:R-:W-:Y:S01]  /*0f50*/  IMAD.MOV.U32 R10, RZ, RZ, -0x1 ;  /* 0xffffffffff0a7424 */ /* 0x000fe200078e00ff */
[----:B------:R-:W-:-:S02]  /*0f60*/  ISETP.GE.AND P4, PT, R0, UR15, PT ;  /* 0x0000000f00007c0c */ /* 0x000fc4000bf86270 */
[----:B------:R-:W-:Y:S01]  /*0f70*/  MOV R11, 0xffffffff ;  /* 0xffffffff000b7802 */ /* 0x000fe20000000f00 */
[C---:B------:R-:W-:Y:S02]  /*0f80*/  VIADD R0, R18.reuse, 0x580 ;  /* 0x0000058012007836 */ /* 0x040fe40000000000 */
[----:B------:R-:W-:Y:S01]  /*0f90*/  VIADD R2, R18, 0x600 ;  /* 0x0000060012027836 */ /* 0x000fe20000000000 */
[----:B------:R1:W5:Y:S01]  /*0fa0*/  @!P2 LDG.E R10, desc[UR18][R14.64+0xa00] ;  /* 0x000a00120e0aa981 */ /* 0x000362000c1e1900 */
[----:B------:R-:W-:Y:S01]  /*0fb0*/  IMAD.MOV.U32 R9, RZ, RZ, -0x1 ;  /* 0xffffffffff097424 */ /* 0x000fe200078e00ff */
[----:B------:R-:W-:Y:S01]  /*0fc0*/  MOV R7, 0xffffffff ;  /* 0xffffffff00077802 */ /* 0x000fe20000000f00 */
[----:B------:R-:W-:Y:S01]  /*0fd0*/  IMAD.MOV.U32 R8, RZ, RZ, -0x1 ;  /* 0xffffffffff087424 */ /* 0x000fe200078e00ff */
[----:B------:R1:W5:Y:S01]  /*0fe0*/  @!P5 LDG.E R11, desc[UR18][R14.64+0x800] ;  /* 0x000800120e0bd981 */ /* 0x000362000c1e1900 */
[----:B------:R-:W-:Y:S01]  /*0ff0*/  IMAD.MOV.U32 R6, RZ, RZ, -0x1 ;  /* 0xffffffffff067424 */ /* 0x000fe200078e00ff */
[----:B------:R-:W-:Y:S01]  /*1000*/  ISETP.GE.AND P5, PT, R0, UR15, PT ;  /* 0x0000000f00007c0c */ /* 0x000fe2000bfa6270 */
[----:B------:R-:W-:Y:S01]  /*1010*/  VIADD R0, R18, 0x680 ;  /* 0x0000068012007836 */ /* 0x000fe20000000000 */
[----:B------:R-:W-:Y:S01]  /*1020*/  ISETP.GE.AND P2, PT, R2, UR15, PT ;  /* 0x0000000f02007c0c */ /* 0x000fe2000bf46270 */
[----:B------:R-:W-:Y:S01]  /*1030*/  VIADD R2, R18, 0x700 ;  /* 0x0000070012027836 */ /* 0x000fe20000000000 */
[----:B------:R1:W5:Y:S01]  /*1040*/  @!P3 LDG.E R9, desc[UR18][R14.64+0xc00] ;  /* 0x000c00120e09b981 */ /* 0x000362000c1e1900 */
[----:B------:R-:W-:-:S03]  /*1050*/  ISETP.GE.AND P3, PT, R25, UR15, PT ;  /* 0x0000000f19007c0c */ /* 0x000fc6000bf66270 */
[----:B------:R1:W5:Y:S01]  /*1060*/  @!P0 LDG.E R8, desc[UR18][R14.64+0xe00] ;  /* 0x000e00120e088981 */ /* 0x000362000c1e1900 */
[----:B------:R-:W-:-:S03]  /*1070*/  ISETP.GE.AND P0, PT, R0, UR15, PT ;  /* 0x0000000f00007c0c */ /* 0x000fc6000bf06270 */
[----:B------:R1:W5:Y:S01]  /*1080*/  @!P1 LDG.E R7, desc[UR18][R14.64+0x1000] ;  /* 0x001000120e079981 */ /* 0x000362000c1e1900 */
[----:B------:R-:W-:-:S03]  /*1090*/  ISETP.GE.AND P1, PT, R2, UR15, PT ;  /* 0x0000000f02007c0c */ /* 0x000fc6000bf26270 */
[----:B------:R1:W5:Y:S01]  /*10a0*/  @!P4 LDG.E R6, desc[UR18][R14.64+0x1200] ;  /* 0x001200120e06c981 */ /* 0x000362000c1e1900 */
[----:B------:R-:W-:Y:S01]  /*10b0*/  ISETP.GE.AND P4, PT, R26, UR15, PT ;  /* 0x0000000f1a007c0c */ /* 0x000fe2000bf86270 */
[----:B------:R-:W-:Y:S01]  /*10c0*/  IMAD.MOV.U32 R5, RZ, RZ, -0x1 ;  /* 0xffffffffff057424 */ /* 0x000fe200078e00ff */
[----:B------:R-:W-:Y:S01]  /*10d0*/  MOV R0, 0xffffffff ;  /* 0xffffffff00007802 */ /* 0x000fe20000000f00 */
[----:B------:R-:W-:Y:S02]  /*10e0*/  IMAD.MOV.U32 R4, RZ, RZ, -0x1 ;  /* 0xffffffffff047424 */ /* 0x000fe400078e00ff */
        /* <DEDUP_REMOVED lines=9> */
.L_x_145:
[----:B------:R-:W2:Y:S02]  /*1180*/  LDCU.64 UR16, c[0x0][0x398] ;  /* 0x00007300ff1077ac */ /* 0x000ea40008000a00 */
[----:B--2---:R-:W-:-:S09]  /*1190*/  UISETP.GT.AND UP1, UPT, UR17, UR16, UPT ;  /* 0x000000101100728c */ /* 0x004fd2000bf24270 */
[----:B------:R-:W-:Y:S05]  /*11a0*/  BRA.U !UP1, `(.L_x_146) ;  /* 0x00000005093c7547 */ /* 0x000fea000b800000 */
[----:B------:R-:W2:Y:S01]  /*11b0*/  S2UR UR13, SR_CgaCtaId ;  /* 0x00000000000d79c3 */ /* 0x000ea20000008800 */
[----:B------:R-:W-:Y:S01]  /*11c0*/  UMOV UR4, 0x400 ;  /* 0x0000040000047882 */ /* 0x000fe20000000000 */
[----:B------:R-:W3:Y:S01]  /*11d0*/  LDCU UR14, c[0x0][0x398] ;  /* 0x00007300ff0e77ac */ /* 0x000ee20008000800 */
[----:B--2---:R-:W-:-:S03]  /*11e0*/  ULEA UR13, UR13, UR4, 0x18 ;  /* 0x000000040d0d7291 */ /* 0x004fc6000f8ec0ff */
[----:B---3--:R-:W-:-:S09]  /*11f0*/  UMOV UR4, URZ ;  /* 0x000000ff00047c82 */ /* 0x008fd20008000000 */
.L_x_147:
[----:B012---:R-:W-:Y:S01]  /*1200*/  IMAD R14, RZ, RZ, -UR14 ;  /* 0x8000000eff0e7e24 */ /* 0x007fe2000f8e02ff */
[----:B------:R-:W-:Y:S01]  /*1210*/  ULEA UR15, UR4, UR13, 0xa ;  /* 0x0000000d040f7291 */ /* 0x000fe2000f8e50ff */
[----:B------:R-:W-:Y:S01]  /*1220*/  IMAD.U32 R15, RZ, RZ, UR17 ;  /* 0x00000011ff0f7e24 */ /* 0x000fe2000f8e00ff */
[----:B------:R-:W-:-:S04]  /*1230*/  UIADD3 UR4, UPT, UPT, UR4, 0x1, URZ ;  /* 0x0000000104047890 */ /* 0x000fc8000fffe0ff */
[----:B------:R-:W-:Y:S01]  /*1240*/  VIADDMNMX R14, R14, R15, 0x8, PT ;  /* 0x000000080e0e7446 */ /* 0x000fe2000380010f */
[----:B------:R-:W-:-:S05]  /*1250*/  IMAD.MOV.U32 R15, RZ, RZ, -0x1 ;  /* 0xffffffffff0f7424 */ /* 0x000fca00078e00ff */
[----:B------:R-:W-:Y:S02]  /*1260*/  SHF.L.U32 R14, R15, R14, RZ ;  /* 0x0000000e0f0e7219 */ /* 0x000fe400000006ff */
[----:B-----5:R-:W-:-:S04]  /*1270*/  SHF.R.U32.HI R15, RZ, UR14, R17 ;  /* 0x0000000eff0f7c19 */ /* 0x020fc80008011611 */
[----:B------:R-:W-:-:S04]  /*1280*/  LOP3.LUT R15, R15, R14, RZ, 0x30, !PT ;  /* 0x0000000e0f0f7212 */ /* 0x000fc800078e30ff */
[----:B------:R-:W-:-:S05]  /*1290*/  LEA R15, R15, UR15, 0x2 ;  /* 0x0000000f0f0f7c11 */ /* 0x000fca000f8e10ff */
[----:B------:R0:W-:Y:S02]  /*12a0*/  ATOMS.POPC.INC.32 RZ, [R15+URZ] ;  /* 0x000000000fff7f8c */ /* 0x0001e4000d8000ff */
[----:B0-----:R-:W-:-:S04]  /*12b0*/  SHF.R.U32.HI R15, RZ, UR14, R16 ;  /* 0x0000000eff0f7c19 */ /* 0x001fc80008011610 */
        /* <DEDUP_REMOVED lines=55> */
[----:B0-----:R-:W-:Y:S01]  /*1630*/  SHF.R.U32.HI R15, RZ, UR14, R29 ;  /* 0x0000000eff0f7c19 */ /* 0x001fe2000801161d */
[----:B------:R-:W-:-:S03]  /*1640*/  UIADD3 UR14, UPT, UPT, UR14, 0x8, URZ ;  /* 0x000000080e0e7890 */ /* 0x000fc6000fffe0ff */
[----:B------:R-:W-:Y:S01]  /*1650*/  LOP3.LUT R14, R15, R14, RZ, 0x30, !PT ;  /* 0x0000000e0f0e7212 */ /* 0x000fe200078e30ff */
[----:B------:R-:W-:-:S03]  /*1660*/  UISETP.GE.AND UP1, UPT, UR14, UR17, UPT ;  /* 0x000000110e00728c */ /* 0x000fc6000bf26270 */
[----:B------:R-:W-:-:S05]  /*1670*/  LEA R14, R14, UR15, 0x2 ;  /* 0x0000000f0e0e7c11 */ /* 0x000fca000f8e10ff */
[----:B------:R2:W-:Y:S01]  /*1680*/  ATOMS.POPC.INC.32 RZ, [R14+URZ] ;  /* 0x000000000eff7f8c */ /* 0x0005e2000d8000ff */
[----:B------:R-:W-:Y:S05]  /*1690*/  BRA.U !UP1, `(.L_x_147) ;  /* 0xfffffff909d87547 */ /* 0x000fea000b83ffff */
.L_x_146:
[----:B------:R-:W-:Y:S05]  /*16a0*/  BRA.U !UP0, `(.L_x_148) ;  /* 0xfffffff508307547 */ /* 0x000fea000b83ffff */
.L_x_143:
[----:B------:R-:W-:Y:S01]  /*16b0*/  BAR.SYNC.DEFER_BLOCKING 0x0 ;  /* 0x0000000000007b1d */ /* 0x000fe20000010000 */
[----:B------:R-:W-:-:S05]  /*16c0*/  ISETP.NE.AND P0, PT, R28, RZ, PT ;  /* 0x000000ff1c00720c */ /* 0x000fca0003f05270 */
[----:B------:R-:W-:Y:S08]  /*16d0*/  BSSY.RECONVERGENT B0, `(.L_x_149) ;  /* 0x000016e000007945 */ /* 0x000ff00003800200 */
[----:B------:R-:W-:Y:S05]  /*16e0*/  @P0 BRA `(.L_x_150) ;  /* 0x0000001400b00947 */ /* 0x000fea0003800000 */
[----:B012345:R-:W0:Y:S01]  /*16f0*/  LDC.64 R2, c[0x0][0x398] ;  /* 0x0000e600ff027b82 */ /* 0x03fe220000000a00 */
[----:B------:R-:W-:Y:S01]  /*1700*/  IMAD.MOV.U32 R7, RZ, RZ, RZ ;  /* 0x000000ffff077224 */ /* 0x000fe200078e00ff */
[----:B0-----:R-:W-:-:S04]  /*1710*/  IADD3 R2, PT, PT, R3, 0x7, -R2 ;  /* 0x0000000703027810 */ /* 0x001fc80007ffe802 */
[----:B------:R-:W-:-:S04]  /*1720*/  SHF.R.S32.HI R3, RZ, 0x1f, R2 ;  /* 0x0000001fff037819 */ /* 0x000fc80000011402 */
[----:B------:R-:W-:-:S04]  /*1730*/  LEA.HI R0, R3, R2, RZ, 0x3 ;  /* 0x0000000203007211 */ /* 0x000fc800078f18ff */
[----:B------:R-:W-:-:S04]  /*1740*/  SHF.R.S32.HI R0, RZ, 0x3, R0 ;  /* 0x00000003ff007819 */ /* 0x000fc80000011400 */
[C---:B------:R-:W-:Y:S01]  /*1750*/  LOP3.LUT R9, R0.reuse, 0xffffff8, RZ, 0xc0, !PT ;  /* 0x0ffffff800097812 */ /* 0x040fe200078ec0ff */
[----:B------:R-:W-:-:S05]  /*1760*/  VIADD R8, R0, 0xffffffff ;  /* 0xffffffff00087836 */ /* 0x000fca0000000000 */
[----:B------:R-:W-:-:S13]  /*1770*/  ISETP.GE.U32.AND P0, PT, R8, 0x7, PT ;  /* 0x000000070800780c */ /* 0x000fda0003f06070 */
[----:B------:R-:W-:Y:S05]  /*1780*/  @!P0 BRA `(.L_x_151) ;  /* 0x00000004006c8947 */ /* 0x000fea0003800000 */
[----:B------:R-:W0:Y:S01]  /*1790*/  LDC.64 R2, c[0x0][0x380] ;  /* 0x0000e000ff027b82 */ /* 0x000e220000000a00 */
[----:B------:R-:W-:-:S07]  /*17a0*/  HFMA2 R11, -RZ, RZ, 0, 0 ;  /* 0x00000000ff0b7431 */ /* 0x000fce00000001ff */
.L_x_168:
[----:B------:R-:W-:Y:S01]  /*17b0*/  IMAD R29, R11, 0x400, R27 ;  /* 0x000004000b1d7824 */ /* 0x000fe200078e021b */
[----:B------:R-:W-:Y:S04]  /*17c0*/  BSSY.RECONVERGENT B1, `(.L_x_152) ;  /* 0x000000a000017945 */ /* 0x000fe80003800200 */
[----:B01234-:R-:W1:Y:S04]  /*17d0*/  LDS R4, [R29] ;  /* 0x000000001d047984 */ /* 0x01fe680000000800 */
[----:B------:R2:W3:Y:S04]  /*17e0*/  LDS R17, [R29+0x400] ;  /* 0x000400001d117984 */ /* 0x0004e80000000800 */
[----:B------:R2:W4:Y:S01]  /*17f0*/  LDS R15, [R29+0x800] ;  /* 0x000800001d0f7984 */ /* 0x0005220000000800 */
[----:B-1----:R-:W-:-:S13]  /*1800*/  ISETP.NE.AND P0, PT, R4, RZ, PT ;  /* 0x000000ff0400720c */ /* 0x002fda0003f05270 */
[----:B--234-:R-:W-:Y:S05]  /*1810*/  @!P0 BRA `(.L_x_153) ;  /* 0x0000000000108947 */ /* 0x01cfea0003800000 */
[----:B------:R-:W-:Y:S02]  /*1820*/  IMAD R7, R11, 0x100, R18 ;  /* 0x000001000b077824 */ /* 0x000fe400078e0212 */
[----:B------:R-:W-:Y:S02]  /*1830*/  IMAD.MOV.U32 R5, RZ, RZ, RZ ;  /* 0x000000ffff057224 */ /* 0x000fe400078e00ff */
[----:B0-----:R-:W-:-:S05]  /*1840*/  IMAD.WIDE.U32 R6, R7, 0x8, R2 ;  /* 0x0000000807067825 */ /* 0x001fca00078e0002 */
[----:B------:R1:W-:Y:S02]  /*1850*/  REDG.E.ADD.64.STRONG.GPU desc[UR18][R6.64], R4 ;  /* 0x000000040600798e */ /* 0x0003e4000c12e512 */
.L_x_153:
[----:B------:R-:W-:Y:S05]  /*1860*/  BSYNC.RECONVERGENT B1 ;  /* 0x0000000000017941 */ /* 0x000fea0003800200 */
.L_x_152:
[----:B------:R-:W2:Y:S01]  /*1870*/  LDS R10, [R29+0xc00] ;  /* 0x000c00001d0a7984 */ /* 0x000ea20000000800 */
[----:B------:R-:W-:Y:S01]  /*1880*/  ISETP.NE.AND P6, PT, R17, RZ, PT ;  /* 0x000000ff1100720c */ /* 0x000fe20003fc5270 */
[----:B------:R-:W-:Y:S01]  /*1890*/  BSSY.RECONVERGENT B1, `(.L_x_154) ;  /* 0x0000012000017945 */ /* 0x000fe20003800200 */
[----:B------:R-:W-:Y:S01]  /*18a0*/  ISETP.NE.AND P0, PT, R15, RZ, PT ;  /* 0x000000ff0f00720c */ /* 0x000fe20003f05270 */
[----:B------:R-:W3:Y:S04]  /*18b0*/  LDS R12, [R29+0x1000] ;  /* 0x001000001d0c7984 */ /* 0x000ee80000000800 */
[----:B------:R-:W4:Y:S04]  /*18c0*/  LDS R14, [R29+0x1400] ;  /* 0x001400001d0e7984 */ /* 0x000f280000000800 */
[----:B------:R-:W5:Y:S04]  /*18d0*/  LDS R16, [R29+0x1800] ;  /* 0x001800001d107984 */ /* 0x000f680000000800 */
[----:B------:R-:W0:Y:S01]  /*18e0*/  LDS R13, [R29+0x1c00] ;  /* 0x001c00001d0d7984 */ /* 0x000e220000000800 */
[----:B--2---:R-:W-:-:S02]  /*18f0*/  ISETP.NE.AND P1, PT, R10, RZ, PT ;  /* 0x000000ff0a00720c */ /* 0x004fc40003f25270 */
[----:B---3--:R-:W-:Y:S02]  /*1900*/  ISETP.NE.AND P2, PT, R12, RZ, PT ;  /* 0x000000ff0c00720c */ /* 0x008fe40003f45270 */
[----:B----4-:R-:W-:Y:S02]  /*1910*/  ISETP.NE.AND P3, PT, R14, RZ, PT ;  /* 0x000000ff0e00720c */ /* 0x010fe40003f65270 */
[----:B-----5:R-:W-:Y:S02]  /*1920*/  ISETP.NE.AND P4, PT, R16, RZ, PT ;  /* 0x000000ff1000720c */ /* 0x020fe40003f85270 */
[----:B0-----:R-:W-:Y:S01]  /*1930*/  ISETP.NE.AND P5, PT, R13, RZ, PT ;  /* 0x000000ff0d00720c */ /* 0x001fe20003fa5270 */
[----:B------:R-:W-:-:S12]  /*1940*/  @!P6 BRA `(.L_x_155) ;  /* 0x000000000018e947 */ /* 0x000fd80003800000 */
[----:B-1----:R-:W-:Y:S01]  /*1950*/  IMAD R7, R11, 0x100, R18 ;  /* 0x000001000b077824 */ /* 0x002fe200078e0212 */
[----:B------:R-:W-:Y:S01]  /*1960*/  MOV R5, RZ ;  /* 0x000000ff00057202 */ /* 0x000fe20000000f00 */
[----:B------:R-:W-:Y:S02]  /*1970*/  IMAD.MOV.U32 R4, RZ, RZ, R17 ;  /* 0x000000ffff047224 */ /* 0x000fe400078e0011 */
[----:B------:R-:W-:-:S04]  /*1980*/  VIADD R7, R7, 0x100 ;  /* 0x0000010007077836 */ /* 0x000fc80000000000 */
[----:B------:R-:W-:-:S05]  /*1990*/  IMAD.WIDE.U32 R6, R7, 0x8, R2 ;  /* 0x0000000807067825 */ /* 0x000fca00078e0002 */
[----:B------:R0:W-:Y:S02]  /*19a0*/  REDG.E.ADD.64.STRONG.GPU desc[UR18][R6.64], R4 ;  /* 0x000000040600798e */ /* 0x0001e4000c12e512 */
.L_x_155:
[----:B------:R-:W-:Y:S05]  /*19b0*/  BSYNC.RECONVERGENT B1 ;  /* 0x0000000000017941 */ /* 0x000fea0003800200 */
.L_x_154:
[----:B------:R-:W-:Y:S04]  /*19c0*/  BSSY.RECONVERGENT B1, `(.L_x_156) ;  /* 0x0000008000017945 */ /* 0x000fe80003800200 */
[----:B------:R-:W-:Y:S05]  /*19d0*/  @!P0 BRA `(.L_x_157) ;  /* 0x0000000000188947 */ /* 0x000fea0003800000 */
[----:B01----:R-:W-:Y:S02]  /*19e0*/  IMAD R5, R11, 0x100, R18 ;  /* 0x000001000b057824 */ /* 0x003fe400078e0212 */
[----:B------:R-:W-:Y:S02]  /*19f0*/  IMAD.MOV.U32 R6, RZ, RZ, R15 ;  /* 0x000000ffff067224 */ /* 0x000fe400078e000f */
[----:B------:R-:W-:Y:S02]  /*1a00*/  VIADD R5, R5, 0x200 ;  /* 0x0000020005057836 */ /* 0x000fe40000000000 */
[----:B------:R-:W-:Y:S02]  /*1a10*/  IMAD.MOV.U32 R7, RZ, RZ, RZ ;  /* 0x000000ffff077224 */ /* 0x000fe400078e00ff */
[----:B------:R-:W-:-:S05]  /*1a20*/  IMAD.WIDE.U32 R4, R5, 0x8, R2 ;  /* 0x0000000805047825 */ /* 0x000fca00078e0002 */
[----:B------:R2:W-:Y:S02]  /*1a30*/  REDG.E.ADD.64.STRONG.GPU desc[UR18][R4.64], R6 ;  /* 0x000000060400798e */ /* 0x0005e4000c12e512 */
.L_x_157:
[----:B------:R-:W-:Y:S05]  /*1a40*/  BSYNC.RECONVERGENT B1 ;  /* 0x0000000000017941 */ /* 0x000fea0003800200 */
.L_x_156:
[----:B------:R-:W-:Y:S04]  /*1a50*/  BSSY.RECONVERGENT B1, `(.L_x_158) ;  /* 0x0000008000017945 */ /* 0x000fe80003800200 */
[----:B------:R-:W-:Y:S05]  /*1a60*/  @!P1 BRA `(.L_x_159) ;  /* 0x0000000000189947 */ /* 0x000fea0003800000 */
[----:B012---:R-:W-:Y:S01]  /*1a70*/  IMAD R5, R11, 0x100, R18 ;  /* 0x000001000b057824 */ /* 0x007fe200078e0212 */
[----:B------:R-:W-:Y:S01]  /*1a80*/  MOV R6, R10 ;  /* 0x0000000a00067202 */ /* 0x000fe20000000f00 */
[----:B------:R-:W-:Y:S02]  /*1a90*/  IMAD.MOV.U32 R7, RZ, RZ, RZ ;  /* 0x000000ffff077224 */ /* 0x000fe400078e00ff */
[----:B------:R-:W-:-:S04]  /*1aa0*/  VIADD R5, R5, 0x300 ;  /* 0x0000030005057836 */ /* 0x000fc80000000000 */
[----:B------:R-:W-:-:S05]  /*1ab0*/  IMAD.WIDE.U32 R4, R5, 0x8, R2 ;  /* 0x0000000805047825 */ /* 0x000fca00078e0002 */
[----:B------:R3:W-:Y:S02]  /*1ac0*/  REDG.E.ADD.64.STRONG.GPU desc[UR18][R4.64], R6 ;  /* 0x000000060400798e */ /* 0x0007e4000c12e512 */
.L_x_159:
[----:B------:R-:W-:Y:S05]  /*1ad0*/  BSYNC.RECONVERGENT B1 ;  /* 0x0000000000017941 */ /* 0x000fea0003800200 */
.L_x_158:
[----:B------:R-:W-:Y:S04]  /*1ae0*/  BSSY.RECONVERGENT B1, `(.L_x_160) ;  /* 0x0000008000017945 */ /* 0x000fe80003800200 */
[----:B------:R-:W-:Y:S05]  /*1af0*/  @!P2 BRA `(.L_x_161) ;  /* 0x000000000018a947 */ /* 0x000fea0003800000 */
[----:B0123--:R-:W-:Y:S02]  /*1b00*/  IMAD R5, R11, 0x100, R18 ;  /* 0x000001000b057824 */ /* 0x00ffe400078e0212 */
[----:B------:R-:W-:Y:S02]  /*1b10*/  IMAD.MOV.U32 R6, RZ, RZ, R12 ;  /* 0x000000ffff067224 */ /* 0x000fe400078e000c */
[----:B------:R-:W-:Y:S02]  /*1b20*/  VIADD R5, R5, 0x400 ;  /* 0x0000040005057836 */ /* 0x000fe40000000000 */
[----:B------:R-:W-:Y:S02]  /*1b30*/  IMAD.MOV.U32 R7, RZ, RZ, RZ ;  /* 0x000000ffff077224 */ /* 0x000fe400078e00ff */
[----:B------:R-:W-:-:S05]  /*1b40*/  IMAD.WIDE.U32 R4, R5, 0x8, R2 ;  /* 0x0000000805047825 */ /* 0x000fca00078e0002 */
[----:B------:R4:W-:Y:S02]  /*1b50*/  REDG.E.ADD.64.STRONG.GPU desc[UR18][R4.64], R6 ;  /* 0x000000060400798e */ /* 0x0009e4000c12e512 */
.L_x_161:
[----:B------:R-:W-:Y:S05]  /*1b60*/  BSYNC.RECONVERGENT B1 ;  /* 0x0000000000017941 */ /* 0x000fea0003800200 */
.L_x_160:
[----:B------:R-:W-:Y:S04]  /*1b70*/  BSSY.RECONVERGENT B1, `(.L_x_162) ;  /* 0x0000007000017945 */ /* 0x000fe80003800200 */
[----:B------:R-:W-:Y:S05]  /*1b80*/  @!P3 BRA `(.L_x_163) ;  /* 0x000000000014b947 */ /* 0x000fea0003800000 */
[----:B01234-:R-:W-:Y:S02]  /*1b90*/  IMAD R5, R11, 0x100, R18 ;  /* 0x000001000b057824 */ /* 0x01ffe400078e0212 */
[----:B------:R-:W-:-:S03]  /*1ba0*/  IMAD.MOV.U32 R15, RZ, RZ, RZ ;  /* 0x000000ffff0f7224 */ /* 0x000fc600078e00ff */
[----:B------:R-:W-:-:S05]  /*1bb0*/  IADD3 R5, PT, PT, R5, 0x500, RZ ;  /* 0x0000050005057810 */ /* 0x000fca0007ffe0ff */
[----:B------:R-:W-:-:S05]  /*1bc0*/  IMAD.WIDE.U32 R4, R5, 0x8, R2 ;  /* 0x0000000805047825 */ /* 0x000fca00078e0002 */
[----:B------:R0:W-:Y:S02]  /*1bd0*/  REDG.E.ADD.64.STRONG.GPU desc[UR18][R4.64], R14 ;  /* 0x0000000e0400798e */ /* 0x0001e4000c12e512 */
.L_x_163:
[----:B------:R-:W-:Y:S05]  /*1be0*/  BSYNC.RECONVERGENT B1 ;  /* 0x0000000000017941 */ /* 0x000fea0003800200 */
.L_x_162:
[----:B------:R-:W-:Y:S04]  /*1bf0*/  BSSY.RECONVERGENT B1, `(.L_x_164) ;  /* 0x0000007000017945 */ /* 0x000fe80003800200 */
[----:B------:R-:W-:Y:S05]  /*1c00*/  @!P4 BRA `(.L_x_165) ;  /* 0x000000000014c947 */ /* 0x000fea0003800000 */
[----:B01234-:R-:W-:Y:S02]  /*1c10*/  IMAD R5, R11, 0x100, R18 ;  /* 0x000001000b057824 */ /* 0x01ffe400078e0212 */
[----:B------:R-:W-:Y:S02]  /*1c20*/  IMAD.MOV.U32 R17, RZ, RZ, RZ ;  /* 0x000000ffff117224 */ /* 0x000fe400078e00ff */
[----:B------:R-:W-:-:S04]  /*1c30*/  VIADD R5, R5, 0x600 ;  /* 0x0000060005057836 */ /* 0x000fc80000000000 */
[----:B------:R-:W-:-:S05]  /*1c40*/  IMAD.WIDE.U32 R4, R5, 0x8, R2 ;  /* 0x0000000805047825 */ /* 0x000fca00078e0002 */
[----:B------:R0:W-:Y:S02]  /*1c50*/  REDG.E.ADD.64.STRONG.GPU desc[UR18][R4.64], R16 ;  /* 0x000000100400798e */ /* 0x0001e4000c12e512 */
.L_x_165:
[----:B------:R-:W-:Y:S05]  /*1c60*/  BSYNC.RECONVERGENT B1 ;  /* 0x0000000000017941 */ /* 0x000fea0003800200 */
.L_x_164:
[----:B------:R-:W-:Y:S04]  /*1c70*/  BSSY.RECONVERGENT B1, `(.L_x_166) ;  /* 0x0000008000017945 */ /* 0x000fe80003800200 */
[----:B------:R-:W-:Y:S05]  /*1c80*/  @!P5 BRA `(.L_x_167) ;  /* 0x000000000018d947 */ /* 0x000fea0003800000 */
[----:B01234-:R-:W-:Y:S01]  /*1c90*/  IMAD R5, R11, 0x100, R18 ;  /* 0x000001000b057824 */ /* 0x01ffe200078e0212 */
[----:B------:R-:W-:Y:S01]  /*1ca0*/  MOV R6, R13 ;  /* 0x0000000d00067202 */ /* 0x000fe20000000f00 */
[----:B------:R-:W-:Y:S02]  /*1cb0*/  IMAD.MOV.U32 R7, RZ, RZ, RZ ;  /* 0x000000ffff077224 */ /* 0x000fe400078e00ff */
[----:B------:R-:W-:-:S04]  /*1cc0*/  VIADD R5, R5, 0x700 ;  /* 0x0000070005057836 */ /* 0x000fc80000000000 */
[----:B------:R-:W-:-:S05]  /*1cd0*/  IMAD.WIDE.U32 R4, R5, 0x8, R2 ;  /* 0x0000000805047825 */ /* 0x000fca00078e0002 */
[----:B------:R0:W-:Y:S02]  /*1ce0*/  REDG.E.ADD.64.STRONG.GPU desc[UR18][R4.64], R6 ;  /* 0x000000060400798e */ /* 0x0001e4000c12e512 */
.L_x_167:
[----:B------:R-:W-:Y:S05]  /*1cf0*/  BSYNC.RECONVERGENT B1 ;  /* 0x0000000000017941 */ /* 0x000fea0003800200 */
.L_x_166:
[----:B------:R-:W-:-:S05]  /*1d00*/  VIADD R11, R11, 0x8 ;  /* 0x000000080b0b7836 */ /* 0x000fca0000000000 */
[----:B------:R-:W-:-:S13]  /*1d10*/  ISETP.NE.AND P0, PT, R11, R9, PT ;  /* 0x000000090b00720c */ /* 0x000fda0003f05270 */
[----:B------:R-:W-:Y:S05]  /*1d20*/  @P0 BRA `(.L_x_168) ;  /* 0xfffffff800a00947 */ /* 0x000fea000383ffff */
[----:B01234-:R-:W-:-:S07]  /*1d30*/  IMAD.MOV.U32 R7, RZ, RZ, R9 ;  /* 0x000000ffff077224 */ /* 0x01ffce00078e0009 */
.L_x_151:
[----:B------:R-:W-:Y:S01]  /*1d40*/  UISETP.NE.AND UP0, UPT, UR20, URZ, UPT ;  /* 0x000000ff1400728c */ /* 0x000fe2000bf05270 */
[----:B------:R-:W-:Y:S01]  /*1d50*/  IMAD.U32 R2, RZ, RZ, UR9 ;  /* 0x00000009ff027e24 */ /* 0x000fe2000f8e00ff */
[----:B------:R-:W-:Y:S01]  /*1d60*/  LOP3.LUT R11, R0, 0x1, RZ, 0xc0, !PT ;  /* 0x00000001000b7812 */ /* 0x000fe200078ec0ff */
[----:B------:R-:W-:-:S03]  /*1d70*/  IMAD.U32 R10, RZ, RZ, UR20 ;  /* 0x00000014ff0a7e24 */ /* 0x000fc6000f8e00ff */
[----:B------:R-:W-:Y:S01]  /*1d80*/  IADD3 R0, PT, PT, R2, -0x1, RZ ;  /* 0xffffffff02007810 */ /* 0x000fe20007ffe0ff */
[----:B------:R-:W-:Y:S02]  /*1d90*/  VIADD R10, R10, 0xffffffff ;  /* 0xffffffff0a0a7836 */ /* 0x000fe40000000000 */
[----:B------:R-:W-:Y:S05]  /*1da0*/  BRA.U !UP0, `(.L_x_169) ;  /* 0x00000005086c7547 */ /* 0x000fea000b800000 */
[----:B------:R-:W-:-:S13]  /*1db0*/  ISETP.GE.U32.AND P0, PT, R10, 0x3, PT ;  /* 0x000000030a00780c */ /* 0x000fda0003f06070 */
[----:B------:R-:W-:Y:S05]  /*1dc0*/  @!P0 BRA `(.L_x_170) ;  /* 0x0000000000bc8947 */ /* 0x000fea0003800000 */
[----:B------:R-:W-:Y:S01]  /*1dd0*/  IMAD R2, R7, 0x400, R27 ;  /* 0x0000040007027824 */ /* 0x000fe200078e021b */
[----:B------:R-:W-:Y:S04]  /*1de0*/  BSSY.RECONVERGENT B1, `(.L_x_171) ;  /* 0x0000010000017945 */ /* 0x000fe80003800200 */
[----:B------:R-:W0:Y:S04]  /*1df0*/  LDS R13, [R2] ;  /* 0x00000000020d7984 */ /* 0x000e280000000800 */
[----:B------:R-:W1:Y:S04]  /*1e00*/  LDS R14, [R2+0x400] ;  /* 0x00040000020e7984 */ /* 0x000e680000000800 */
[----:B------:R-:W2:Y:S04]  /*1e10*/  LDS R6, [R2+0x800] ;  /* 0x0008000002067984 */ /* 0x000ea80000000800 */
[----:B------:R-:W3:Y:S01]  /*1e20*/  LDS R12, [R2+0xc00] ;  /* 0x000c0000020c7984 */ /* 0x000ee20000000800 */
[----:B0-----:R-:W-:-:S02]  /*1e30*/  ISETP.NE.AND P0, PT, R13, RZ, PT ;  /* 0x000000ff0d00720c */ /* 0x001fc40003f05270 */
[----:B-1----:R-:W-:Y:S02]  /*1e40*/  ISETP.NE.AND P1, PT, R14, RZ, PT ;  /* 0x000000ff0e00720c */ /* 0x002fe40003f25270 */
[----:B--2---:R-:W-:Y:S02]  /*1e50*/  ISETP.NE.AND P2, PT, R6, RZ, PT ;  /* 0x000000ff0600720c */ /* 0x004fe40003f45270 */
[----:B---3--:R-:W-:-:S07]  /*1e60*/  ISETP.NE.AND P3, PT, R12, RZ, PT ;  /* 0x000000ff0c00720c */ /* 0x008fce0003f65270 */
[----:B------:R-:W-:Y:S06]  /*1e70*/  @!P0 BRA `(.L_x_172) ;  /* 0x0000000000188947 */ /* 0x000fec0003800000 */
[----:B------:R-:W0:Y:S01]  /*1e80*/  LDC.64 R4, c[0x0][0x380] ;  /* 0x0000e000ff047b82 */ /* 0x000e220000000a00 */
[----:B------:R-:W-:Y:S02]  /*1e90*/  IMAD R3, R7, 0x100, R18 ;  /* 0x0000010007037824 */ /* 0x000fe400078e0212 */
[----:B------:R-:W-:Y:S02]  /*1ea0*/  IMAD.MOV.U32 R2, RZ, RZ, R13 ;  /* 0x000000ffff027224 */ /* 0x000fe400078e000d */
[----:B0-----:R-:W-:-:S04]  /*1eb0*/  IMAD.WIDE.U32 R4, R3, 0x8, R4 ;  /* 0x0000000803047825 */ /* 0x001fc800078e0004 */
[----:B------:R-:W-:-:S05]  /*1ec0*/  IMAD.MOV.U32 R3, RZ, RZ, RZ ;  /* 0x000000ffff037224 */ /* 0x000fca00078e00ff */
[----:B------:R0:W-:Y:S02]  /*1ed0*/  REDG.E.ADD.64.STRONG.GPU desc[UR18][R4.64], R2 ;  /* 0x000000020400798e */ /* 0x0001e4000c12e512 */
.L_x_172:
[----:B------:R-:W-:Y:S05]  /*1ee0*/  BSYNC.RECONVERGENT B1 ;  /* 0x0000000000017941 */ /* 0x000fea0003800200 */
.L_x_171:
[----:B------:R-:W-:Y:S04]  /*1ef0*/  BSSY.RECONVERGENT B1, `(.L_x_173) ;  /* 0x0000008000017945 */ /* 0x000fe80003800200 */
[----:B------:R-:W-:Y:S05]  /*1f00*/  @!P1 BRA `(.L_x_174) ;  /* 0x0000000000189947 */ /* 0x000fea0003800000 */
[----:B0-----:R-:W0:Y:S01]  /*1f10*/  LDC.64 R2, c[0x0][0x380] ;  /* 0x0000e000ff027b82 */ /* 0x001e220000000a00 */
[----:B------:R-:W-:Y:S02]  /*1f20*/  IMAD R5, R7, 0x100, R18 ;  /* 0x0000010007057824 */ /* 0x000fe400078e0212 */
[----:B------:R-:W-:Y:S02]  /*1f30*/  HFMA2 R15, -RZ, RZ, 0, 0 ;  /* 0x00000000ff0f7431 */ /* 0x000fe400000001ff */
[----:B------:R-:W-:-:S04]  /*1f40*/  VIADD R5, R5, 0x100 ;  /* 0x0000010005057836 */ /* 0x000fc80000000000 */
[----:B0-----:R-:W-:-:S05]  /*1f50*/  IMAD.WIDE.U32 R2, R5, 0x8, R2 ;  /* 0x0000000805027825 */ /* 0x001fca00078e0002 */
[----:B------:R1:W-:Y:S02]  /*1f60*/  REDG.E.ADD.64.STRONG.GPU desc[UR18][R2.64], R14 ;  /* 0x0000000e0200798e */ /* 0x0003e4000c12e512 */
.L_x_174:
[----:B------:R-:W-:Y:S05]  /*1f70*/  BSYNC.RECONVERGENT B1 ;  /* 0x0000000000017941 */ /* 0x000fea0003800200 */
.L_x_173:
[----:B------:R-:W-:Y:S04]  /*1f80*/  BSSY.RECONVERGENT B1, `(.L_x_175) ;  /* 0x0000009000017945 */ /* 0x000fe80003800200 */
[----:B------:R-:W-:Y:S05]  /*1f90*/  @!P2 BRA `(.L_x_176) ;  /* 0x00000000001ca947 */ /* 0x000fea0003800000 */
[----:B01----:R-:W0:Y:S01]  /*1fa0*/  LDC.64 R2, c[0x0][0x380] ;  /* 0x0000e000ff027b82 */ /* 0x003e220000000a00 */
[----:B------:R-:W-:Y:S02]  /*1fb0*/  IMAD R5, R7, 0x100, R18 ;  /* 0x0000010007057824 */ /* 0x000fe400078e0212 */
[----:B------:R-:W-:Y:S02]  /*1fc0*/  IMAD.MOV.U32 R4, RZ, RZ, R6 ;  /* 0x000000ffff047224 */ /* 0x000fe400078e0006 */
[----:B------:R-:W-:-:S04]  /*1fd0*/  VIADD R5, R5, 0x200 ;  /* 0x0000020005057836 */ /* 0x000fc80000000000 */
[----:B0-----:R-:W-:-:S04]  /*1fe0*/  IMAD.WIDE.U32 R2, R5, 0x8, R2 ;  /* 0x0000000805027825 */ /* 0x001fc800078e0002 */
[----:B------:R-:W-:-:S05]  /*1ff0*/  IMAD.MOV.U32 R5, RZ, RZ, RZ ;  /* 0x000000ffff057224 */ /* 0x000fca00078e00ff */
[----:B------:R2:W-:Y:S02]  /*2000*/  REDG.E.ADD.64.STRONG.GPU desc[UR18][R2.64], R4 ;  /* 0x000000040200798e */ /* 0x0005e4000c12e512 */
.L_x_176:
[----:B------:R-:W-:Y:S05]  /*2010*/  BSYNC.RECONVERGENT B1 ;  /* 0x0000000000017941 */ /* 0x000fea0003800200 */
.L_x_175:
[----:B------:R-:W-:Y:S04]  /*2020*/  BSSY.RECONVERGENT B1, `(.L_x_177) ;  /* 0x0000008000017945 */ /* 0x000fe80003800200 */
[----:B------:R-:W-:Y:S05]  /*2030*/  @!P3 BRA `(.L_x_178) ;  /* 0x000000000018b947 */ /* 0x000fea0003800000 */
[----:B012---:R-:W0:Y:S01]  /*2040*/  LDC.64 R2, c[0x0][0x380] ;  /* 0x0000e000ff027b82 */ /* 0x007e220000000a00 */
[----:B------:R-:W-:Y:S01]  /*2050*/  IMAD R5, R7, 0x100, R18 ;  /* 0x0000010007057824 */ /* 0x000fe200078e0212 */
[----:B------:R-:W-:-:S03]  /*2060*/  MOV R13, RZ ;  /* 0x000000ff000d7202 */ /* 0x000fc60000000f00 */
[----:B------:R-:W-:-:S04]  /*2070*/  VIADD R5, R5, 0x300 ;  /* 0x0000030005057836 */ /* 0x000fc80000000000 */
[----:B0-----:R-:W-:-:S05]  /*2080*/  IMAD.WIDE.U32 R2, R5, 0x8, R2 ;  /* 0x0000000805027825 */ /* 0x001fca00078e0002 */
[----:B------:R3:W-:Y:S02]  /*2090*/  REDG.E.ADD.64.STRONG.GPU desc[UR18][R2.64], R12 ;  /* 0x0000000c0200798e */ /* 0x0007e4000c12e512 */
.L_x_178:
[----:B------:R-:W-:Y:S05]  /*20a0*/  BSYNC.RECONVERGENT B1 ;  /* 0x0000000000017941 */ /* 0x000fea0003800200 */
.L_x_177:
[----:B------:R-:W-:-:S07]  /*20b0*/  VIADD R7, R7, 0x4 ;  /* 0x0000000407077836 */ /* 0x000fce0000000000 */
.L_x_170:
[----:B------:R-:W-:Y:S01]  /*20c0*/  UISETP.NE.AND UP0, UPT, UR9, URZ, UPT ;  /* 0x000000ff0900728c */ /* 0x000fe2000bf05270 */
[----:B------:R-:W-:Y:S08]  /*20d0*/  BSSY.RECONVERGENT B1, `(.L_x_169) ;  /* 0x0000028000017945 */ /* 0x000ff00003800200 */
[----:B------:R-:W-:Y:S05]  /*20e0*/  BRA.U !UP0, `(.L_x_179) ;  /* 0x0000000108987547 */ /* 0x000fea000b800000 */
[----:B------:R-:W-:-:S13]  /*20f0*/  ISETP.NE.AND P0, PT, R0, RZ, PT ;  /* 0x000000ff0000720c */ /* 0x000fda0003f05270 */
[----:B------:R-:W-:Y:S05]  /*2100*/  @!P0 BRA `(.L_x_180) ;  /* 0x0000000000608947 */ /* 0x000fea0003800000 */
[----:B0123--:R-:W-:Y:S01]  /*2110*/  IMAD R2, R7, 0x400, R27 ;  /* 0x0000040007027824 */ /* 0x00ffe200078e021b */
[----:B------:R-:W-:Y:S04]  /*2120*/  BSSY.RECONVERGENT B2, `(.L_x_181) ;  /* 0x000000b000027945 */ /* 0x000fe80003800200 */
[----:B------:R-:W0:Y:S04]  /*2130*/  LDS R4, [R2] ;  /* 0x0000000002047984 */ /* 0x000e280000000800 */
[----:B------:R-:W1:Y:S01]  /*2140*/  LDS R6, [R2+0x400] ;  /* 0x0004000002067984 */ /* 0x000e620000000800 */
[----:B0-----:R-:W-:-:S02]  /*2150*/  ISETP.NE.AND P0, PT, R4, RZ, PT ;  /* 0x000000ff0400720c */ /* 0x001fc40003f05270 */
[----:B-1----:R-:W-:-:S11]  /*2160*/  ISETP.NE.AND P1, PT, R6, RZ, PT ;  /* 0x000000ff0600720c */ /* 0x002fd60003f25270 */
[----:B------:R-:W-:Y:S05]  /*2170*/  @!P0 BRA `(.L_x_182) ;  /* 0x0000000000148947 */ /* 0x000fea0003800000 */
[----:B------:R-:W0:Y:S01]  /*2180*/  LDC.64 R2, c[0x0][0x380] ;  /* 0x0000e000ff027b82 */ /* 0x000e220000000a00 */
[----:B------:R-:W-:-:S04]  /*2190*/  IMAD R5, R7, 0x100, R18 ;  /* 0x0000010007057824 */ /* 0x000fc800078e0212 */
[----:B0-----:R-:W-:-:S04]  /*21a0*/  IMAD.WIDE.U32 R2, R5, 0x8, R2 ;  /* 0x0000000805027825 */ /* 0x001fc800078e0002 */
[----:B------:R-:W-:-:S05]  /*21b0*/  IMAD.MOV.U32 R5, RZ, RZ, RZ ;  /* 0x000000ffff057224 */ /* 0x000fca00078e00ff */
[----:B------:R0:W-:Y:S02]  /*21c0*/  REDG.E.ADD.64.STRONG.GPU desc[UR18][R2.64], R4 ;  /* 0x000000040200798e */ /* 0x0001e4000c12e512 */
.L_x_182:
[----:B------:R-:W-:Y:S05]  /*21d0*/  BSYNC.RECONVERGENT B2 ;  /* 0x0000000000027941 */ /* 0x000fea0003800200 */
.L_x_181:
[----:B------:R-:W-:Y:S04]  /*21e0*/  BSSY.RECONVERGENT B2, `(.L_x_183) ;  /* 0x0000009000027945 */ /* 0x000fe80003800200 */
[----:B------:R-:W-:Y:S05]  /*21f0*/  @!P1 BRA `(.L_x_184) ;  /* 0x00000000001c9947 */ /* 0x000fea0003800000 */
[----:B0-----:R-:W0:Y:S01]  /*2200*/  LDC.64 R2, c[0x0][0x380] ;  /* 0x0000e000ff027b82 */ /* 0x001e220000000a00 */
[----:B------:R-:W-:-:S05]  /*2210*/  IMAD R4, R7, 0x100, R18 ;  /* 0x0000010007047824 */ /* 0x000fca00078e0212 */
[----:B------:R-:W-:Y:S01]  /*2220*/  IADD3 R5, PT, PT, R4, 0x100, RZ ;  /* 0x0000010004057810 */ /* 0x000fe20007ffe0ff */
[----:B------:R-:W-:-:S04]  /*2230*/  IMAD.MOV.U32 R4, RZ, RZ, R6 ;  /* 0x000000ffff047224 */ /* 0x000fc800078e0006 */
[----:B0-----:R-:W-:-:S04]  /*2240*/  IMAD.WIDE.U32 R2, R5, 0x8, R2 ;  /* 0x0000000805027825 */ /* 0x001fc800078e0002 */
[----:B------:R-:W-:-:S05]  /*2250*/  IMAD.MOV.U32 R5, RZ, RZ, RZ ;  /* 0x000000ffff057224 */ /* 0x000fca00078e00ff */
[----:B------:R1:W-:Y:S02]  /*2260*/  REDG.E.ADD.64.STRONG.GPU desc[UR18][R2.64], R4 ;  /* 0x000000040200798e */ /* 0x0003e4000c12e512 */
.L_x_184:
[----:B------:R-:W-:Y:S05]  /*2270*/  BSYNC.RECONVERGENT B2 ;  /* 0x0000000000027941 */ /* 0x000fea0003800200 */
.L_x_183:
[----:B------:R-:W-:-:S07]  /*2280*/  VIADD R7, R7, 0x2 ;  /* 0x0000000207077836 */ /* 0x000fce0000000000 */
.L_x_180:
[----:B------:R-:W-:-:S13]  /*2290*/  ISETP.NE.AND P0, PT, R11, RZ, PT ;  /* 0x000000ff0b00720c */ /* 0x000fda0003f05270 */
[----:B------:R-:W-:Y:S05]  /*22a0*/  @!P0 BRA `(.L_x_179) ;  /* 0x0000000000288947 */ /* 0x000fea0003800000 */
[----:B0123--:R-:W-:-:S05]  /*22b0*/  IMAD R2, R7, 0x400, R27 ;  /* 0x0000040007027824 */ /* 0x00ffca00078e021b */
[----:B------:R-:W0:Y:S02]  /*22c0*/  LDS R6, [R2] ;  /* 0x0000000002067984 */ /* 0x000e240000000800 */
[----:B0-----:R-:W-:-:S13]  /*22d0*/  ISETP.NE.AND P0, PT, R6, RZ, PT ;  /* 0x000000ff0600720c */ /* 0x001fda0003f05270 */
[----:B------:R-:W-:Y:S05]  /*22e0*/  @!P0 BRA `(.L_x_179) ;  /* 0x0000000000188947 */ /* 0x000fea0003800000 */
[----:B------:R-:W0:Y:S01]  /*22f0*/  LDC.64 R2, c[0x0][0x380] ;  /* 0x0000e000ff027b82 */ /* 0x000e220000000a00 */
[----:B------:R-:W-:-:S04]  /*2300*/  IMAD R5, R7, 0x100, R18 ;  /* 0x0000010007057824 */ /* 0x000fc800078e0212 */
[----:B0-----:R-:W-:Y:S01]  /*2310*/  IMAD.WIDE.U32 R4, R5, 0x8, R2 ;  /* 0x0000000805047825 */ /* 0x001fe200078e0002 */
[----:B------:R-:W-:-:S03]  /*2320*/  MOV R2, R6 ;  /* 0x0000000600027202 */ /* 0x000fc60000000f00 */
[----:B------:R-:W-:-:S05]  /*2330*/  IMAD.MOV.U32 R3, RZ, RZ, RZ ;  /* 0x000000ffff037224 */ /* 0x000fca00078e00ff */
[----:B------:R4:W-:Y:S02]  /*2340*/  REDG.E.ADD.64.STRONG.GPU desc[UR18][R4.64], R2 ;  /* 0x000000020400798e */ /* 0x0009e4000c12e512 */
.L_x_179:
[----:B------:R-:W-:Y:S05]  /*2350*/  BSYNC.RECONVERGENT B1 ;  /* 0x0000000000017941 */ /* 0x000fea0003800200 */
.L_x_169:
[----:B------:R-:W-:-:S13]  /*2360*/  ISETP.GT.U32.AND P0, PT, R18, 0x7f, PT ;  /* 0x0000007f1200780c */ /* 0x000fda0003f04070 */
[----:B------:R-:W-:Y:S05]  /*2370*/  @P0 BRA `(.L_x_150) ;  /* 0x00000008008c0947 */ /* 0x000fea0003800000 */
[----:B------:R-:W-:Y:S01]  /*2380*/  ISETP.GE.U32.AND P0, PT, R8, 0x7, PT ;  /* 0x000000070800780c */ /* 0x000fe20003f06070 */
[----:B------:R-:W-:-:S12]  /*2390*/  IMAD.MOV.U32 R7, RZ, RZ, RZ ;  /* 0x000000ffff077224 */ /* 0x000fd800078e00ff */
[----:B------:R-:W-:Y:S05]  /*23a0*/  @!P0 BRA `(.L_x_185) ;  /* 0x0000000400148947 */ /* 0x000fea0003800000 */
[----:B01234-:R-:W0:Y:S01]  /*23b0*/  LDC.64 R2, c[0x0][0x380] ;  /* 0x0000e000ff027b82 */ /* 0x01fe220000000a00 */
[----:B------:R-:W-:-:S07]  /*23c0*/  IMAD.MOV.U32 R8, RZ, RZ, RZ ;  /* 0x000000ffff087224 */ /* 0x000fce00078e00ff */
.L_x_202:
[C---:B------:R-:W-:Y:S01]  /*23d0*/  IMAD R29, R8.reuse, 0x400, R27 ;  /* 0x00000400081d7824 */ /* 0x040fe200078e021b */
[----:B------:R-:W-:Y:S01]  /*23e0*/  BSSY.RECONVERGENT B1, `(.L_x_186) ;  /* 0x000000c000017945 */ /* 0x000fe20003800200 */
[----:B01234-:R-:W-:-:S03]  /*23f0*/  IMAD R5, R8, 0x100, R18 ;  /* 0x0000010008057824 */ /* 0x01ffc600078e0212 */
[----:B------:R-:W1:Y:S01]  /*2400*/  LDS R6, [R29+0x200] ;  /* 0x000200001d067984 */ /* 0x000e620000000800 */
[----:B0-----:R-:W-:-:S03]  /*2410*/  IMAD.WIDE.U32 R4, R5, 0x8, R2 ;  /* 0x0000000805047825 */ /* 0x001fc600078e0002 */
[----:B------:R-:W0:Y:S04]  /*2420*/  LDS R12, [R29+0x600] ;  /* 0x000600001d0c7984 */ /* 0x000e280000000800 */
[----:B------:R2:W3:Y:S04]  /*2430*/  LDS R17, [R29+0xa00] ;  /* 0x000a00001d117984 */ /* 0x0004e80000000800 */
[----:B------:R2:W4:Y:S01]  /*2440*/  LDS R13, [R29+0xe00] ;  /* 0x000e00001d0d7984 */ /* 0x0005220000000800 */
[----:B-1----:R-:W-:Y:S02]  /*2450*/  ISETP.NE.AND P0, PT, R6, RZ, PT ;  /* 0x000000ff0600720c */ /* 0x002fe40003f05270 */
[----:B0-----:R-:W-:-:S11]  /*2460*/  ISETP.NE.AND P1, PT, R12, RZ, PT ;  /* 0x000000ff0c00720c */ /* 0x001fd60003f25270 */
[----:B--234-:R-:W-:Y:S05]  /*2470*/  @!P0 BRA `(.L_x_187) ;  /* 0x0000000000088947 */ /* 0x01cfea0003800000 */
[----:B------:R-:W-:-:S05]  /*2480*/  HFMA2 R7, -RZ, RZ, 0, 0 ;  /* 0x00000000ff077431 */ /* 0x000fca00000001ff */
[----:B------:R0:W-:Y:S02]  /*2490*/  REDG.E.ADD.64.STRONG.GPU desc[UR18][R4.64+0x400], R6 ;  /* 0x000400060400798e */ /* 0x0001e4000c12e512 */
.L_x_187:
[----:B------:R-:W-:Y:S05]  /*24a0*/  BSYNC.RECONVERGENT B1 ;  /* 0x0000000000017941 */ /* 0x000fea0003800200 */
.L_x_186:
[----:B------:R-:W-:Y:S04]  /*24b0*/  BSSY.RECONVERGENT B1, `(.L_x_188) ;  /* 0x0000005000017945 */ /* 0x000fe80003800200 */
[----:B------:R-:W-:Y:S05]  /*24c0*/  @!P1 BRA `(.L_x_189) ;  /* 0x00000000000c9947 */ /* 0x000fea0003800000 */
[----:B0-----:R-:W-:Y:S02]  /*24d0*/  IMAD.MOV.U32 R6, RZ, RZ, R12 ;  /* 0x000000ffff067224 */ /* 0x001fe400078e000c */
[----:B------:R-:W-:-:S05]  /*24e0*/  IMAD.MOV.U32 R7, RZ, RZ, RZ ;  /* 0x000000ffff077224 */ /* 0x000fca00078e00ff */
[----:B------:R1:W-:Y:S02]  /*24f0*/  REDG.E.ADD.64.STRONG.GPU desc[UR18][R4.64+0xc00], R6 ;  /* 0x000c00060400798e */ /* 0x0003e4000c12e512 */
.L_x_189:
[----:B------:R-:W-:Y:S05]  /*2500*/  BSYNC.RECONVERGENT B1 ;  /* 0x0000000000017941 */ /* 0x000fea0003800200 */
.L_x_188:
[----:B------:R-:W2:Y:S01]  /*2510*/  LDS R15, [R29+0x1200] ;  /* 0x001200001d0f7984 */ /* 0x000ea20000000800 */
[----:B------:R-:W-:Y:S01]  /*2520*/  ISETP.NE.AND P6, PT, R17, RZ, PT ;  /* 0x000000ff1100720c */ /* 0x000fe20003fc5270 */
[----:B------:R-:W-:Y:S01]  /*2530*/  VIADD R8, R8, 0x8 ;  /* 0x0000000808087836 */ /* 0x000fe20000000000 */
[----:B------:R-:W-:Y:S01]  /*2540*/  BSSY.RECONVERGENT B1, `(.L_x_190) ;  /* 0x000000e000017945 */ /* 0x000fe20003800200 */
[----:B------:R-:W3:Y:S01]  /*2550*/  LDS R12, [R29+0x1600] ;  /* 0x001600001d0c7984 */ /* 0x000ee20000000800 */
[----:B------:R-:W-:Y:S02]  /*2560*/  ISETP.NE.AND P1, PT, R13, RZ, PT ;  /* 0x000000ff0d00720c */ /* 0x000fe40003f25270 */
[----:B------:R-:W-:Y:S01]  /*2570*/  ISETP.NE.AND P0, PT, R8, R9, PT ;  /* 0x000000090800720c */ /* 0x000fe20003f05270 */
[----:B------:R-:W4:Y:S04]  /*2580*/  LDS R14, [R29+0x1a00] ;  /* 0x001a00001d0e7984 */ /* 0x000f280000000800 */
[----:B------:R-:W5:Y:S01]  /*2590*/  LDS R16, [R29+0x1e00] ;  /* 0x001e00001d107984 */ /* 0x000f620000000800 */
[----:B--2---:R-:W-:-:S02]  /*25a0*/  ISETP.NE.AND P2, PT, R15, RZ, PT ;  /* 0x000000ff0f00720c */ /* 0x004fc40003f45270 */
[----:B---3--:R-:W-:Y:S02]  /*25b0*/  ISETP.NE.AND P3, PT, R12, RZ, PT ;  /* 0x000000ff0c00720c */ /* 0x008fe40003f65270 */
[----:B----4-:R-:W-:Y:S02]  /*25c0*/  ISETP.NE.AND P4, PT, R14, RZ, PT ;  /* 0x000000ff0e00720c */ /* 0x010fe40003f85270 */
[----:B-----5:R-:W-:Y:S01]  /*25d0*/  ISETP.NE.AND P5, PT, R16, RZ, PT ;  /* 0x000000ff1000720c */ /* 0x020fe20003fa5270 */
[----:B------:R-:W-:-:S12]  /*25e0*/  @!P6 BRA `(.L_x_191) ;  /* 0x00000000000ce947 */ /* 0x000fd80003800000 */
[----:B01----:R-:W-:Y:S02]  /*25f0*/  IMAD.MOV.U32 R6, RZ, RZ, R17 ;  /* 0x000000ffff067224 */ /* 0x003fe400078e0011 */
[----:B------:R-:W-:-:S05]  /*2600*/  IMAD.MOV.U32 R7, RZ, RZ, RZ ;  /* 0x000000ffff077224 */ /* 0x000fca00078e00ff */
[----:B------:R2:W-:Y:S02]  /*2610*/  REDG.E.ADD.64.STRONG.GPU desc[UR18][R4.64+0x1400], R6 ;  /* 0x001400060400798e */ /* 0x0005e4000c12e512 */
.L_x_191:
[----:B------:R-:W-:Y:S05]  /*2620*/  BSYNC.RECONVERGENT B1 ;  /* 0x0000000000017941 */ /* 0x000fea0003800200 */
.L_x_190:
[----:B------:R-:W-:Y:S04]  /*2630*/  BSSY.RECONVERGENT B1, `(.L_x_192) ;  /* 0x0000005000017945 */ /* 0x000fe80003800200 */
[----:B------:R-:W-:Y:S05]  /*2640*/  @!P1 BRA `(.L_x_193) ;  /* 0x00000000000c9947 */ /* 0x000fea0003800000 */
[----:B012---:R-:W-:Y:S01]  /*2650*/  MOV R6, R13 ;  /* 0x0000000d00067202 */ /* 0x007fe20000000f00 */
[----:B------:R-:W-:-:S05]  /*2660*/  IMAD.MOV.U32 R7, RZ, RZ, RZ ;  /* 0x000000ffff077224 */ /* 0x000fca00078e00ff */
[----:B------:R3:W-:Y:S02]  /*2670*/  REDG.E.ADD.64.STRONG.GPU desc[UR18][R4.64+0x1c00], R6 ;  /* 0x001c00060400798e */ /* 0x0007e4000c12e512 */
.L_x_193:
[----:B------:R-:W-:Y:S05]  /*2680*/  BSYNC.RECONVERGENT B1 ;  /* 0x0000000000017941 */ /* 0x000fea0003800200 */
.L_x_192:
[----:B------:R-:W-:Y:S04]  /*2690*/  BSSY.RECONVERGENT B1, `(.L_x_194) ;  /* 0x0000005000017945 */ /* 0x000fe80003800200 */
[----:B------:R-:W-:Y:S05]  /*26a0*/  @!P2 BRA `(.L_x_195) ;  /* 0x00000000000ca947 */ /* 0x000fea0003800000 */
[----:B0123--:R-:W-:Y:S02]  /*26b0*/  IMAD.MOV.U32 R6, RZ, RZ, R15 ;  /* 0x000000ffff067224 */ /* 0x00ffe400078e000f */
[----:B------:R-:W-:-:S05]  /*26c0*/  IMAD.MOV.U32 R7, RZ, RZ, RZ ;  /* 0x000000ffff077224 */ /* 0x000fca00078e00ff */
[----:B------:R4:W-:Y:S02]  /*26d0*/  REDG.E.ADD.64.STRONG.GPU desc[UR18][R4.64+0x2400], R6 ;  /* 0x002400060400798e */ /* 0x0009e4000c12e512 */
.L_x_195:
[----:B------:R-:W-:Y:S05]  /*26e0*/  BSYNC.RECONVERGENT B1 ;  /* 0x0000000000017941 */ /* 0x000fea0003800200 */
.L_x_194:
[----:B------:R-:W-:Y:S04]  /*26f0*/  BSSY.RECONVERGENT B1, `(.L_x_196) ;  /* 0x0000004000017945 */ /* 0x000fe80003800200 */
[----:B------:R-:W-:Y:S05]  /*2700*/  @!P3 BRA `(.L_x_197) ;  /* 0x000000000008b947 */ /* 0x000fea0003800000 */
[----:B------:R-:W-:-:S05]  /*2710*/  IMAD.MOV.U32 R13, RZ, RZ, RZ ;  /* 0x000000ffff0d7224 */ /* 0x000fca00078e00ff */
[----:B------:R0:W-:Y:S02]  /*2720*/  REDG.E.ADD.64.STRONG.GPU desc[UR18][R4.64+0x2c00], R12 ;  /* 0x002c000c0400798e */ /* 0x0001e4000c12e512 */
.L_x_197:
[----:B------:R-:W-:Y:S05]  /*2730*/  BSYNC.RECONVERGENT B1 ;  /* 0x0000000000017941 */ /* 0x000fea0003800200 */
.L_x_196:
[----:B------:R-:W-:Y:S04]  /*2740*/  BSSY.RECONVERGENT B1, `(.L_x_198) ;  /* 0x0000004000017945 */ /* 0x000fe80003800200 */
[----:B------:R-:W-:Y:S05]  /*2750*/  @!P4 BRA `(.L_x_199) ;  /* 0x000000000008c947 */ /* 0x000fea0003800000 */
[----:B------:R-:W-:-:S05]  /*2760*/  IMAD.MOV.U32 R15, RZ, RZ, RZ ;  /* 0x000000ffff0f7224 */ /* 0x000fca00078e00ff */
[----:B------:R0:W-:Y:S02]  /*2770*/  REDG.E.ADD.64.STRONG.GPU desc[UR18][R4.64+0x3400], R14 ;  /* 0x0034000e0400798e */ /* 0x0001e4000c12e512 */
.L_x_199:
[----:B------:R-:W-:Y:S05]  /*2780*/  BSYNC.RECONVERGENT B1 ;  /* 0x0000000000017941 */ /* 0x000fea0003800200 */
.L_x_198:
[----:B------:R-:W-:Y:S04]  /*2790*/  BSSY.RECONVERGENT B1, `(.L_x_200) ;  /* 0x0000004000017945 */ /* 0x000fe80003800200 */
[----:B------:R-:W-:Y:S05]  /*27a0*/  @!P5 BRA `(.L_x_201) ;  /* 0x000000000008d947 */ /* 0x000fea0003800000 */
[----:B------:R-:W-:-:S05]  /*27b0*/  HFMA2 R17, -RZ, RZ, 0, 0 ;  /* 0x00000000ff117431 */ /* 0x000fca00000001ff */
[----:B------:R0:W-:Y:S02]  /*27c0*/  REDG.E.ADD.64.STRONG.GPU desc[UR18][R4.64+0x3c00], R16 ;  /* 0x003c00100400798e */ /* 0x0001e4000c12e512 */
.L_x_201:
[----:B------:R-:W-:Y:S05]  /*27d0*/  BSYNC.RECONVERGENT B1 ;  /* 0x0000000000017941 */ /* 0x000fea0003800200 */
.L_x_200:
[----:B------:R-:W-:Y:S05]  /*27e0*/  @P0 BRA `(.L_x_202) ;  /* 0xfffffff800f80947 */ /* 0x000fea000383ffff */
[----:B01234-:R-:W-:-:S07]  /*27f0*/  IMAD.MOV.U32 R7, RZ, RZ, R9 ;  /* 0x000000ffff077224 */ /* 0x01ffce00078e0009 */
.L_x_185:
[----:B------:R-:W-:-:S09]  /*2800*/  UISETP.NE.AND UP0, UPT, UR20, URZ, UPT ;  /* 0x000000ff1400728c */ /* 0x000fd2000bf05270 */
[----:B------:R-:W-:Y:S05]  /*2810*/  BRA.U !UP0, `(.L_x_150) ;  /* 0x0000000508647547 */ /* 0x000fea000b800000 */
[----:B------:R-:W-:-:S13]  /*2820*/  ISETP.GE.U32.AND P0, PT, R10, 0x3, PT ;  /* 0x000000030a00780c */ /* 0x000fda0003f06070 */
[----:B------:R-:W-:Y:S05]  /*2830*/  @!P0 BRA `(.L_x_203) ;  /* 0x0000000000c08947 */ /* 0x000fea0003800000 */
[----:B01234-:R-:W-:Y:S01]  /*2840*/  IMAD R2, R7, 0x400, R27 ;  /* 0x0000040007027824 */ /* 0x01ffe200078e021b */
[----:B------:R-:W-:Y:S04]  /*2850*/  BSSY.RECONVERGENT B1, `(.L_x_204) ;  /* 0x0000010000017945 */ /* 0x000fe80003800200 */
[----:B------:R-:W0:Y:S04]  /*2860*/  LDS R10, [R2+0x200] ;  /* 0x00020000020a7984 */ /* 0x000e280000000800 */
        /* <DEDUP_REMOVED lines=14> */
.L_x_205:
[----:B------:R-:W-:Y:S05]  /*2950*/  BSYNC.RECONVERGENT B1 ;  /* 0x0000000000017941 */ /* 0x000fea0003800200 */
.L_x_204:
[----:B------:R-:W-:Y:S04]  /*2960*/  BSSY.RECONVERGENT B1, `(.L_x_206) ;  /* 0x0000009000017945 */ /* 0x000fe80003800200 */
[----:B------:R-:W-:Y:S05]  /*2970*/  @!P1 BRA `(.L_x_207) ;  /* 0x00000000001c9947 */ /* 0x000fea0003800000 */
[----:B0-----:R-:W0:Y:S01]  /*2980*/  LDC.64 R4, c[0x0][0x380] ;  /* 0x0000e000ff047b82 */ /* 0x001e220000000a00 */
[----:B------:R-:W-:Y:S01]  /*2990*/  LEA R3, R7, R18, 0x8 ;  /* 0x0000001207037211 */ /* 0x000fe200078e40ff */
[----:B------:R-:W-:-:S04]  /*29a0*/  IMAD.MOV.U32 R2, RZ, RZ, R9 ;  /* 0x000000ffff027224 */ /* 0x000fc800078e0009 */
[----:B------:R-:W-:-:S04]  /*29b0*/  VIADD R3, R3, 0x100 ;  /* 0x0000010003037836 */ /* 0x000fc80000000000 */
[----:B0-----:R-:W-:-:S04]  /*29c0*/  IMAD.WIDE.U32 R4, R3, 0x8, R4 ;  /* 0x0000000803047825 */ /* 0x001fc800078e0004 */
[----:B------:R-:W-:-:S05]  /*29d0*/  IMAD.MOV.U32 R3, RZ, RZ, RZ ;  /* 0x000000ffff037224 */ /* 0x000fca00078e00ff */
[----:B------:R1:W-:Y:S02]  /*29e0*/  REDG.E.ADD.64.STRONG.GPU desc[UR18][R4.64+0x400], R2 ;  /* 0x000400020400798e */ /* 0x0003e4000c12e512 */
.L_x_207:
[----:B------:R-:W-:Y:S05]  /*29f0*/  BSYNC.RECONVERGENT B1 ;  /* 0x0000000000017941 */ /* 0x000fea0003800200 */
.L_x_206:
[----:B------:R-:W-:Y:S04]  /*2a00*/  BSSY.RECONVERGENT B1, `(.L_x_208) ;  /* 0x0000009000017945 */ /* 0x000fe80003800200 */
[----:B------:R-:W-:Y:S05]  /*2a10*/  @!P2 BRA `(.L_x_209) ;  /* 0x00000000001ca947 */ /* 0x000fea0003800000 */
[----:B01----:R-:W0:Y:S01]  /*2a20*/  LDC.64 R2, c[0x0][0x380] ;  /* 0x0000e000ff027b82 */ /* 0x003e220000000a00 */
[----:B------:R-:W-:Y:S01]  /*2a30*/  IMAD R5, R7, 0x100, R18 ;  /* 0x0000010007057824 */ /* 0x000fe200078e0212 */
[----:B------:R-:W-:-:S03]  /*2a40*/  MOV R4, R6 ;  /* 0x0000000600047202 */ /* 0x000fc60000000f00 */
[----:B------:R-:W-:-:S04]  /*2a50*/  VIADD R5, R5, 0x200 ;  /* 0x0000020005057836 */ /* 0x000fc80000000000 */
[----:B0-----:R-:W-:-:S04]  /*2a60*/  IMAD.WIDE.U32 R2, R5, 0x8, R2 ;  /* 0x0000000805027825 */ /* 0x001fc800078e0002 */
[----:B------:R-:W-:-:S05]  /*2a70*/  IMAD.MOV.U32 R5, RZ, RZ, RZ ;  /* 0x000000ffff057224 */ /* 0x000fca00078e00ff */
[----:B------:R2:W-:Y:S02]  /*2a80*/  REDG.E.ADD.64.STRONG.GPU desc[UR18][R2.64+0x400], R4 ;  /* 0x000400040200798e */ /* 0x0005e4000c12e512 */
.L_x_209:
[----:B------:R-:W-:Y:S05]  /*2a90*/  BSYNC.RECONVERGENT B1 ;  /* 0x0000000000017941 */ /* 0x000fea0003800200 */
.L_x_208:
[----:B------:R-:W-:Y:S04]  /*2aa0*/  BSSY.RECONVERGENT B1, `(.L_x_210) ;  /* 0x0000008000017945 */ /* 0x000fe80003800200 */
[----:B------:R-:W-:Y:S05]  /*2ab0*/  @!P3 BRA `(.L_x_211) ;  /* 0x000000000018b947 */ /* 0x000fea0003800000 */
[----:B012---:R-:W0:Y:S01]  /*2ac0*/  LDC.64 R2, c[0x0][0x380] ;  /* 0x0000e000ff027b82 */ /* 0x007e220000000a00 */
[----:B------:R-:W-:Y:S02]  /*2ad0*/  IMAD R5, R7, 0x100, R18 ;  /* 0x0000010007057824 */ /* 0x000fe400078e0212 */
[----:B------:R-:W-:Y:S02]  /*2ae0*/  IMAD.MOV.U32 R9, RZ, RZ, RZ ;  /* 0x000000ffff097224 */ /* 0x000fe400078e00ff */
[----:B------:R-:W-:-:S04]  /*2af0*/  VIADD R5, R5, 0x300 ;  /* 0x0000030005057836 */ /* 0x000fc80000000000 */
[----:B0-----:R-:W-:-:S05]  /*2b00*/  IMAD.WIDE.U32 R2, R5, 0x8, R2 ;  /* 0x0000000805027825 */ /* 0x001fca00078e0002 */
[----:B------:R3:W-:Y:S02]  /*2b10*/  REDG.E.ADD.64.STRONG.GPU desc[UR18][R2.64+0x400], R8 ;  /* 0x000400080200798e */ /* 0x0007e4000c12e512 */
.L_x_211:
[----:B------:R-:W-:Y:S05]  /*2b20*/  BSYNC.RECONVERGENT B1 ;  /* 0x0000000000017941 */ /* 0x000fea0003800200 */
.L_x_210:
[----:B------:R-:W-:-:S07]  /*2b30*/  VIADD R7, R7, 0x4 ;  /* 0x0000000407077836 */ /* 0x000fce0000000000 */
.L_x_203:
[----:B------:R-:W-:-:S09]  /*2b40*/  UISETP.NE.AND UP0, UPT, UR9, URZ, UPT ;  /* 0x000000ff0900728c */ /* 0x000fd2000bf05270 */
[----:B------:R-:W-:Y:S05]  /*2b50*/  BRA.U !UP0, `(.L_x_150) ;  /* 0x0000000108947547 */ /* 0x000fea000b800000 */
[----:B------:R-:W-:-:S13]  /*2b60*/  ISETP.NE.AND P0, PT, R0, RZ, PT ;  /* 0x000000ff0000720c */ /* 0x000fda0003f05270 */
[----:B------:R-:W-:Y:S05]  /*2b70*/  @!P0 BRA `(.L_x_212) ;  /* 0x0000000000608947 */ /* 0x000fea0003800000 */
[----:B01234-:R-:W-:Y:S01]  /*2b80*/  LEA R2, R7, R27, 0xa ;  /* 0x0000001b07027211 */ /* 0x01ffe200078e50ff */
[----:B------:R-:W-:Y:S04]  /*2b90*/  BSSY.RECONVERGENT B1, `(.L_x_213) ;  /* 0x000000b000017945 */ /* 0x000fe80003800200 */
[----:B------:R-:W0:Y:S04]  /*2ba0*/  LDS R4, [R2+0x200] ;  /* 0x0002000002047984 */ /* 0x000e280000000800 */
        /* <DEDUP_REMOVED lines=9> */
.L_x_214:
[----:B------:R-:W-:Y:S05]  /*2c40*/  BSYNC.RECONVERGENT B1 ;  /* 0x0000000000017941 */ /* 0x000fea0003800200 */
.L_x_213:
[----:B------:R-:W-:Y:S04]  /*2c50*/  BSSY.RECONVERGENT B1, `(.L_x_215) ;  /* 0x0000009000017945 */ /* 0x000fe80003800200 */
[----:B------:R-:W-:Y:S05]  /*2c60*/  @!P1 BRA `(.L_x_216) ;  /* 0x00000000001c9947 */ /* 0x000fea0003800000 */
[----:B0-----:R-:W0:Y:S01]  /*2c70*/  LDC.64 R2, c[0x0][0x380] ;  /* 0x0000e000ff027b82 */ /* 0x001e220000000a00 */
[----:B------:R-:W-:-:S04]  /*2c80*/  IMAD R4, R7, 0x100, R18 ;  /* 0x0000010007047824 */ /* 0x000fc800078e0212 */
[----:B------:R-:W-:Y:S02]  /*2c90*/  VIADD R5, R4, 0x100 ;  /* 0x0000010004057836 */ /* 0x000fe40000000000 */
[----:B------:R-:W-:Y:S02]  /*2ca0*/  IMAD.MOV.U32 R4, RZ, RZ, R0 ;  /* 0x000000ffff047224 */ /* 0x000fe400078e0000 */
[----:B0-----:R-:W-:-:S04]  /*2cb0*/  IMAD.WIDE.U32 R2, R5, 0x8, R2 ;  /* 0x0000000805027825 */ /* 0x001fc800078e0002 */
[----:B------:R-:W-:-:S05]  /*2cc0*/  HFMA2 R5, -RZ, RZ, 0, 0 ;  /* 0x00000000ff057431 */ /* 0x000fca00000001ff */
[----:B------:R1:W-:Y:S02]  /*2cd0*/  REDG.E.ADD.64.STRONG.GPU desc[UR18][R2.64+0x400], R4 ;  /* 0x000400040200798e */ /* 0x0003e4000c12e512 */
.L_x_216:
[----:B------:R-:W-:Y:S05]  /*2ce0*/  BSYNC.RECONVERGENT B1 ;  /* 0x0000000000017941 */ /* 0x000fea0003800200 */
.L_x_215:
[----:B------:R-:W-:-:S07]  /*2cf0*/  VIADD R7, R7, 0x2 ;  /* 0x0000000207077836 */ /* 0x000fce0000000000 */
.L_x_212:
[----:B------:R-:W-:-:S13]  /*2d00*/  ISETP.NE.AND P0, PT, R11, RZ, PT ;  /* 0x000000ff0b00720c */ /* 0x000fda0003f05270 */
[----:B------:R-:W-:Y:S05]  /*2d10*/  @!P0 BRA `(.L_x_150) ;  /* 0x0000000000248947 */ /* 0x000fea0003800000 */
[----:B------:R-:W-:-:S05]  /*2d20*/  IMAD R0, R7, 0x400, R27 ;  /* 0x0000040007007824 */ /* 0x000fca00078e021b */
[----:B012-4-:R-:W0:Y:S02]  /*2d30*/  LDS R4, [R0+0x200] ;  /* 0x0002000000047984 */ /* 0x017e240000000800 */
[----:B0-----:R-:W-:-:S13]  /*2d40*/  ISETP.NE.AND P0, PT, R4, RZ, PT ;  /* 0x000000ff0400720c */ /* 0x001fda0003f05270 */
[----:B------:R-:W-:Y:S05]  /*2d50*/  @!P0 BRA `(.L_x_150) ;  /* 0x0000000000148947 */ /* 0x000fea0003800000 */
[----:B---3--:R-:W0:Y:S01]  /*2d60*/  LDC.64 R2, c[0x0][0x380] ;  /* 0x0000e000ff027b82 */ /* 0x008e220000000a00 */
[----:B------:R-:W-:Y:S02]  /*2d70*/  IMAD R7, R7, 0x100, R18 ;  /* 0x0000010007077824 */ /* 0x000fe400078e0212 */
[----:B------:R-:W-:Y:S02]  /*2d80*/  IMAD.MOV.U32 R5, RZ, RZ, RZ ;  /* 0x000000ffff057224 */ /* 0x000fe400078e00ff */
[----:B0-----:R-:W-:-:S05]  /*2d90*/  IMAD.WIDE.U32 R2, R7, 0x8, R2 ;  /* 0x0000000807027825 */ /* 0x001fca00078e0002 */
[----:B------:R0:W-:Y:S02]  /*2da0*/  REDG.E.ADD.64.STRONG.GPU desc[UR18][R2.64+0x400], R4 ;  /* 0x000400040200798e */ /* 0x0001e4000c12e512 */
.L_x_150:
[----:B------:R-:W-:Y:S05]  /*2db0*/  BSYNC.RECONVERGENT B0 ;  /* 0x0000000000007941 */ /* 0x000fea0003800200 */
.L_x_149:
[----:B------:R-:W1:Y:S01]  /*2dc0*/  LDCU.64 UR4, c[0x0][0x390] ;  /* 0x00007200ff0477ac */ /* 0x000e620008000a00 */
[----:B------:R-:W-:-:S04]  /*2dd0*/  UIADD3 UR6, UP1, UPT, UR6, 0x1, URZ ;  /* 0x0000000106067890 */ /* 0x000fc8000ff3e0ff */
[----:B------:R-:W-:Y:S02]  /*2de0*/  UIADD3.X UR7, UPT, UPT, URZ, UR7, URZ, UP1, !UPT ;  /* 0x00000007ff077290 */ /* 0x000fe40008ffe4ff */
[----:B-1----:R-:W-:-:S04]  /*2df0*/  UIADD3 UR10, UP0, UPT, UR4, -0x1, URZ ;  /* 0xffffffff040a7890 */ /* 0x002fc8000ff1e0ff */
[----:B------:R-:W-:-:S04]  /*2e00*/  UIADD3.X UR11, UPT, UPT, UR5, -0x1, URZ, UP0, !UPT ;  /* 0xffffffff050b7890 */ /* 0x000fc800087fe4ff */
[----:B------:R-:W-:-:S04]  /*2e10*/  USHF.R.U64 UR10, UR10, 0x1e, UR11 ;  /* 0x0000001e0a0a7899 */ /* 0x000fc8000800120b */
[----:B------:R-:W-:-:S04]  /*2e20*/  UIADD3 UR10, UP0, UPT, UR10, 0x1, URZ ;  /* 0x000000010a0a7890 */ /* 0x000fc8000ff1e0ff */
[----:B------:R-:W-:Y:S02]  /*2e30*/  ULEA.HI.X UR11, UR11, URZ, URZ, 0x2, UP0 ;  /* 0x000000ff0b0b7291 */ /* 0x000fe400080f14ff */
[----:B------:R-:W-:-:S04]  /*2e40*/  UISETP.LT.U32.AND UP0, UPT, UR10, UR4, UPT ;  /* 0x000000040a00728c */ /* 0x000fc8000bf01070 */
[----:B------:R-:W-:-:S04]  /*2e50*/  UISETP.LT.U32.AND.EX UP0, UPT, UR11, UR5, UPT, UP0 ;  /* 0x000000050b00728c */ /* 0x000fc8000bf01100 */
[----:B------:R-:W-:Y:S02]  /*2e60*/  USEL UR4, UR10, UR4, UP0 ;  /* 0x000000040a047287 */ /* 0x000fe40008000000 */
[----:B------:R-:W-:Y:S02]  /*2e70*/  USEL UR5, UR11, UR5, UP0 ;  /* 0x000000050b057287 */ /* 0x000fe40008000000 */
[----:B------:R-:W-:-:S04]  /*2e80*/  UISETP.NE.U32.AND UP0, UPT, UR6, UR4, UPT ;  /* 0x000000040600728c */ /* 0x000fc8000bf05070 */
[----:B------:R-:W-:Y:S01]  /*2e90*/  UISETP.NE.AND.EX UP0, UPT, UR7, UR5, UPT, UP0 ;  /* 0x000000050700728c */ /* 0x000fe2000bf05300 */
[----:B------:R-:W-:Y:S08]  /*2ea0*/  BAR.SYNC.DEFER_BLOCKING 0x0 ;  /* 0x0000000000007b1d */ /* 0x000ff00000010000 */
[----:B------:R-:W-:Y:S05]  /*2eb0*/  BRA.U UP0, `(.L_x_217) ;  /* 0xffffffd100dc7547 */ /* 0x000fea000b83ffff */
[----:B------:R-:W-:Y:S05]  /*2ec0*/  EXIT ;  /* 0x000000000000794d */ /* 0x000fea0003800000 */
.L_x_218:
        /* <DEDUP_REMOVED lines=11> */
.L_x_935:


//--------------------- .text._ZN3cub18CUB_300001_SM_10006detail10radix_sort31DeviceRadixSortSingleTileKernelINS1_5radix10policy_hubIjjyE10Policy1000ELNS0_9SortOrderE0EjjyNS1_21identity_decomposer_tEEEvPKT1_PSA_PKT2_PSE_T3_iiT4_ --------------------------
	.section	.text._ZN3cub18CUB_300001_SM_10006detail10radix_sort31DeviceRadixSortSingleTileKernelINS1_5radix10policy_hubIjjyE10Policy1000ELNS0_9SortOrderE0EjjyNS1_21identity_decomposer_tEEEvPKT1_PSA_PKT2_PSE_T3_iiT4_,"ax",@progbits
	.align	128
        .global         _ZN3cub18CUB_300001_SM_10006detail10radix_sort31DeviceRadixSortSingleTileKernelINS1_5radix10policy_hubIjjyE10Policy1000ELNS0_9SortOrderE0EjjyNS1_21identity_decomposer_tEEEvPKT1_PSA_PKT2_PSE_T3_iiT4_
        .type           _ZN3cub18CUB_300001_SM_10006detail10radix_sort31DeviceRadixSortSingleTileKernelINS1_5radix10policy_hubIjjyE10Policy1000ELNS0_9SortOrderE0EjjyNS1_21identity_decomposer_tEEEvPKT1_PSA_PKT2_PSE_T3_iiT4_,@function
        .size           _ZN3cub18CUB_300001_SM_10006detail10radix_sort31DeviceRadixSortSingleTileKernelINS1_5radix10policy_hubIjjyE10Policy1000ELNS0_9SortOrderE0EjjyNS1_21identity_decomposer_tEEEvPKT1_PSA_PKT2_PSE_T3_iiT4_,(.L_x_936 - _ZN3cub18CUB_300001_SM_10006detail10radix_sort31DeviceRadixSortSingleTileKernelINS1_5radix10policy_hubIjjyE10Policy1000ELNS0_9SortOrderE0EjjyNS1_21identity_decomposer_tEEEvPKT1_PSA_PKT2_PSE_T3_iiT4_)
        .other          _ZN3cub18CUB_300001_SM_10006detail10radix_sort31DeviceRadixSortSingleTileKernelINS1_5radix10policy_hubIjjyE10Policy1000ELNS0_9SortOrderE0EjjyNS1_21identity_decomposer_tEEEvPKT1_PSA_PKT2_PSE_T3_iiT4_,@"STO_CUDA_ENTRY STV_DEFAULT"
_ZN3cub18CUB_300001_SM_10006detail10radix_sort31DeviceRadixSortSingleTileKernelINS1_5radix10policy_hubIjjyE10Policy1000ELNS0_9SortOrderE0EjjyNS1_21identity_decomposer_tEEEvPKT1_PSA_PKT2_PSE_T3_iiT4_:
.text._ZN3cub18CUB_300001_SM_10006detail10radix_sort31DeviceRadixSortSingleTileKernelINS1_5radix10policy_hubIjjyE10Policy1000ELNS0_9SortOrderE0EjjyNS1_21identity_decomposer_tEEEvPKT1_PSA_PKT2_PSE_T3_iiT4_:
[----:B------:R-:W-:Y:S01]  /*0000*/  LDC R1, c[0x0][0x37c] ;  /* 0x0000df00ff017b82 */ /* 0x000fe20000000800 */
[----:B------:R-:W0:Y:S01]  /*0010*/  S2R R0, SR_TID.X ;  /* 0x0000000000007919 */ /* 0x000e220000002100 */
[----:B------:R-:W1:Y:S01]  /*0020*/  LDCU UR4, c[0x0][0x3a0] ;  /* 0x00007400ff0477ac */ /* 0x000e620008000800 */
[----:B------:R-:W-:-:S05]  /*0030*/  IMAD.MOV.U32 R16, RZ, RZ, -0x1 ;  /* 0xffffffffff107424 */ /* 0x000fca00078e00ff */
[----:B------:R-:W2:Y:S01]  /*0040*/  LDC.64 R6, c[0x0][0x390] ;  /* 0x0000e400ff067b82 */ /* 0x000ea20000000a00 */
[----:B------:R-:W-:Y:S01]  /*0050*/  IMAD.MOV.U32 R17, RZ, RZ, -0x1 ;  /* 0xffffffffff117424 */ /* 0x000fe200078e00ff */
[----:B------:R-:W3:Y:S01]  /*0060*/  LDCU.64 UR10, c[0x0][0x358] ;  /* 0x00006b00ff0a77ac */ /* 0x000ee20008000a00 */
[----:B------:R-:W-:Y:S02]  /*0070*/  IMAD.MOV.U32 R18, RZ, RZ, -0x1 ;  /* 0xffffffffff127424 */ /* 0x000fe400078e00ff */
[----:B------:R-:W-:Y:S01]  /*0080*/  IMAD.MOV.U32 R19, RZ, RZ, -0x1 ;  /* 0xffffffffff137424 */ /* 0x000fe200078e00ff */
[----:B------:R-:W4:Y:S01]  /*0090*/  LDCU.64 UR6, c[0x0][0x3a8] ;  /* 0x00007500ff0677ac */ /* 0x000f220008000a00 */
[----:B------:R-:W-:Y:S02]  /*00a0*/  IMAD.MOV.U32 R20, RZ, RZ, -0x1 ;  /* 0xffffffffff147424 */ /* 0x000fe400078e00ff */
[----:B------:R-:W-:Y:S02]  /*00b0*/  IMAD.MOV.U32 R21, RZ, RZ, -0x1 ;  /* 0xffffffffff157424 */ /* 0x000fe400078e00ff */
[----:B------:R-:W-:-:S02]  /*00c0*/  IMAD.MOV.U32 R22, RZ, RZ, -0x1 ;  /* 0xffffffffff167424 */ /* 0x000fc400078e00ff */
[----:B------:R-:W-:Y:S02]  /*00d0*/  IMAD.MOV.U32 R12, RZ, RZ, -0x1 ;  /* 0xffffffffff0c7424 */ /* 0x000fe400078e00ff */
[----:B------:R-:W-:Y:S02]  /*00e0*/  IMAD.MOV.U32 R13, RZ, RZ, -0x1 ;  /* 0xffffffffff0d7424 */ /* 0x000fe400078e00ff */
[----:B------:R-:W-:Y:S02]  /*00f0*/  IMAD.MOV.U32 R14, RZ, RZ, -0x1 ;  /* 0xffffffffff0e7424 */ /* 0x000fe400078e00ff */
[----:B------:R-:W-:Y:S02]  /*0100*/  IMAD.MOV.U32 R15, RZ, RZ, -0x1 ;  /* 0xffffffffff0f7424 */ /* 0x000fe400078e00ff */
[----:B------:R-:W-:Y:S02]  /*0110*/  IMAD.MOV.U32 R23, RZ, RZ, -0x1 ;  /* 0xffffffffff177424 */ /* 0x000fe400078e00ff */
[----:B------:R-:W-:-:S02]  /*0120*/  IMAD.MOV.U32 R24, RZ, RZ, -0x1 ;  /* 0xffffffffff187424 */ /* 0x000fc400078e00ff */
[----:B------:R-:W-:Y:S02]  /*0130*/  IMAD.MOV.U32 R25, RZ, RZ, -0x1 ;  /* 0xffffffffff197424 */ /* 0x000fe400078e00ff */
[----:B------:R-:W-:Y:S02]  /*0140*/  IMAD.MOV.U32 R26, RZ, RZ, -0x1 ;  /* 0xffffffffff1a7424 */ /* 0x000fe400078e00ff */
[----:B------:R-:W-:Y:S02]  /*0150*/  IMAD.MOV.U32 R27, RZ, RZ, -0x1 ;  /* 0xffffffffff1b7424 */ /* 0x000fe400078e00ff */
[----:B------:R-:W-:Y:S01]  /*0160*/  IMAD.MOV.U32 R28, RZ, RZ, -0x1 ;  /* 0xffffffffff1c7424 */ /* 0x000fe200078e00ff */
[----:B------:R-:W4:Y:S01]  /*0170*/  S2UR UR5, SR_CgaCtaId ;  /* 0x00000000000579c3 */ /* 0x000f220000008800 */
[----:B0-----:R-:W-:Y:S01]  /*0180*/  IMAD R9, R0, 0x13, RZ ;  /* 0x0000001300097824 */ /* 0x001fe200078e02ff */
[----:B------:R-:W0:Y:S03]  /*0190*/  LDCU UR9, c[0x0][0x3ac] ;  /* 0x00007580ff0977ac */ /* 0x000e260008000800 */
[C---:B------:R-:W-:Y:S01]  /*01a0*/  VIADD R4, R9.reuse, 0x3 ;  /* 0x0000000309047836 */ /* 0x040fe20000000000 */
[C---:B-1----:R-:W-:Y:S01]  /*01b0*/  ISETP.GE.AND P6, PT, R9.reuse, UR4, PT ;  /* 0x0000000409007c0c */ /* 0x042fe2000bfc6270 */
[----:B------:R-:W-:-:S02]  /*01c0*/  VIADD R5, R9, 0x6 ;  /* 0x0000000609057836 */ /* 0x000fc40000000000 */
[C---:B------:R-:W-:Y:S01]  /*01d0*/  VIADD R51, R9.reuse, 0x7 ;  /* 0x0000000709337836 */ /* 0x040fe20000000000 */
[----:B------:R-:W-:Y:S01]  /*01e0*/  ISETP.GE.AND P3, PT, R4, UR4, PT ;  /* 0x0000000404007c0c */ /* 0x000fe2000bf66270 */
[----:B------:R-:W-:Y:S01]  /*01f0*/  VIADD R52, R9, 0x8 ;  /* 0x0000000809347836 */ /* 0x000fe20000000000 */
[----:B------:R-:W-:Y:S01]  /*0200*/  ISETP.GE.AND P0, PT, R5, UR4, PT ;  /* 0x0000000405007c0c */ /* 0x000fe2000bf06270 */
[C---:B------:R-:W-:Y:S01]  /*0210*/  VIADD R53, R9.reuse, 0x9 ;  /* 0x0000000909357836 */ /* 0x040fe20000000000 */
[----:B------:R-:W1:Y:S01]  /*0220*/  LDC.64 R4, c[0x0][0x380] ;  /* 0x0000e000ff047b82 */ /* 0x000e620000000a00 */
[C---:B------:R-:W-:Y:S01]  /*0230*/  VIADD R54, R9.reuse, 0xa ;  /* 0x0000000a09367836 */ /* 0x040fe20000000000 */
[----:B------:R-:W-:Y:S01]  /*0240*/  P2R R50, PR, RZ, 0x1 ;  /* 0x00000001ff327803 */ /* 0x000fe20000000000 */
[C---:B------:R-:W-:Y:S01]  /*0250*/  VIADD R55, R9.reuse, 0xb ;  /* 0x0000000b09377836 */ /* 0x040fe20000000000 */
[----:B------:R-:W-:Y:S01]  /*0260*/  P2R R11, PR, RZ, 0x8 ;  /* 0x00000008ff0b7803 */ /* 0x000fe20000000000 */
[----:B------:R-:W-:-:S02]  /*0270*/  VIADD R56, R9, 0xc ;  /* 0x0000000c09387836 */ /* 0x000fc40000000000 */
[C---:B------:R-:W-:Y:S02]  /*0280*/  VIADD R2, R9.reuse, 0x1 ;  /* 0x0000000109027836 */ /* 0x040fe40000000000 */
[C---:B------:R-:W-:Y:S02]  /*0290*/  VIADD R3, R9.reuse, 0x2 ;  /* 0x0000000209037836 */ /* 0x040fe40000000000 */
[C---:B------:R-:W-:Y:S01]  /*02a0*/  VIADD R57, R9.reuse, 0xd ;  /* 0x0000000d09397836 */ /* 0x040fe20000000000 */
[----:B------:R-:W-:Y:S01]  /*02b0*/  ISETP.GE.AND P5, PT, R2, UR4, PT ;  /* 0x0000000402007c0c */ /* 0x000fe2000bfa6270 */
[----:B------:R-:W-:Y:S01]  /*02c0*/  VIADD R2, R9, 0x4 ;  /* 0x0000000409027836 */ /* 0x000fe20000000000 */
[----:B------:R-:W-:Y:S01]  /*02d0*/  ISETP.GE.AND P4, PT, R3, UR4, PT ;  /* 0x0000000403007c0c */ /* 0x000fe2000bf86270 */
[C---:B------:R-:W-:Y:S01]  /*02e0*/  VIADD R3, R9.reuse, 0x5 ;  /* 0x0000000509037836 */ /* 0x040fe20000000000 */
[----:B------:R-:W-:Y:S01]  /*02f0*/  P2R R8, PR, RZ, 0x20 ;  /* 0x00000020ff087803 */ /* 0x000fe20000000000 */
[----:B------:R-:W-:Y:S01]  /*0300*/  VIADD R58, R9, 0xe ;  /* 0x0000000e093a7836 */ /* 0x000fe20000000000 */
[----:B------:R-:W-:Y:S01]  /*0310*/  ISETP.GE.AND P2, PT, R2, UR4, PT ;  /* 0x0000000402007c0c */ /* 0x000fe2000bf46270 */
[----:B------:R-:W-:Y:S01]  /*0320*/  IMAD.MOV.U32 R2, RZ, RZ, -0x1 ;  /* 0xffffffffff027424 */ /* 0x000fe200078e00ff */
[----:B------:R-:W-:Y:S01]  /*0330*/  ISETP.GE.AND P1, PT, R3, UR4, PT ;  /* 0x0000000403007c0c */ /* 0x000fe2000bf26270 */
[----:B------:R-:W-:Y:S01]  /*0340*/  IMAD.MOV.U32 R3, RZ, RZ, -0x1 ;  /* 0xffffffffff037424 */ /* 0x000fe200078e00ff */
[----:B------:R-:W-:Y:S01]  /*0350*/  P2R R10, PR, RZ, 0x10 ;  /* 0x00000010ff0a7803 */ /* 0x000fe20000000000 */
[C---:B------:R-:W-:Y:S01]  /*0360*/  VIADD R59, R9.reuse, 0xf ;  /* 0x0000000f093b7836 */ /* 0x040fe20000000000 */
[----:B------:R-:W-:Y:S01]  /*0370*/  P2R R49, PR, RZ, 0x2 ;  /* 0x00000002ff317803 */ /* 0x000fe20000000000 */
[----:B-1----:R-:W-:Y:S01]  /*0380*/  IMAD.WIDE.U32 R4, R9, 0x4, R4 ;  /* 0x0000000409047825 */ /* 0x002fe200078e0004 */
[----:B------:R-:W-:-:S03]  /*0390*/  P2R R48, PR, RZ, 0x4 ;  /* 0x00000004ff307803 */ /* 0x000fc60000000000 */
[----:B------:R-:W-:Y:S01]  /*03a0*/  VIADD R60, R9, 0x10 ;  /* 0x00000010093c7836 */ /* 0x000fe20000000000 */
[----:B---3--:R1:W5:Y:S01]  /*03b0*/  @!P0 LDG.E R16, desc[UR10][R4.64+0x18] ;  /* 0x0000180a04108981 */ /* 0x008362000c1e1900 */
[----:B------:R-:W-:Y:S01]  /*03c0*/  ISETP.GE.AND P0, PT, R51, UR4, PT ;  /* 0x0000000433007c0c */ /* 0x000fe2000bf06270 */
[C---:B------:R-:W-:Y:S02]  /*03d0*/  VIADD R61, R9.reuse, 0x11 ;  /* 0x00000011093d7836 */ /* 0x040fe40000000000 */
[C---:B------:R-:W-:Y:S01]  /*03e0*/  VIADD R62, R9.reuse, 0x12 ;  /* 0x00000012093e7836 */ /* 0x040fe20000000000 */
[----:B------:R-:W-:Y:S01]  /*03f0*/  P2R R51, PR, RZ, 0x1 ;  /* 0x00000001ff337803 */ /* 0x000fe20000000000 */
[----:B------:R1:W5:Y:S01]  /*0400*/  @!P6 LDG.E R2, desc[UR10][R4.64] ;  /* 0x0000000a0402e981 */ /* 0x000362000c1e1900 */
[----:B--2---:R-:W-:-:S03]  /*0410*/  IMAD.WIDE.U32 R6, R9, 0x4, R6 ;  /* 0x0000000409067825 */ /* 0x004fc600078e0006 */
[----:B------:R1:W5:Y:S04]  /*0420*/  @!P5 LDG.E R3, desc[UR10][R4.64+0x4] ;  /* 0x0000040a0403d981 */ /* 0x000368000c1e1900 */
[----:B------:R1:W5:Y:S01]  /*0430*/  @!P0 LDG.E R17, desc[UR10][R4.64+0x1c] ;  /* 0x00001c0a04118981 */ /* 0x000362000c1e1900 */
[----:B------:R-:W-:-:S03]  /*0440*/  ISETP.GE.AND P0, PT, R52, UR4, PT ;  /* 0x0000000434007c0c */ /* 0x000fc6000bf06270 */
[----:B------:R1:W5:Y:S01]  /*0450*/  @!P4 LDG.E R12, desc[UR10][R4.64+0x8] ;  /* 0x0000080a040cc981 */ /* 0x000362000c1e1900 */
[----:B------:R-:W-:-:S03]  /*0460*/  P2R R52, PR, RZ, 0x1 ;  /* 0x00000001ff347803 */ /* 0x000fc60000000000 */
[----:B------:R1:W5:Y:S04]  /*0470*/  @!P3 LDG.E R13, desc[UR10][R4.64+0xc] ;  /* 0x00000c0a040db981 */ /* 0x000368000c1e1900 */
[----:B------:R1:W5:Y:S04]  /*0480*/  @!P2 LDG.E R14, desc[UR10][R4.64+0x10] ;  /* 0x0000100a040ea981 */ /* 0x000368000c1e1900 */
[----:B------:R1:W5:Y:S01]  /*0490*/  @!P0 LDG.E R18, desc[UR10][R4.64+0x20] ;  /* 0x0000200a04128981 */ /* 0x000362000c1e1900 */
[----:B------:R-:W-:-:S03]  /*04a0*/  ISETP.GE.AND P0, PT, R53, UR4, PT ;  /* 0x0000000435007c0c */ /* 0x000fc6000bf06270 */
[----:B------:R1:W5:Y:S01]  /*04b0*/  @!P1 LDG.E R15, desc[UR10][R4.64+0x14] ;  /* 0x0000140a040f9981 */ /* 0x000362000c1e1900 */
[----:B------:R-:W-:-:S09]  /*04c0*/  P2R R53, PR, RZ, 0x1 ;  /* 0x00000001ff357803 */ /* 0x000fd20000000000 */
[----:B------:R1:W5:Y:S01]  /*04d0*/  @!P0 LDG.E R19, desc[UR10][R4.64+0x24] ;  /* 0x0000240a04138981 */ /* 0x000362000c1e1900 */
[----:B------:R-:W-:-:S04]  /*04e0*/  ISETP.GE.AND P0, PT, R54, UR4, PT ;  /* 0x0000000436007c0c */ /* 0x000fc8000bf06270 */
        /* <DEDUP_REMOVED lines=8> */
[----:B------:R-:W-:-:S04]  /*0570*/  ISETP.NE.AND P0, PT, R55, RZ, PT ;  /* 0x000000ff3700720c */ /* 0x000fc80003f05270 */
[----:B------:R-:W-:Y:S02]  /*0580*/  P2R R55, PR, RZ, 0x1 ;  /* 0x00000001ff377803 */ /* 0x000fe40000000000 */
        /* <DEDUP_REMOVED lines=8> */
[----:B------:R-:W-:Y:S02]  /*0610*/  ISETP.NE.AND P0, PT, R50, RZ, PT ;  /* 0x000000ff3200720c */ /* 0x000fe40003f05270 */
[----:B------:R-:W-:Y:S02]  /*0620*/  ISETP.GE.AND P1, PT, R57, UR4, PT ;  /* 0x0000000439007c0c */ /* 0x000fe4000bf26270 */
[----:B------:R-:W-:Y:S02]  /*0630*/  P2R R50, PR, RZ, 0x1 ;  /* 0x00000001ff327803 */ /* 0x000fe40000000000 */
[----:B------:R-:W-:Y:S02]  /*0640*/  ISETP.NE.AND P0, PT, R49, RZ, PT ;  /* 0x000000ff3100720c */ /* 0x000fe40003f05270 */
[----:B------:R-:W-:-:S02]  /*0650*/  ISETP.GE.AND P2, PT, R58, UR4, PT ;  /* 0x000000043a007c0c */ /* 0x000fc4000bf46270 */
[----:B------:R-:W-:Y:S02]  /*0660*/  ISETP.GE.AND P3, PT, R59, UR4, PT ;  /* 0x000000043b007c0c */ /* 0x000fe4000bf66270 */
[----:B------:R-:W-:Y:S02]  /*0670*/  ISETP.GE.AND P4, PT, R60, UR4, PT ;  /* 0x000000043c007c0c */ /* 0x000fe4000bf86270 */
[----:B------:R-:W-:Y:S01]  /*0680*/  ISETP.GE.AND P5, PT, R61, UR4, PT ;  /* 0x000000043d007c0c */ /* 0x000fe2000bfa6270 */
[----:B------:R1:W5:Y:S01]  /*0690*/  @!P1 LDG.E R23, desc[UR10][R4.64+0x34] ;  /* 0x0000340a04179981 */ /* 0x000362000c1e1900 */
[----:B------:R-:W-:Y:S02]  /*06a0*/  ISETP.GE.AND P6, PT, R62, UR4, PT ;  /* 0x000000043e007c0c */ /* 0x000fe4000bfc6270 */
[----:B------:R-:W-:Y:S02]  /*06b0*/  P2R R49, PR, RZ, 0x1 ;  /* 0x00000001ff317803 */ /* 0x000fe40000000000 */
[----:B------:R-:W-:Y:S01]  /*06c0*/  ISETP.NE.AND P0, PT, R48, RZ, PT ;  /* 0x000000ff3000720c */ /* 0x000fe20003f05270 */
[----:B------:R1:W5:Y:S03]  /*06d0*/  @!P2 LDG.E R24, desc[UR10][R4.64+0x38] ;  /* 0x0000380a0418a981 */ /* 0x000366000c1e1900 */
[----:B------:R-:W-:Y:S01]  /*06e0*/  P2R R48, PR, RZ, 0x1 ;  /* 0x00000001ff307803 */ /* 0x000fe20000000000 */
[----:B------:R1:W5:Y:S01]  /*06f0*/  @!P3 LDG.E R25, desc[UR10][R4.64+0x3c] ;  /* 0x00003c0a0419b981 */ /* 0x000362000c1e1900 */
[----:B------:R-:W-:-:S03]  /*0700*/  ISETP.NE.AND P0, PT, R11, RZ, PT ;  /* 0x000000ff0b00720c */ /* 0x000fc60003f05270 */
[----:B------:R1:W5:Y:S01]  /*0710*/  @!P4 LDG.E R26, desc[UR10][R4.64+0x40] ;  /* 0x0000400a041ac981 */ /* 0x000362000c1e1900 */
[----:B------:R-:W-:-:S03]  /*0720*/  P2R R11, PR, RZ, 0x1 ;  /* 0x00000001ff0b7803 */ /* 0x000fc60000000000 */
[----:B------:R1:W5:Y:S01]  /*0730*/  @!P5 LDG.E R27, desc[UR10][R4.64+0x44] ;  /* 0x0000440a041bd981 */ /* 0x000362000c1e1900 */
[----:B------:R-:W-:-:S03]  /*0740*/  ISETP.NE.AND P0, PT, R10, RZ, PT ;  /* 0x000000ff0a00720c */ /* 0x000fc60003f05270 */
[----:B------:R1:W5:Y:S01]  /*0750*/  @!P6 LDG.E R28, desc[UR10][R4.64+0x48] ;  /* 0x0000480a041ce981 */ /* 0x000362000c1e1900 */
[----:B------:R-:W-:Y:S01]  /*0760*/  BAR.SYNC.DEFER_BLOCKING 0x0 ;  /* 0x0000000000007b1d */ /* 0x000fe20000010000 */
[----:B------:R-:W-:Y:S02]  /*0770*/  P2R R10, PR, RZ, 0x1 ;  /* 0x00000001ff0a7803 */ /* 0x000fe40000000000 */
[----:B------:R-:W-:-:S04]  /*0780*/  ISETP.NE.AND P0, PT, R8, RZ, PT ;  /* 0x000000ff0800720c */ /* 0x000fc80003f05270 */
[----:B------:R-:W-:Y:S02]  /*0790*/  P2R R8, PR, RZ, 0x1 ;  /* 0x00000001ff087803 */ /* 0x000fe40000000000 */
[----:B------:R-:W-:-:S13]  /*07a0*/  ISETP.GE.AND P0, PT, R9, UR4, PT ;  /* 0x0000000409007c0c */ /* 0x000fda000bf06270 */
[----:B------:R1:W5:Y:S01]  /*07b0*/  @!P0 LDG.E R29, desc[UR10][R6.64] ;  /* 0x0000000a061d8981 */ /* 0x000362000c1e1900 */
[----:B------:R-:W-:-:S03]  /*07c0*/  ISETP.NE.AND P0, PT, R8, RZ, PT ;  /* 0x000000ff0800720c */ /* 0x000fc60003f05270 */
[----:B------:R1:W5:Y:S04]  /*07d0*/  @!P1 LDG.E R42, desc[UR10][R6.64+0x34] ;  /* 0x0000340a062a9981 */ /* 0x000368000c1e1900 */
[----:B------:R1:W5:Y:S04]  /*07e0*/  @!P2 LDG.E R43, desc[UR10][R6.64+0x38] ;  /* 0x0000380a062ba981 */ /* 0x000368000c1e1900 */
[----:B------:R1:W5:Y:S04]  /*07f0*/  @!P3 LDG.E R44, desc[UR10][R6.64+0x3c] ;  /* 0x00003c0a062cb981 */ /* 0x000368000c1e1900 */
[----:B------:R1:W5:Y:S01]  /*0800*/  @!P0 LDG.E R30, desc[UR10][R6.64+0x4] ;  /* 0x0000040a061e8981 */ /* 0x000362000c1e1900 */
[----:B------:R-:W-:-:S03]  /*0810*/  ISETP.NE.AND P0, PT, R10, RZ, PT ;  /* 0x000000ff0a00720c */ /* 0x000fc60003f05270 */
[----:B------:R1:W5:Y:S04]  /*0820*/  @!P4 LDG.E R45, desc[UR10][R6.64+0x40] ;  /* 0x0000400a062dc981 */ /* 0x000368000c1e1900 */
[----:B------:R1:W5:Y:S04]  /*0830*/  @!P5 LDG.E R46, desc[UR10][R6.64+0x44] ;  /* 0x0000440a062ed981 */ /* 0x000368000c1e1900 */
[----:B------:R1:W5:Y:S04]  /*0840*/  @!P6 LDG.E R47, desc[UR10][R6.64+0x48] ;  /* 0x0000480a062fe981 */ /* 0x000368000c1e1900 */
[----:B------:R1:W5:Y:S01]  /*0850*/  @!P0 LDG.E R31, desc[UR10][R6.64+0x8] ;  /* 0x0000080a061f8981 */ /* 0x000362000c1e1900 */
[----:B------:R-:W-:-:S13]  /*0860*/  ISETP.NE.AND P0, PT, R11, RZ, PT ;  /* 0x000000ff0b00720c */ /* 0x000fda0003f05270 */
        /* <DEDUP_REMOVED lines=17> */
[----:B------:R-:W-:Y:S01]  /*0980*/  ISETP.NE.AND P0, PT, R56, RZ, PT ;  /* 0x000000ff3800720c */ /* 0x000fe20003f05270 */
[----:B------:R-:W2:Y:S01]  /*0990*/  S2R R48, SR_LANEID ;  /* 0x0000000000307919 */ /* 0x000ea20000000000 */
[----:B------:R-:W-:Y:S02]  /*09a0*/  UMOV UR4, 0x400 ;  /* 0x0000040000047882 */ /* 0x000fe40000000000 */
[----:B----4-:R-:W-:-:S09]  /*09b0*/  ULEA UR4, UR5, UR4, 0x18 ;  /* 0x0000000405047291 */ /* 0x010fd2000f8ec0ff */
[----:B------:R1:W5:Y:S01]  /*09c0*/  @!P0 LDG.E R41, desc[UR10][R6.64+0x30] ;  /* 0x0000300a06298981 */ /* 0x000362000c1e1900 */
[----:B------:R-:W-:Y:S02]  /*09d0*/  LEA R49, R0, UR4, 0x2 ;  /* 0x0000000400317c11 */ /* 0x000fe4000f8e10ff */
[----:B------:R-:W-:-:S03]  /*09e0*/  SHF.R.U32.HI R124, RZ, 0x5, R0 ;  /* 0x00000005ff7c7819 */ /* 0x000fc60000011600 */
[----:B------:R-:W-:Y:S01]  /*09f0*/  IMAD R51, R0, 0x80, R49 ;  /* 0x0000008000337824 */ /* 0x000fe200078e0231 */
[----:B------:R-:W-:-:S03]  /*0a00*/  LEA R50, R124, UR4, 0x2 ;  /* 0x000000047c327c11 */ /* 0x000fc6000f8e10ff */
[----:B------:R-:W-:Y:S01]  /*0a10*/  IMAD R53, R0, -0x38, R51 ;  /* 0xffffffc800357824 */ /* 0x000fe200078e0233 */
[----:B------:R-:W-:Y:S02]  /*0a20*/  UIADD3 UR8, UPT, UPT, UR6, 0x6, URZ ;  /* 0x0000000606087890 */ /* 0x000fe4000fffe0ff */
[----:B------:R-:W-:Y:S01]  /*0a30*/  UIADD3 UR5, UPT, UPT, -UR6, UR7, URZ ;  /* 0x0000000706057290 */ /* 0x000fe2000fffe1ff */
[----:B01----:R-:W-:Y:S11]  /*0a40*/  BAR.SYNC.DEFER_BLOCKING 0x0 ;  /* 0x0000000000007b1d */ /* 0x003ff60000010000 */
.L_x_220:
[----:B------:R-:W-:Y:S01]  /*0a50*/  UISETP.LT.AND UP0, UPT, UR5, 0x6, UPT ;  /* 0x000000060500788c */ /* 0x000fe2000bf01270 */
[----:B------:R-:W-:Y:S01]  /*0a60*/  STS [R49], RZ ;  /* 0x000000ff31007388 */ /* 0x000fe20000000800 */
[----:B------:R-:W-:Y:S01]  /*0a70*/  UIADD3 UR6, UPT, UPT, UR8, -0x6, URZ ;  /* 0xfffffffa08067890 */ /* 0x000fe2000fffe0ff */
[----:B--2---:R-:W-:Y:S01]  /*0a80*/  ISETP.NE.AND P1, PT, R48, 0x1f, PT ;  /* 0x0000001f3000780c */ /* 0x004fe20003f25270 */
[----:B------:R-:W-:Y:S01]  /*0a90*/  USEL UR4, UR5, 0x6, UP0 ;  /* 0x0000000605047887 */ /* 0x000fe20008000000 */
[----:B------:R-:W-:Y:S01]  /*0aa0*/  STS [R49+0x400], RZ ;  /* 0x000400ff31007388 */ /* 0x000fe20000000800 */
[C---:B------:R-:W-:Y:S01]  /*0ab0*/  ISETP.NE.AND P2, PT, R124.reuse, 0x6, PT ;  /* 0x000000067c00780c */ /* 0x040fe20003f45270 */
[----:B------:R-:W-:Y:S01]  /*0ac0*/  UISETP.GE.AND UP0, UPT, UR8, UR9, UPT ;  /* 0x000000090800728c */ /* 0x000fe2000bf06270 */
[----:B0----5:R-:W-:Y:S01]  /*0ad0*/  SHF.R.U32.HI R4, RZ, UR6, R2 ;  /* 0x00000006ff047c19 */ /* 0x021fe20008011602 */
[----:B------:R-:W-:Y:S01]  /*0ae0*/  UBMSK UR4, URZ, UR4 ;  /* 0x00000004ff04729b */ /* 0x000fe20008000000 */
[----:B------:R-:W-:Y:S01]  /*0af0*/  STS [R49+0x800], RZ ;  /* 0x000800ff31007388 */ /* 0x000fe20000000800 */
[----:B------:R-:W-:-:S03]  /*0b00*/  ISETP.NE.AND P3, PT, R124, 0x7, PT ;  /* 0x000000077c00780c */ /* 0x000fc60003f65270 */
[----:B------:R-:W-:Y:S01]  /*0b10*/  STS [R49+0xc00], RZ ;  /* 0x000c00ff31007388 */ /* 0x000fe20000000800 */
[----:B------:R-:W-:-:S03]  /*0b20*/  LOP3.LUT R4, R4, UR4, RZ, 0xc0, !PT ;  /* 0x0000000404047c12 */ /* 0x000fc6000f8ec0ff */
[----:B------:R-:W-:Y:S02]  /*0b30*/  STS [R49+0x1000], RZ ;  /* 0x001000ff31007388 */ /* 0x000fe40000000800 */
[----:B------:R-:W-:Y:S01]  /*0b40*/  IMAD.SHL.U32 R5, R4, 0x400, RZ ;  /* 0x0000040004057824 */ /* 0x000fe200078e00ff */
[----:B------:R-:W-:Y:S01]  /*0b50*/  SHF.R.U32.HI R4, RZ, 0x4, R4 ;  /* 0x00000004ff047819 */ /* 0x000fe20000011604 */
[----:B------:R-:W-:Y:S03]  /*0b60*/  STS [R49+0x1400], RZ ;  /* 0x001400ff31007388 */ /* 0x000fe60000000800 */
[----:B------:R-:W-:Y:S01]  /*0b70*/  LOP3.LUT R54, R5, 0x7c00, RZ, 0xc0, !PT ;  /* 0x00007c0005367812 */ /* 0x000fe200078ec0ff */
[----:B------:R-:W-:Y:S01]  /*0b80*/  STS [R49+0x1800], RZ ;  /* 0x001800ff31007388 */ /* 0x000fe20000000800 */
[----:B------:R-:W-:-:S03]  /*0b90*/  LOP3.LUT R4, R4, 0xffffffe, RZ, 0xc0, !PT ;  /* 0x0ffffffe04047812 */ /* 0x000fc600078ec0ff */
[----:B------:R-:W-:Y:S01]  /*0ba0*/  STS [R49+0x1c00], RZ ;  /* 0x001c00ff31007388 */ /* 0x000fe20000000800 */
[----:B------:R-:W-:Y:S02]  /*0bb0*/  IADD3 R54, PT, PT, R4, R49, R54 ;  /* 0x0000003104367210 */ /* 0x000fe40007ffe036 */
[----:B------:R-:W-:Y:S01]  /*0bc0*/  SHF.R.U32.HI R4, RZ, UR6, R3 ;  /* 0x00000006ff047c19 */ /* 0x000fe20008011603 */
[----:B------:R-:W-:Y:S03]  /*0bd0*/  STS [R49+0x2000], RZ ;  /* 0x002000ff31007388 */ /* 0x000fe60000000800 */
[----:B------:R-:W-:Y:S01]  /*0be0*/  LOP3.LUT R4, R4, UR4, RZ, 0xc0, !PT ;  /* 0x0000000404047c12 */ /* 0x000fe2000f8ec0ff */
[----:B------:R-:W-:Y:S04]  /*0bf0*/  STS [R49+0x2400], RZ ;  /* 0x002400ff31007388 */ /* 0x000fe80000000800 */
[----:B------:R-:W-:Y:S01]  /*0c00*/  STS [R49+0x2800], RZ ;  /* 0x002800ff31007388 */ /* 0x000fe20000000800 */
[----:B------:R-:W-:Y:S01]  /*0c10*/  IMAD.SHL.U32 R5, R4, 0x400, RZ ;  /* 0x0000040004057824 */ /* 0x000fe200078e00ff */
[----:B------:R-:W-:-:S02]  /*0c20*/  SHF.R.U32.HI R4, RZ, 0x4, R4 ;  /* 0x00000004ff047819 */ /* 0x000fc40000011604 */
[----:B------:R-:W-:Y:S02]  /*0c30*/  STS [R49+0x2c00], RZ ;  /* 0x002c00ff31007388 */ /* 0x000fe40000000800 */
[----:B------:R-:W-:Y:S02]  /*0c40*/  LOP3.LUT R56, R5, 0x7c00, RZ, 0xc0, !PT ;  /* 0x00007c0005387812 */ /* 0x000fe400078ec0ff */
        /* <DEDUP_REMOVED lines=32> */
[----:B------:R-:W0:Y:S02]  /*0e50*/  LDS.U16 R52, [R54] ;  /* 0x0000000036347984 */ /* 0x000e240000000400 */
[----:B0-----:R-:W-:-:S05]  /*0e60*/  VIADD R5, R52, 0x1 ;  /* 0x0000000134057836 */ /* 0x001fca0000000000 */
[----:B------:R0:W-:Y:S04]  /*0e70*/  STS.U16 [R54], R5 ;  /* 0x0000000536007388 */ /* 0x0001e80000000400 */
[----:B------:R-:W1:Y:S01]  /*0e80*/  LDS.U16 R57, [R56] ;  /* 0x0000000038397984 */ /* 0x000e620000000400 */
[----:B0-----:R-:W-:Y:S01]  /*0e90*/  IMAD.SHL.U32 R5, R4, 0x400, RZ ;  /* 0x0000040004057824 */ /* 0x001fe200078e00ff */
[----:B------:R-:W-:-:S04]  /*0ea0*/  SHF.R.U32.HI R4, RZ, 0x4, R4 ;  /* 0x00000004ff047819 */ /* 0x000fc80000011604 */
[----:B------:R-:W-:Y:S02]  /*0eb0*/  LOP3.LUT R60, R5, 0x7c00, RZ, 0xc0, !PT ;  /* 0x00007c00053c7812 */ /* 0x000fe400078ec0ff */
[----:B------:R-:W-:-:S04]  /*0ec0*/  LOP3.LUT R4, R4, 0xffffffe, RZ, 0xc0, !PT ;  /* 0x0ffffffe04047812 */ /* 0x000fc800078ec0ff */
[----:B------:R-:W-:Y:S02]  /*0ed0*/  IADD3 R60, PT, PT, R4, R49, R60 ;  /* 0x00000031043c7210 */ /* 0x000fe40007ffe03c */
[----:B------:R-:W-:-:S04]  /*0ee0*/  SHF.R.U32.HI R4, RZ, UR6, R14 ;  /* 0x00000006ff047c19 */ /* 0x000fc8000801160e */
[----:B------:R-:W-:-:S05]  /*0ef0*/  LOP3.LUT R4, R4, UR4, RZ, 0xc0, !PT ;  /* 0x0000000404047c12 */ /* 0x000fca000f8ec0ff */
[----:B------:R-:W-:Y:S01]  /*0f00*/  IMAD.SHL.U32 R6, R4, 0x400, RZ ;  /* 0x0000040004067824 */ /* 0x000fe200078e00ff */
[----:B------:R-:W-:-:S04]  /*0f10*/  SHF.R.U32.HI R4, RZ, 0x4, R4 ;  /* 0x00000004ff047819 */ /* 0x000fc80000011604 */
[----:B------:R-:W-:Y:S02]  /*0f20*/  LOP3.LUT R6, R6, 0x7c00, RZ, 0xc0, !PT ;  /* 0x00007c0006067812 */ /* 0x000fe400078ec0ff */
[----:B------:R-:W-:-:S04]  /*0f30*/  LOP3.LUT R4, R4, 0xffffffe, RZ, 0xc0, !PT ;  /* 0x0ffffffe04047812 */ /* 0x000fc800078ec0ff */
[----:B------:R-:W-:Y:S01]  /*0f40*/  IADD3 R62, PT, PT, R4, R49, R6 ;  /* 0x00000031043e7210 */ /* 0x000fe20007ffe006 */
[----:B-1----:R-:W-:Y:S01]  /*0f50*/  VIADD R7, R57, 0x1 ;  /* 0x0000000139077836 */ /* 0x002fe20000000000 */
[----:B------:R-:W-:-:S04]  /*0f60*/  SHF.R.U32.HI R4, RZ, UR6, R15 ;  /* 0x00000006ff047c19 */ /* 0x000fc8000801160f */
[----:B------:R-:W-:Y:S01]  /*0f70*/  STS.U16 [R56], R7 ;  /* 0x0000000738007388 */ /* 0x000fe20000000400 */
[----:B------:R-:W-:-:S03]  /*0f80*/  LOP3.LUT R4, R4, UR4, RZ, 0xc0, !PT ;  /* 0x0000000404047c12 */ /* 0x000fc6000f8ec0ff */
        /* <DEDUP_REMOVED lines=129> */
[----:B------:R-:W-:Y:S01]  /*17a0*/  SHF.R.U32.HI R4, RZ, UR6, R28 ;  /* 0x00000006ff047c19 */ /* 0x000fe2000801161c */
[----:B------:R-:W0:Y:S03]  /*17b0*/  S2UR UR6, SR_CgaCtaId ;  /* 0x00000000000679c3 */ /* 0x000e260000008800 */
[----:B------:R-:W-:Y:S01]  /*17c0*/  LOP3.LUT R4, R4, UR4, RZ, 0xc0, !PT ;  /* 0x0000000404047c12 */ /* 0x000fe2000f8ec0ff */
[----:B------:R-:W-:-:S04]  /*17d0*/  UMOV UR4, 0x400 ;  /* 0x0000040000047882 */ /* 0x000fc80000000000 */
[----:B------:R-:W-:Y:S01]  /*17e0*/  IMAD.SHL.U32 R6, R4, 0x400, RZ ;  /* 0x0000040004067824 */ /* 0x000fe200078e00ff */
[----:B------:R-:W-:-:S04]  /*17f0*/  SHF.R.U32.HI R4, RZ, 0x4, R4 ;  /* 0x00000004ff047819 */ /* 0x000fc80000011604 */
[----:B------:R-:W-:Y:S02]  /*1800*/  LOP3.LUT R6, R6, 0x7c00, RZ, 0xc0, !PT ;  /* 0x00007c0006067812 */ /* 0x000fe400078ec0ff */
[----:B------:R-:W-:-:S04]  /*1810*/  LOP3.LUT R4, R4, 0xffffffe, RZ, 0xc0, !PT ;  /* 0x0ffffffe04047812 */ /* 0x000fc800078ec0ff */
[----:B------:R-:W-:Y:S01]  /*1820*/  IADD3 R90, PT, PT, R4, R49, R6 ;  /* 0x00000031045a7210 */ /* 0x000fe20007ffe006 */
[----:B-1----:R-:W-:Y:S01]  /*1830*/  VIADD R7, R85, 0x1 ;  /* 0x0000000155077836 */ /* 0x002fe20000000000 */
[----:B0-----:R-:W-:-:S04]  /*1840*/  ULEA UR4, UR6, UR4, 0x18 ;  /* 0x0000000406047291 */ /* 0x001fc8000f8ec0ff */
[----:B------:R-:W-:Y:S04]  /*1850*/  STS.U16 [R84], R7 ;  /* 0x0000000754007388 */ /* 0x000fe80000000400 */
[----:B------:R-:W0:Y:S02]  /*1860*/  LDS.U16 R87, [R86] ;  /* 0x0000000056577984 */ /* 0x000e240000000400 */
[----:B0-----:R-:W-:-:S05]  /*1870*/  VIADD R5, R87, 0x1 ;  /* 0x0000000157057836 */ /* 0x001fca0000000000 */
[----:B------:R-:W-:Y:S04]  /*1880*/  STS.U16 [R86], R5 ;  /* 0x0000000556007388 */ /* 0x000fe80000000400 */
[----:B------:R-:W0:Y:S02]  /*1890*/  LDS.U16 R89, [R88] ;  /* 0x0000000058597984 */ /* 0x000e240000000400 */
[----:B0-----:R-:W-:-:S05]  /*18a0*/  VIADD R7, R89, 0x1 ;  /* 0x0000000159077836 */ /* 0x001fca0000000000 */
[----:B------:R-:W-:Y:S04]  /*18b0*/  STS.U16 [R88], R7 ;  /* 0x0000000758007388 */ /* 0x000fe80000000400 */
[----:B------:R-:W0:Y:S02]  /*18c0*/  LDS.U16 R91, [R90] ;  /* 0x000000005a5b7984 */ /* 0x000e240000000400 */
[----:B0-----:R-:W-:-:S05]  /*18d0*/  VIADD R5, R91, 0x1 ;  /* 0x000000015b057836 */ /* 0x001fca0000000000 */
[----:B------:R-:W-:Y:S01]  /*18e0*/  STS.U16 [R90], R5 ;  /* 0x000000055a007388 */ /* 0x000fe20000000400 */
[----:B------:R-:W-:Y:S06]  /*18f0*/  BAR.SYNC.DEFER_BLOCKING 0x0 ;  /* 0x0000000000007b1d */ /* 0x000fec0000010000 */
[----:B------:R-:W-:Y:S04]  /*1900*/  LDS R92, [R51] ;  /* 0x00000000335c7984 */ /* 0x000fe80000000800 */
[----:B------:R-:W0:Y:S04]  /*1910*/  LDS R93, [R51+0x4] ;  /* 0x00000400335d7984 */ /* 0x000e280000000800 */
[----:B------:R-:W1:Y:S04]  /*1920*/  LDS R94, [R51+0x8] ;  /* 0x00000800335e7984 */ /* 0x000e680000000800 */
[----:B------:R-:W2:Y:S04]  /*1930*/  LDS R95, [R51+0xc] ;  /* 0x00000c00335f7984 */ /* 0x000ea80000000800 */
[----:B------:R-:W3:Y:S04]  /*1940*/  LDS R96, [R51+0x10] ;  /* 0x0000100033607984 */ /* 0x000ee80000000800 */
[----:B------:R-:W4:Y:S04]  /*1950*/  LDS R97, [R51+0x14] ;  /* 0x0000140033617984 */ /* 0x000f280000000800 */
[----:B------:R-:W4:Y:S04]  /*1960*/  LDS R98, [R51+0x18] ;  /* 0x0000180033627984 */ /* 0x000f280000000800 */
[----:B------:R-:W4:Y:S04]  /*1970*/  LDS R99, [R51+0x1c] ;  /* 0x00001c0033637984 */ /* 0x000f280000000800 */
[----:B------:R-:W4:Y:S04]  /*1980*/  LDS R100, [R51+0x20] ;  /* 0x0000200033647984 */ /* 0x000f280000000800 */
[----:B------:R-:W4:Y:S04]  /*1990*/  LDS R101, [R51+0x24] ;  /* 0x0000240033657984 */ /* 0x000f280000000800 */
[----:B------:R-:W4:Y:S04]  /*19a0*/  LDS R102, [R51+0x28] ;  /* 0x0000280033667984 */ /* 0x000f280000000800 */
[----:B------:R-:W4:Y:S01]  /*19b0*/  LDS R103, [R51+0x2c] ;  /* 0x00002c0033677984 */ /* 0x000f220000000800 */
[----:B0-----:R-:W-:-:S03]  /*19c0*/  IMAD.IADD R93, R92, 0x1, R93 ;  /* 0x000000015c5d7824 */ /* 0x001fc600078e025d */
[----:B------:R-:W0:Y:S01]  /*19d0*/  LDS R104, [R51+0x30] ;  /* 0x0000300033687984 */ /* 0x000e220000000800 */
[----:B-1----:R-:W-:-:S03]  /*19e0*/  IMAD.IADD R94, R94, 0x1, R93 ;  /* 0x000000015e5e7824 */ /* 0x002fc600078e025d */
[----:B------:R-:W1:Y:S01]  /*19f0*/  LDS R105, [R51+0x34] ;  /* 0x0000340033697984 */ /* 0x000e620000000800 */
[----:B--2---:R-:W-:-:S03]  /*1a00*/  IMAD.IADD R95, R95, 0x1, R94 ;  /* 0x000000015f5f7824 */ /* 0x004fc600078e025e */
[----:B------:R-:W2:Y:S01]  /*1a10*/  LDS R106, [R51+0x38] ;  /* 0x00003800336a7984 */ /* 0x000ea20000000800 */
[----:B---3--:R-:W-:-:S03]  /*1a20*/  IMAD.IADD R96, R96, 0x1, R95 ;  /* 0x0000000160607824 */ /* 0x008fc600078e025f */
[----:B------:R-:W3:Y:S01]  /*1a30*/  LDS R107, [R51+0x3c] ;  /* 0x00003c00336b7984 */ /* 0x000ee20000000800 */
[----:B----4-:R-:W-:-:S03]  /*1a40*/  IMAD.IADD R97, R97, 0x1, R96 ;  /* 0x0000000161617824 */ /* 0x010fc600078e0260 */
[----:B------:R-:W4:Y:S01]  /*1a50*/  LDS R108, [R51+0x40] ;  /* 0x00004000336c7984 */ /* 0x000f220000000800 */
[----:B------:R-:W-:-:S03]  /*1a60*/  IMAD.IADD R98, R98, 0x1, R97 ;  /* 0x0000000162627824 */ /* 0x000fc600078e0261 */
        /* <DEDUP_REMOVED lines=31> */
[----:B------:R-:W-:-:S04]  /*1c60*/  IMAD.IADD R114, R114, 0x1, R113 ;  /* 0x0000000172727824 */ /* 0x000fc800078e0271 */
[----:B0-----:R-:W-:-:S04]  /*1c70*/  IMAD.IADD R115, R115, 0x1, R114 ;  /* 0x0000000173737824 */ /* 0x001fc800078e0272 */
[----:B-1----:R-:W-:-:S04]  /*1c80*/  IMAD.IADD R116, R116, 0x1, R115 ;  /* 0x0000000174747824 */ /* 0x002fc800078e0273 */
[----:B--2---:R-:W-:-:S04]  /*1c90*/  IMAD.IADD R117, R117, 0x1, R116 ;  /* 0x0000000175757824 */ /* 0x004fc800078e0274 */
[----:B---3--:R-:W-:-:S04]  /*1ca0*/  IMAD.IADD R118, R118, 0x1, R117 ;  /* 0x0000000176767824 */ /* 0x008fc800078e0275 */
[----:B----4-:R-:W-:-:S04]  /*1cb0*/  IMAD.IADD R119, R119, 0x1, R118 ;  /* 0x0000000177777824 */ /* 0x010fc800078e0276 */
[----:B------:R-:W-:-:S04]  /*1cc0*/  IMAD.IADD R120, R120, 0x1, R119 ;  /* 0x0000000178787824 */ /* 0x000fc800078e0277 */
[----:B------:R-:W-:-:S04]  /*1cd0*/  IMAD.IADD R121, R121, 0x1, R120 ;  /* 0x0000000179797824 */ /* 0x000fc800078e0278 */
[----:B------:R-:W-:-:S04]  /*1ce0*/  IMAD.IADD R122, R122, 0x1, R121 ;  /* 0x000000017a7a7824 */ /* 0x000fc800078e0279 */
[----:B------:R-:W-:-:S04]  /*1cf0*/  IMAD.IADD R123, R123, 0x1, R122 ;  /* 0x000000017b7b7824 */ /* 0x000fc800078e027a */
[----:B------:R-:W-:-:S05]  /*1d00*/  IMAD.IADD R125, R4, 0x1, R123 ;  /* 0x00000001047d7824 */ /* 0x000fca00078e027b */
        /* <DEDUP_REMOVED lines=8> */
[----:B------:R-:W0:Y:S02]  /*1d90*/  SHFL.UP P0, R126, R127, 0x10, RZ ;  /* 0x060000007f7e7989 */ /* 0x000e2400000000ff */
[----:B0-----:R-:W-:Y:S01]  /*1da0*/  @P0 IMAD.IADD R126, R127, 0x1, R126 ;  /* 0x000000017f7e0824 */ /* 0x001fe200078e027e */
[----:B------:R-:W-:-:S03]  /*1db0*/  ISETP.NE.AND P0, PT, R124, 0x1, PT ;  /* 0x000000017c00780c */ /* 0x000fc60003f05270 */
[----:B------:R-:W-:Y:S01]  /*1dc0*/  IMAD.IADD R125, R126, 0x1, -R125 ;  /* 0x000000017e7d7824 */ /* 0x000fe200078e0a7d */
[----:B------:R-:W-:Y:S01]  /*1dd0*/  @!P1 STS [R50+0x8400], R126 ;  /* 0x0084007e32009388 */ /* 0x000fe20000000800 */
[----:B------:R-:W-:Y:S01]  /*1de0*/  BAR.SYNC.DEFER_BLOCKING 0x0 ;  /* 0x0000000000007b1d */ /* 0x000fe20000010000 */
[----:B------:R-:W-:-:S05]  /*1df0*/  ISETP.NE.AND P1, PT, R124, 0x4, PT ;  /* 0x000000047c00780c */ /* 0x000fca0003f25270 */
[----:B------:R-:W0:Y:S04]  /*1e00*/  LDS.128 R4, [UR4+0x8400] ;  /* 0x00840004ff047984 */ /* 0x000e280008000c00 */
[----:B------:R-:W1:Y:S01]  /*1e10*/  LDS.128 R8, [UR4+0x8410] ;  /* 0x00841004ff087984 */ /* 0x000e620008000c00 */
[C---:B0-----:R-:W-:Y:S01]  /*1e20*/  SEL R55, R4.reuse, R55, !P0 ;  /* 0x0000003704377207 */ /* 0x041fe20004000000 */
[----:B------:R-:W-:Y:S01]  /*1e30*/  IMAD.IADD R5, R4, 0x1, R5 ;  /* 0x0000000104057824 */ /* 0x000fe200078e0205 */
[----:B------:R-:W-:-:S03]  /*1e40*/  ISETP.NE.AND P0, PT, R124, 0x2, PT ;  /* 0x000000027c00780c */ /* 0x000fc60003f05270 */
[----:B------:R-:W-:Y:S01]  /*1e50*/  IMAD.IADD R6, R6, 0x1, R5 ;  /* 0x0000000106067824 */ /* 0x000fe200078e0205 */
[----:B------:R-:W-:Y:S02]  /*1e60*/  SEL R55, R5, R55, !P0 ;  /* 0x0000003705377207 */ /* 0x000fe40004000000 */
[----:B------:R-:W-:Y:S01]  /*1e70*/  ISETP.NE.AND P0, PT, R124, 0x3, PT ;  /* 0x000000037c00780c */ /* 0x000fe20003f05270 */
[----:B------:R-:W-:-:S03]  /*1e80*/  IMAD.IADD R7, R7, 0x1, R6 ;  /* 0x0000000107077824 */ /* 0x000fc600078e0206 */
[----:B------:R-:W-:Y:S01]  /*1e90*/  SEL R55, R6, R55, !P0 ;  /* 0x0000003706377207 */ /* 0x000fe20004000000 */
[C---:B-1----:R-:W-:Y:S01]  /*1ea0*/  IMAD.IADD R8, R7.reuse, 0x1, R8 ;  /* 0x0000000107087824 */ /* 0x042fe200078e0208 */
[----:B------:R-:W-:Y:S02]  /*1eb0*/  ISETP.NE.AND P0, PT, R124, 0x5, PT ;  /* 0x000000057c00780c */ /* 0x000fe40003f05270 */
[----:B------:R-:W-:Y:S01]  /*1ec0*/  SEL R55, R7, R55, !P1 ;  /* 0x0000003707377207 */ /* 0x000fe20004800000 */
[----:B------:R-:W-:Y:S01]  /*1ed0*/  IMAD.IADD R9, R9, 0x1, R8 ;  /* 0x0000000109097824 */ /* 0x000fe200078e0208 */
[----:B------:R-:W-:Y:S02]  /*1ee0*/  ISETP.NE.AND P1, PT, R48, RZ, PT ;  /* 0x000000ff3000720c */ /* 0x000fe40003f25270 */
[----:B------:R-:W-:Y:S01]  /*1ef0*/  SEL R55, R8, R55, !P0 ;  /* 0x0000003708377207 */ /* 0x000fe20004000000 */
[----:B------:R-:W-:Y:S01]  /*1f00*/  IMAD.IADD R10, R10, 0x1, R9 ;  /* 0x000000010a0a7824 */ /* 0x000fe200078e0209 */
[----:B------:R-:W-:-:S02]  /*1f10*/  ISETP.GT.U32.AND P0, PT, R0, 0x1f, PT ;  /* 0x0000001f0000780c */ /* 0x000fc40003f04070 */
[----:B------:R-:W-:Y:S01]  /*1f20*/  SEL R55, R9, R55, !P2 ;  /* 0x0000003709377207 */ /* 0x000fe20005000000 */
[----:B------:R-:W-:Y:S01]  /*1f30*/  IMAD.IADD R11, R11, 0x1, R10 ;  /* 0x000000010b0b7824 */ /* 0x000fe200078e020a */
[----:B------:R-:W-:Y:S02]  /*1f40*/  ISETP.GT.U32.OR P2, PT, R0, 0x1f, P1 ;  /* 0x0000001f0000780c */ /* 0x000fe40000f44470 */
[----:B------:R-:W-:Y:S02]  /*1f50*/  SEL R4, R125, RZ, P1 ;  /* 0x000000ff7d047207 */ /* 0x000fe40000800000 */
[----:B------:R-:W-:-:S05]  /*1f60*/  SEL R55, R10, R55, !P3 ;  /* 0x000000370a377207 */ /* 0x000fca0005800000 */
[----:B------:R-:W-:Y:S01]  /*1f70*/  @P0 IMAD.IADD R125, R55, 0x1, R4 ;  /* 0x00000001377d0824 */ /* 0x000fe200078e0204 */
[----:B------:R-:W-:-:S03]  /*1f80*/  ISETP.NE.AND P0, PT, R0, RZ, PT ;  /* 0x000000ff0000720c */ /* 0x000fc60003f05270 */
[----:B------:R-:W-:-:S05]  /*1f90*/  @!P2 IMAD.U32 R125, R11, 0x10000, RZ ;  /* 0x000100000b7da824 */ /* 0x000fca00078e00ff */
[----:B------:R-:W-:Y:S01]  /*1fa0*/  @!P2 STS [UR4+0x8428], R125 ;  /* 0x0084287dff00a988 */ /* 0x000fe20008000804 */
[----:B------:R-:W-:Y:S06]  /*1fb0*/  BAR.SYNC.DEFER_BLOCKING 0x0 ;  /* 0x0000000000007b1d */ /* 0x000fec0000010000 */
[----:B------:R-:W0:Y:S02]  /*1fc0*/  LDS R4, [UR4+0x8428] ;  /* 0x00842804ff047984 */ /* 0x000e240008000800 */
[----:B0-----:R-:W-:-:S05]  /*1fd0*/  SEL R4, R4, RZ, P0 ;  /* 0x000000ff04047207 */ /* 0x001fca0000000000 */
[----:B------:R-:W-:-:S04]  /*1fe0*/  IMAD.IADD R4, R4, 0x1, R125 ;  /* 0x0000000104047824 */ /* 0x000fc800078e027d */
[--C-:B------:R-:W-:Y:S01]  /*1ff0*/  IMAD.IADD R92, R92, 0x1, R4.reuse ;  /* 0x000000015c5c7824 */ /* 0x100fe200078e0204 */
[----:B------:R-:W-:Y:S01]  /*2000*/  STS [R51], R4 ;  /* 0x0000000433007388 */ /* 0x000fe20000000800 */
[--C-:B------:R-:W-:Y:S02]  /*2010*/  IMAD.IADD R6, R93, 0x1, R4.reuse ;  /* 0x000000015d067824 */ /* 0x100fe400078e0204 */
[--C-:B------:R-:W-:Y:S01]  /*2020*/  IMAD.IADD R94, R94, 0x1, R4.reuse ;  /* 0x000000015e5e7824 */ /* 0x100fe200078e0204 */
[----:B------:R-:W-:Y:S01]  /*2030*/  STS [R51+0x4], R92 ;  /* 0x0000045c33007388 */ /* 0x000fe20000000800 */
[--C-:B------:R-:W-:Y:S02]  /*2040*/  IMAD.IADD R8, R95, 0x1, R4.reuse ;  /* 0x000000015f087824 */ /* 0x100fe400078e0204 */
[--C-:B------:R-:W-:Y:S01]  /*2050*/  IMAD.IADD R96, R96, 0x1, R4.reuse ;  /* 0x0000000160607824 */ /* 0x100fe200078e0204 */
[----:B------:R-:W-:Y:S01]  /*2060*/  STS [R51+0x8], R6 ;  /* 0x0000080633007388 */ /* 0x000fe20000000800 */
[----:B------:R-:W-:-:S02]  /*2070*/  IMAD.IADD R10, R97, 0x1, R4 ;  /* 0x00000001610a7824 */ /* 0x000fc400078e0204 */
[--C-:B------:R-:W-:Y:S01]  /*2080*/  IMAD.IADD R98, R98, 0x1, R4.reuse ;  /* 0x0000000162627824 */ /* 0x100fe200078e0204 */
[----:B------:R-:W-:Y:S01]  /*2090*/  STS [R51+0xc], R94 ;  /* 0x00000c5e33007388 */ /* 0x000fe20000000800 */
        /* <DEDUP_REMOVED lines=36> */
[----:B------:R-:W-:-:S03]  /*22e0*/  IMAD.IADD R150, R123, 0x1, R4 ;  /* 0x000000017b967824 */ /* 0x000fc600078e0204 */
[----:B------:R-:W-:Y:S04]  /*22f0*/  STS [R51+0x40], R134 ;  /* 0x0000408633007388 */ /* 0x000fe80000000800 */
        /* <DEDUP_REMOVED lines=15> */
[----:B------:R-:W-:Y:S01]  /*23f0*/  STS [R51+0x80], R150 ;  /* 0x0000809633007388 */ /* 0x000fe20000000800 */
[----:B------:R-:W-:Y:S06]  /*2400*/  BAR.SYNC.DEFER_BLOCKING 0x0 ;  /* 0x0000000000007b1d */ /* 0x000fec0000010000 */
[----:B------:R-:W0:Y:S04]  /*2410*/  LDS.U16 R5, [R54] ;  /* 0x0000000036057984 */ /* 0x000e280000000400 */
[----:B------:R-:W1:Y:S04]  /*2420*/  LDS.U16 R56, [R56] ;  /* 0x0000000038387984 */ /* 0x000e680000000400 */
[----:B------:R-:W2:Y:S04]  /*2430*/  LDS.U16 R58, [R58] ;  /* 0x000000003a3a7984 */ /* 0x000ea80000000400 */
[----:B------:R-:W3:Y:S04]  /*2440*/  LDS.U16 R60, [R60] ;  /* 0x000000003c3c7984 */ /* 0x000ee80000000400 */
[----:B------:R-:W4:Y:S04]  /*2450*/  LDS.U16 R62, [R62] ;  /* 0x000000003e3e7984 */ /* 0x000f280000000400 */
[----:B------:R-:W4:Y:S04]  /*2460*/  LDS.U16 R64, [R64] ;  /* 0x0000000040407984 */ /* 0x000f280000000400 */
[----:B------:R-:W4:Y:S04]  /*2470*/  LDS.U16 R66, [R66] ;  /* 0x0000000042427984 */ /* 0x000f280000000400 */
[----:B------:R-:W4:Y:S04]  /*2480*/  LDS.U16 R68, [R68] ;  /* 0x0000000044447984 */ /* 0x000f280000000400 */
[----:B------:R-:W4:Y:S04]  /*2490*/  LDS.U16 R70, [R70] ;  /* 0x0000000046467984 */ /* 0x000f280000000400 */
[----:B------:R-:W4:Y:S04]  /*24a0*/  LDS.U16 R72, [R72] ;  /* 0x0000000048487984 */ /* 0x000f280000000400 */
[----:B------:R-:W4:Y:S01]  /*24b0*/  LDS.U16 R74, [R74] ;  /* 0x000000004a4a7984 */ /* 0x000f220000000400 */
[----:B0-----:R-:W-:-:S03]  /*24c0*/  IMAD.IADD R5, R52, 0x1, R5 ;  /* 0x0000000134057824 */ /* 0x001fc600078e0205 */
[----:B------:R-:W0:Y:S01]  /*24d0*/  LDS.U16 R76, [R76] ;  /* 0x000000004c4c7984 */ /* 0x000e220000000400 */
[----:B-1----:R-:W-:-:S03]  /*24e0*/  IMAD.IADD R56, R57, 0x1, R56 ;  /* 0x0000000139387824 */ /* 0x002fc600078e0238 */
[----:B------:R-:W1:Y:S01]  /*24f0*/  LDS.U16 R78, [R78] ;  /* 0x000000004e4e7984 */ /* 0x000e620000000400 */
[----:B--2---:R-:W-:-:S03]  /*2500*/  IMAD.IADD R58, R59, 0x1, R58 ;  /* 0x000000013b3a7824 */ /* 0x004fc600078e023a */
[----:B------:R-:W2:Y:S01]  /*2510*/  LDS.U16 R80, [R80] ;  /* 0x0000000050507984 */ /* 0x000ea20000000400 */
[----:B---3--:R-:W-:-:S03]  /*2520*/  IMAD.IADD R60, R61, 0x1, R60 ;  /* 0x000000013d3c7824 */ /* 0x008fc600078e023c */
[----:B------:R-:W3:Y:S01]  /*2530*/  LDS.U16 R82, [R82] ;  /* 0x0000000052527984 */ /* 0x000ee20000000400 */
[----:B----4-:R-:W-:-:S03]  /*2540*/  IMAD.IADD R62, R63, 0x1, R62 ;  /* 0x000000013f3e7824 */ /* 0x010fc600078e023e */
[----:B------:R-:W4:Y:S01]  /*2550*/  LDS.U16 R84, [R84] ;  /* 0x0000000054547984 */ /* 0x000f220000000400 */
[----:B------:R-:W-:-:S03]  /*2560*/  IMAD.IADD R64, R65, 0x1, R64 ;  /* 0x0000000141407824 */ /* 0x000fc600078e0240 */
[----:B------:R-:W4:Y:S01]  /*2570*/  LDS.U16 R86, [R86] ;  /* 0x0000000056567984 */ /* 0x000f220000000400 */
[----:B------:R-:W-:-:S03]  /*2580*/  IMAD.IADD R66, R67, 0x1, R66 ;  /* 0x0000000143427824 */ /* 0x000fc600078e0242 */
[----:B------:R-:W4:Y:S01]  /*2590*/  LDS.U16 R88, [R88] ;  /* 0x0000000058587984 */ /* 0x000f220000000400 */
[----:B------:R-:W-:-:S03]  /*25a0*/  IMAD.IADD R68, R69, 0x1, R68 ;  /* 0x0000000145447824 */ /* 0x000fc600078e0244 */
[----:B------:R-:W4:Y:S01]  /*25b0*/  LDS.U16 R90, [R90] ;  /* 0x000000005a5a7984 */ /* 0x000f220000000400 */
[----:B------:R-:W-:Y:S02]  /*25c0*/  IMAD.IADD R70, R71, 0x1, R70 ;  /* 0x0000000147467824 */ /* 0x000fe400078e0246 */
[----:B------:R-:W-:Y:S02]  /*25d0*/  IMAD.IADD R72, R73, 0x1, R72 ;  /* 0x0000000149487824 */ /* 0x000fe400078e0248 */
[----:B------:R-:W-:Y:S02]  /*25e0*/  IMAD.IADD R74, R75, 0x1, R74 ;  /* 0x000000014b4a7824 */ /* 0x000fe400078e024a */
[----:B0-----:R-:W-:Y:S02]  /*25f0*/  IMAD.IADD R76, R77, 0x1, R76 ;  /* 0x000000014d4c7824 */ /* 0x001fe400078e024c */
[----:B-1----:R-:W-:Y:S02]  /*2600*/  IMAD.IADD R78, R79, 0x1, R78 ;  /* 0x000000014f4e7824 */ /* 0x002fe400078e024e */
[----:B--2---:R-:W-:-:S02]  /*2610*/  IMAD.IADD R80, R81, 0x1, R80 ;  /* 0x0000000151507824 */ /* 0x004fc400078e0250 */
[----:B---3--:R-:W-:Y:S02]  /*2620*/  IMAD.IADD R82, R83, 0x1, R82 ;  /* 0x0000000153527824 */ /* 0x008fe400078e0252 */
[----:B----4-:R-:W-:Y:S02]  /*2630*/  IMAD.IADD R84, R85, 0x1, R84 ;  /* 0x0000000155547824 */ /* 0x010fe400078e0254 */
[----:B------:R-:W-:Y:S02]  /*2640*/  IMAD.IADD R86, R87, 0x1, R86 ;  /* 0x0000000157567824 */ /* 0x000fe400078e0256 */
[----:B------:R-:W-:Y:S02]  /*2650*/  IMAD.IADD R88, R89, 0x1, R88 ;  /* 0x0000000159587824 */ /* 0x000fe400078e0258 */
[----:B------:R-:W-:Y:S01]  /*2660*/  IMAD.IADD R90, R91, 0x1, R90 ;  /* 0x000000015b5a7824 */ /* 0x000fe200078e025a */
[----:B------:R-:W-:Y:S06]  /*2670*/  BAR.SYNC.DEFER_BLOCKING 0x0 ;  /* 0x0000000000007b1d */ /* 0x000fec0000010000 */
[----:B------:R-:W-:Y:S05]  /*2680*/  BRA.U UP0, `(.L_x_219) ;  /* 0x0000000500987547 */ /* 0x000fea000b800000 */
[----:B------:R-:W-:Y:S01]  /*2690*/  LEA R4, R5, UR4, 0x2 ;  /* 0x0000000405047c11 */ /* 0x000fe2000f8e10ff */
[----:B------:R-:W-:Y:S01]  /*26a0*/  UIADD3 UR8, UPT, UPT, UR8, 0x6, URZ ;  /* 0x0000000608087890 */ /* 0x000fe2000fffe0ff */
[----:B------:R-:W-:Y:S01]  /*26b0*/  LEA R5, R56, UR4, 0x2 ;  /* 0x0000000438057c11 */ /* 0x000fe2000f8e10ff */
[----:B------:R-:W-:Y:S01]  /*26c0*/  UIADD3 UR5, UPT, UPT, UR5, -0x6, URZ ;  /* 0xfffffffa05057890 */ /* 0x000fe2000fffe0ff */
[----:B------:R-:W-:Y:S01]  /*26d0*/  LEA R6, R58, UR4, 0x2 ;  /* 0x000000043a067c11 */ /* 0x000fe2000f8e10ff */
[----:B------:R0:W-:Y:S01]  /*26e0*/  STS [R4], R2 ;  /* 0x0000000204007388 */ /* 0x0001e20000000800 */
[----:B------:R-:W-:Y:S02]  /*26f0*/  LEA R7, R60, UR4, 0x2 ;  /* 0x000000043c077c11 */ /* 0x000fe4000f8e10ff */
[----:B------:R-:W-:Y:S01]  /*2700*/  LEA R8, R62, UR4, 0x2 ;  /* 0x000000043e087c11 */ /* 0x000fe2000f8e10ff */
[----:B------:R0:W-:Y:S01]  /*2710*/  STS [R5], R3 ;  /* 0x0000000305007388 */ /* 0x0001e20000000800 */
[----:B------:R-:W-:-:S02]  /*2720*/  LEA R9, R64, UR4, 0x2 ;  /* 0x0000000440097c11 */ /* 0x000fc4000f8e10ff */
[----:B------:R-:W-:Y:S01]  /*2730*/  LEA R10, R66, UR4, 0x2 ;  /* 0x00000004420a7c11 */ /* 0x000fe2000f8e10ff */
[----:B------:R0:W-:Y:S01]  /*2740*/  STS [R6], R12 ;  /* 0x0000000c06007388 */ /* 0x0001e20000000800 */
[----:B------:R-:W-:Y:S02]  /*2750*/  LEA R11, R68, UR4, 0x2 ;  /* 0x00000004440b7c11 */ /* 0x000fe4000f8e10ff */
        /* <DEDUP_REMOVED lines=16> */
[----:B------:R0:W-:Y:S04]  /*2860*/  STS [R52], R18 ;  /* 0x0000001234007388 */ /* 0x0001e80000000800 */
        /* <DEDUP_REMOVED lines=9> */
[----:B------:R0:W-:Y:S01]  /*2900*/  STS [R64], R28 ;  /* 0x0000001c40007388 */ /* 0x0001e20000000800 */
[----:B------:R-:W-:Y:S06]  /*2910*/  BAR.SYNC.DEFER_BLOCKING 0x0 ;  /* 0x0000000000007b1d */ /* 0x000fec0000010000 */
[----:B------:R0:W1:Y:S04]  /*2920*/  LDS R2, [R53] ;  /* 0x0000000035027984 */ /* 0x0000680000000800 */
[----:B------:R0:W3:Y:S04]  /*2930*/  LDS R3, [R53+0x4] ;  /* 0x0000040035037984 */ /* 0x0000e80000000800 */
[----:B------:R0:W4:Y:S04]  /*2940*/  LDS R12, [R53+0x8] ;  /* 0x00000800350c7984 */ /* 0x0001280000000800 */
[----:B------:R0:W2:Y:S04]  /*2950*/  LDS R13, [R53+0xc] ;  /* 0x00000c00350d7984 */ /* 0x0000a80000000800 */
[----:B------:R0:W0:Y:S04]  /*2960*/  LDS R14, [R53+0x10] ;  /* 0x00001000350e7984 */ /* 0x0000280000000800 */
        /* <DEDUP_REMOVED lines=13> */
[----:B------:R0:W0:Y:S01]  /*2a40*/  LDS R28, [R53+0x48] ;  /* 0x00004800351c7984 */ /* 0x0000220000000800 */
[----:B------:R-:W-:Y:S06]  /*2a50*/  BAR.SYNC.DEFER_BLOCKING 0x0 ;  /* 0x0000000000007b1d */ /* 0x000fec0000010000 */
        /* <DEDUP_REMOVED lines=20> */
[----:B------:R0:W0:Y:S04]  /*2ba0*/  LDS R29, [R53] ;  /* 0x00000000351d7984 */ /* 0x0000280000000800 */
        /* <DEDUP_REMOVED lines=19> */
[----:B-1234-:R-:W-:Y:S05]  /*2ce0*/  BRA `(.L_x_220) ;  /* 0xffffffdc00587947 */ /* 0x01efea000383ffff */
.L_x_219:
[----:B------:R-:W-:Y:S01]  /*2cf0*/  LEA R5, R5, UR4, 0x2 ;  /* 0x0000000405057c11 */ /* 0x000fe2000f8e10ff */
[----:B------:R-:W-:Y:S01]  /*2d00*/  IMAD R53, R0, -0x48, R53 ;  /* 0xffffffb800357824 */ /* 0x000fe200078e0235 */
[----:B------:R-:W-:Y:S01]  /*2d10*/  LEA R56, R56, UR4, 0x2 ;  /* 0x0000000438387c11 */ /* 0x000fe2000f8e10ff */
[----:B------:R-:W0:Y:S01]  /*2d20*/  LDCU.64 UR6, c[0x0][0x3a0] ;  /* 0x00007400ff0677ac */ /* 0x000e220008000a00 */
[----:B------:R-:W-:Y:S01]  /*2d30*/  LEA R58, R58, UR4, 0x2 ;  /* 0x000000043a3a7c11 */ /* 0x000fe2000f8e10ff */
[----:B------:R-:W-:Y:S01]  /*2d40*/  STS [R5], R2 ;  /* 0x0000000205007388 */ /* 0x000fe20000000800 */
[----:B------:R-:W-:Y:S01]  /*2d50*/  LEA R60, R60, UR4, 0x2 ;  /* 0x000000043c3c7c11 */ /* 0x000fe2000f8e10ff */
[----:B------:R-:W-:Y:S01]  /*2d60*/  VIADD R6, R0, 0x100 ;  /* 0x0000010000067836 */ /* 0x000fe20000000000 */
[----:B------:R-:W-:Y:S01]  /*2d70*/  LEA R62, R62, UR4, 0x2 ;  /* 0x000000043e3e7c11 */ /* 0x000fe2000f8e10ff */
[----:B------:R1:W-:Y:S01]  /*2d80*/  STS [R56], R3 ;  /* 0x0000000338007388 */ /* 0x0003e20000000800 */
[----:B------:R-:W-:Y:S01]  /*2d90*/  LEA R64, R64, UR4, 0x2 ;  /* 0x0000000440407c11 */ /* 0x000fe2000f8e10ff */
[----:B------:R-:W-:Y:S01]  /*2da0*/  VIADD R8, R0, 0x300 ;  /* 0x0000030000087836 */ /* 0x000fe20000000000 */
[----:B------:R-:W-:Y:S01]  /*2db0*/  LEA R66, R66, UR4, 0x2 ;  /* 0x0000000442427c11 */ /* 0x000fe2000f8e10ff */
[----:B------:R2:W-:Y:S01]  /*2dc0*/  STS [R58], R12 ;  /* 0x0000000c3a007388 */ /* 0x0005e20000000800 */
[----:B------:R-:W-:-:S02]  /*2dd0*/  LEA R68, R68, UR4, 0x2 ;  /* 0x0000000444447c11 */ /* 0x000fc4000f8e10ff */
[----:B------:R-:W-:Y:S01]  /*2de0*/  LEA R70, R70, UR4, 0x2 ;  /* 0x0000000446467c11 */ /* 0x000fe2000f8e10ff */
[----:B------:R-:W-:Y:S01]  /*2df0*/  STS [R60], R13 ;  /* 0x0000000d3c007388 */ /* 0x000fe20000000800 */
[----:B------:R-:W-:Y:S01]  /*2e00*/  LEA R72, R72, UR4, 0x2 ;  /* 0x0000000448487c11 */ /* 0x000fe2000f8e10ff */
[----:B-1----:R-:W1:Y:S01]  /*2e10*/  LDC.64 R2, c[0x0][0x388] ;  /* 0x0000e200ff027b82 */ /* 0x002e620000000a00 */
[----:B------:R-:W-:Y:S01]  /*2e20*/  LEA R74, R74, UR4, 0x2 ;  /* 0x000000044a4a7c11 */ /* 0x000fe2000f8e10ff */
[----:B------:R-:W-:Y:S01]  /*2e30*/  STS [R62], R14 ;  /* 0x0000000e3e007388 */ /* 0x000fe20000000800 */
[----:B------:R-:W-:Y:S01]  /*2e40*/  LEA R76, R76, UR4, 0x2 ;  /* 0x000000044c4c7c11 */ /* 0x000fe2000f8e10ff */
[----:B0-----:R-:W-:Y:S01]  /*2e50*/  IMAD.U32 R4, RZ, RZ, UR7 ;  /* 0x00000007ff047e24 */ /* 0x001fe2000f8e00ff */
[----:B------:R-:W-:Y:S01]  /*2e60*/  LEA R78, R78, UR4, 0x2 ;  /* 0x000000044e4e7c11 */ /* 0x000fe2000f8e10ff */
[----:B------:R-:W-:Y:S01]  /*2e70*/  STS [R64], R15 ;  /* 0x0000000f40007388 */ /* 0x000fe20000000800 */
[----:B------:R-:W-:Y:S01]  /*2e80*/  LEA R80, R80, UR4, 0x2 ;  /* 0x0000000450507c11 */ /* 0x000fe2000f8e10ff */
[----:B--2---:R-:W-:Y:S01]  /*2e90*/  VIADD R12, R0, 0x500 ;  /* 0x00000500000c7836 */ /* 0x004fe20000000000 */
[----:B------:R-:W-:Y:S01]  /*2ea0*/  LEA R82, R82, UR4, 0x2 ;  /* 0x0000000452527c11 */ /* 0x000fe2000f8e10ff */
[----:B------:R-:W-:Y:S01]  /*2eb0*/  STS [R66], R16 ;  /* 0x0000001042007388 */ /* 0x000fe20000000800 */
[----:B------:R-:W-:-:S02]  /*2ec0*/  LEA R84, R84, UR4, 0x2 ;  /* 0x0000000454547c11 */ /* 0x000fc4000f8e10ff */
[----:B------:R-:W-:Y:S01]  /*2ed0*/  LEA R86, R86, UR4, 0x2 ;  /* 0x0000000456567c11 */ /* 0x000fe2000f8e10ff */
[----:B------:R-:W-:Y:S01]  /*2ee0*/  STS [R68], R17 ;  /* 0x0000001144007388 */ /* 0x000fe20000000800 */
[----:B------:R-:W-:Y:S02]  /*2ef0*/  LEA R88, R88, UR4, 0x2 ;  /* 0x0000000458587c11 */ /* 0x000fe4000f8e10ff */
[----:B------:R-:W-:Y:S01]  /*2f00*/  LEA R90, R90, UR4, 0x2 ;  /* 0x000000045a5a7c11 */ /* 0x000fe2000f8e10ff */
[----:B------:R-:W-:Y:S01]  /*2f10*/  STS [R70], R18 ;  /* 0x0000001246007388 */ /* 0x000fe20000000800 */
[----:B------:R-:W-:Y:S02]  /*2f20*/  ISETP.LT.U32.AND P6, PT, R0, UR6, PT ;  /* 0x0000000600007c0c */ /* 0x000fe4000bfc1070 */
[----:B------:R-:W-:Y:S01]  /*2f30*/  ISETP.LT.U32.AND P2, PT, R6, UR6, PT ;  /* 0x0000000606007c0c */ /* 0x000fe2000bf41070 */
[----:B------:R-:W-:Y:S01]  /*2f40*/  STS [R72], R19 ;  /* 0x0000001348007388 */ /* 0x000fe20000000800 */
[----:B------:R-:W-:Y:S01]  /*2f50*/  ISETP.GT.U32.AND.EX P6, PT, R4, RZ, PT, P6 ;  /* 0x000000ff0400720c */ /* 0x000fe20003fc4160 */
[----:B------:R-:W-:Y:S01]  /*2f60*/  VIADD R6, R0, 0x200 ;  /* 0x0000020000067836 */ /* 0x000fe20000000000 */
[----:B------:R-:W-:Y:S01]  /*2f70*/  ISETP.LT.U32.AND P4, PT, R8, UR6, PT ;  /* 0x0000000608007c0c */ /* 0x000fe2000bf81070 */
[----:B------:R-:W-:Y:S01]  /*2f80*/  STS [R74], R20 ;  /* 0x000000144a007388 */ /* 0x000fe20000000800 */
[----:B------:R-:W-:Y:S01]  /*2f90*/  IMAD.U32 R8, RZ, RZ, UR7 ;  /* 0x00000007ff087e24 */ /* 0x000fe2000f8e00ff */
[C---:B------:R-:W-:Y:S01]  /*2fa0*/  LOP3.LUT R10, R0.reuse, 0x400, RZ, 0xfc, !PT ;  /* 0x00000400000a7812 */ /* 0x040fe200078efcff */
[----:B-1----:R-:W-:Y:S01]  /*2fb0*/  IMAD.WIDE.U32 R2, R0, 0x4, R2 ;  /* 0x0000000400027825 */ /* 0x002fe200078e0002 */
[----:B------:R-:W-:Y:S01]  /*2fc0*/  STS [R76], R21 ;  /* 0x000000154c007388 */ /* 0x000fe20000000800 */
[----:B------:R-:W-:-:S02]  /*2fd0*/  ISETP.LT.U32.AND P5, PT, R6, UR6, PT ;  /* 0x0000000606007c0c */ /* 0x000fc4000bfa1070 */
[----:B------:R-:W-:Y:S01]  /*2fe0*/  VIADD R6, R0, 0x600 ;  /* 0x0000060000067836 */ /* 0x000fe20000000000 */
[----:B------:R-:W-:Y:S01]  /*2ff0*/  STS [R78], R22 ;  /* 0x000000164e007388 */ /* 0x000fe20000000800 */
[----:B------:R-:W-:Y:S01]  /*3000*/  ISETP.LT.U32.AND P3, PT, R10, UR6, PT ;  /* 0x000000060a007c0c */ /* 0x000fe2000bf61070 */
[----:B------:R-:W-:Y:S01]  /*3010*/  IMAD.U32 R10, RZ, RZ, UR7 ;  /* 0x00000007ff0a7e24 */ /* 0x000fe2000f8e00ff */
[----:B------:R-:W-:Y:S01]  /*3020*/  ISETP.GT.U32.AND.EX P2, PT, R8, RZ, PT, P2 ;  /* 0x000000ff0800720c */ /* 0x000fe20003f44120 */
[----:B------:R-:W-:Y:S01]  /*3030*/  STS [R80], R23 ;  /* 0x0000001750007388 */ /* 0x000fe20000000800 */
[----:B------:R-:W-:Y:S01]  /*3040*/  ISETP.LT.U32.AND P0, PT, R6, UR6, PT ;  /* 0x0000000606007c0c */ /* 0x000fe2000bf01070 */
[----:B------:R-:W-:Y:S01]  /*3050*/  VIADD R6, R0, 0x700 ;  /* 0x0000070000067836 */ /* 0x000fe20000000000 */
[----:B------:R-:W-:Y:S01]  /*3060*/  ISETP.GT.U32.AND.EX P5, PT, R10, RZ, PT, P5 ;  /* 0x000000ff0a00720c */ /* 0x000fe20003fa4150 */
[----:B------:R-:W-:Y:S01]  /*3070*/  STS [R82], R24 ;  /* 0x0000001852007388 */ /* 0x000fe20000000800 */
[----:B------:R-:W-:-:S02]  /*3080*/  ISETP.GT.U32.AND.EX P4, PT, R8, RZ, PT, P4 ;  /* 0x000000ff0800720c */ /* 0x000fc40003f84140 */
[----:B------:R-:W-:Y:S01]  /*3090*/  ISETP.LT.U32.AND P1, PT, R12, UR6, PT ;  /* 0x000000060c007c0c */ /* 0x000fe2000bf21070 */
[----:B------:R-:W-:Y:S01]  /*30a0*/  STS [R84], R25 ;  /* 0x0000001954007388 */ /* 0x000fe20000000800 */
[C---:B------:R-:W-:Y:S02]  /*30b0*/  ISETP.GT.U32.AND.EX P0, PT, R8.reuse, RZ, PT, P0 ;  /* 0x000000ff0800720c */ /* 0x040fe40003f04100 */
[----:B------:R-:W-:Y:S01]  /*30c0*/  ISETP.GT.U32.AND.EX P1, PT, R8, RZ, PT, P1 ;  /* 0x000000ff0800720c */ /* 0x000fe20003f24110 */
[----:B------:R-:W-:Y:S04]  /*30d0*/  STS [R86], R26 ;  /* 0x0000001a56007388 */ /* 0x000fe80000000800 */
[----:B------:R-:W-:Y:S04]  /*30e0*/  STS [R88], R27 ;  /* 0x0000001b58007388 */ /* 0x000fe80000000800 */
[----:B------:R-:W-:Y:S01]  /*30f0*/  STS [R90], R28 ;  /* 0x0000001c5a007388 */ /* 0x000fe20000000800 */
[----:B------:R-:W-:Y:S06]  /*3100*/  BAR.SYNC.DEFER_BLOCKING 0x0 ;  /* 0x0000000000007b1d */ /* 0x000fec0000010000 */
[----:B------:R-:W0:Y:S04]  /*3110*/  LDS R7, [R53] ;  /* 0x0000000035077984 */ /* 0x000e280000000800 */
[----:B------:R-:W-:Y:S04]  /*3120*/  LDS R9, [R53+0x400] ;  /* 0x0004000035097984 */ /* 0x000fe80000000800 */
        /* <DEDUP_REMOVED lines=16> */
[----:B------:R-:W-:Y:S01]  /*3230*/  LDS R65, [R53+0x4800] ;  /* 0x0048000035417984 */ /* 0x000fe20000000800 */
[----:B------:R-:W-:Y:S06]  /*3240*/  BAR.SYNC.DEFER_BLOCKING 0x0 ;  /* 0x0000000000007b1d */ /* 0x000fec0000010000 */
[----:B------:R1:W-:Y:S04]  /*3250*/  STS [R5], R29 ;  /* 0x0000001d05007388 */ /* 0x0003e80000000800 */
[----:B------:R-:W-:Y:S04]  /*3260*/  STS [R56], R30 ;  /* 0x0000001e38007388 */ /* 0x000fe80000000800 */
[----:B------:R-:W-:Y:S01]  /*3270*/  STS [R58], R31 ;  /* 0x0000001f3a007388 */ /* 0x000fe20000000800 */
[----:B-1----:R-:W1:Y:S03]  /*3280*/  LDC.64 R4, c[0x0][0x398] ;  /* 0x0000e600ff047b82 */ /* 0x002e660000000a00 */
[----:B------:R-:W-:Y:S04]  /*3290*/  STS [R60], R32 ;  /* 0x000000203c007388 */ /* 0x000fe80000000800 */
[----:B------:R-:W-:Y:S04]  /*32a0*/  STS [R62], R33 ;  /* 0x000000213e007388 */ /* 0x000fe80000000800 */
[----:B------:R-:W-:Y:S04]  /*32b0*/  STS [R64], R34 ;  /* 0x0000002240007388 */ /* 0x000fe80000000800 */
[----:B------:R-:W-:Y:S04]  /*32c0*/  STS [R66], R35 ;  /* 0x0000002342007388 */ /* 0x000fe80000000800 */
[----:B------:R-:W-:Y:S04]  /*32d0*/  STS [R68], R36 ;  /* 0x0000002444007388 */ /* 0x000fe80000000800 */
[----:B------:R-:W-:Y:S01]  /*32e0*/  STS [R70], R37 ;  /* 0x0000002546007388 */ /* 0x000fe20000000800 */
[----:B-1----:R-:W-:-:S03]  /*32f0*/  IMAD.WIDE.U32 R4, R0, 0x4, R4 ;  /* 0x0000000400047825 */ /* 0x002fc600078e0004 */
[----:B------:R-:W-:Y:S04]  /*3300*/  STS [R72], R38 ;  /* 0x0000002648007388 */ /* 0x000fe80000000800 */
        /* <DEDUP_REMOVED lines=8> */
[----:B------:R-:W-:Y:S01]  /*3390*/  STS [R90], R47 ;  /* 0x0000002f5a007388 */ /* 0x000fe20000000800 */
[----:B------:R-:W-:Y:S06]  /*33a0*/  BAR.SYNC.DEFER_BLOCKING 0x0 ;  /* 0x0000000000007b1d */ /* 0x000fec0000010000 */
[----:B------:R-:W1:Y:S04]  /*33b0*/  @P6 LDS R67, [R53] ;  /* 0x0000000035436984 */ /* 0x000e680000000800 */
[----:B------:R-:W2:Y:S04]  /*33c0*/  LDS R29, [R53+0x400] ;  /* 0x00040000351d7984 */ /* 0x000ea80000000800 */
[----:B------:R-:W3:Y:S04]  /*33d0*/  LDS R31, [R53+0x800] ;  /* 0x00080000351f7984 */ /* 0x000ee80000000800 */
[----:B------:R-:W4:Y:S04]  /*33e0*/  LDS R33, [R53+0xc00] ;  /* 0x000c000035217984 */ /* 0x000f280000000800 */
[----:B------:R-:W5:Y:S04]  /*33f0*/  LDS R35, [R53+0x1000] ;  /* 0x0010000035237984 */ /* 0x000f680000000800 */
[----:B------:R-:W5:Y:S04]  /*3400*/  LDS R37, [R53+0x1400] ;  /* 0x0014000035257984 */ /* 0x000f680000000800 */
[----:B------:R-:W5:Y:S04]  /*3410*/  LDS R39, [R53+0x1800] ;  /* 0x0018000035277984 */ /* 0x000f680000000800 */
[----:B0-----:R0:W-:Y:S04]  /*3420*/  @P6 STG.E desc[UR10][R2.64], R7 ;  /* 0x0000000702006986 */ /* 0x0011e8000c10190a */
[----:B------:R-:W5:Y:S04]  /*3430*/  LDS R41, [R53+0x1c00] ;  /* 0x001c000035297984 */ /* 0x000f680000000800 */
[----:B-1----:R-:W-:Y:S01]  /*3440*/  @P6 STG.E desc[UR10][R4.64], R67 ;  /* 0x0000004304006986 */ /* 0x002fe2000c10190a */
[----:B------:R-:W-:Y:S01]  /*3450*/  ISETP.LT.U32.AND P6, PT, R6, UR6, PT ;  /* 0x0000000606007c0c */ /* 0x000fe2000bfc1070 */
[----:B0-----:R-:W-:Y:S01]  /*3460*/  IMAD.U32 R7, RZ, RZ, UR7 ;  /* 0x00000007ff077e24 */ /* 0x001fe2000f8e00ff */
[----:B------:R-:W-:Y:S01]  /*3470*/  LOP3.LUT R6, R0, 0x800, RZ, 0xfc, !PT ;  /* 0x0000080000067812 */ /* 0x000fe200078efcff */
[----:B------:R-:W-:Y:S01]  /*3480*/  @P2 STG.E desc[UR10][R2.64+0x400], R9 ;  /* 0x0004000902002986 */ /* 0x000fe2000c10190a */
[----:B------:R-:W-:-:S02]  /*3490*/  ISETP.GT.U32.AND.EX P6, PT, R10, RZ, PT, P6 ;  /* 0x000000ff0a00720c */ /* 0x000fc40003fc4160 */
[----:B------:R-:W-:Y:S01]  /*34a0*/  ISETP.GT.U32.AND.EX P3, PT, R7, RZ, PT, P3 ;  /* 0x000000ff0700720c */ /* 0x000fe20003f64130 */
[----:B--2---:R-:W-:Y:S01]  /*34b0*/  @P2 STG.E desc[UR10][R4.64+0x400], R29 ;  /* 0x0004001d04002986 */ /* 0x004fe2000c10190a */
[----:B------:R-:W-:Y:S01]  /*34c0*/  ISETP.LT.U32.AND P2, PT, R6, UR6, PT ;  /* 0x0000000606007c0c */ /* 0x000fe2000bf41070 */
[----:B------:R-:W-:Y:S02]  /*34d0*/  VIADD R6, R0, 0x900 ;  /* 0x0000090000067836 */ /* 0x000fe40000000000 */
[----:B------:R-:W-:Y:S01]  /*34e0*/  @P5 STG.E desc[UR10][R2.64+0x800], R11 ;  /* 0x0008000b02005986 */ /* 0x000fe2000c10190a */
[----:B------:R-:W-:-:S03]  /*34f0*/  ISETP.GT.U32.AND.EX P2, PT, R8, RZ, PT, P2 ;  /* 0x000000ff0800720c */ /* 0x000fc60003f44120 */
[----:B---3--:R-:W-:Y:S01]  /*3500*/  @P5 STG.E desc[UR10][R4.64+0x800], R31 ;  /* 0x0008001f04005986 */ /* 0x008fe2000c10190a */
[----:B------:R-:W-:Y:S01]  /*3510*/  ISETP.LT.U32.AND P5, PT, R6, UR6, PT ;  /* 0x0000000606007c0c */ /* 0x000fe2000bfa1070 */
[----:B------:R-:W-:Y:S02]  /*3520*/  VIADD R6, R0, 0xa00 ;  /* 0x00000a0000067836 */ /* 0x000fe40000000000 */
[----:B------:R-:W0:Y:S01]  /*3530*/  LDS R7, [R53+0x2000] ;  /* 0x0020000035077984 */ /* 0x000e220000000800 */
[----:B------:R-:W-:Y:S01]  /*3540*/  ISETP.GT.U32.AND.EX P5, PT, R8, RZ, PT, P5 ;  /* 0x000000ff0800720c */ /* 0x000fe20003fa4150 */
[----:B------:R-:W-:Y:S02]  /*3550*/  VIADD R8, R0, 0x1100 ;  /* 0x0000110000087836 */ /* 0x000fe40000000000 */
[----:B------:R-:W-:Y:S04]  /*3560*/  @P4 STG.E desc[UR10][R2.64+0xc00], R13 ;  /* 0x000c000d02004986 */ /* 0x000fe8000c10190a */
[----:B----4-:R-:W-:Y:S01]  /*3570*/  @P4 STG.E desc[UR10][R4.64+0xc00], R33 ;  /* 0x000c002104004986 */ /* 0x010fe2000c10190a */
[----:B------:R-:W-:Y:S01]  /*3580*/  ISETP.LT.U32.AND P4, PT, R6, UR6, PT ;  /* 0x0000000606007c0c */ /* 0x000fe2000bf81070 */
[----:B------:R-:W-:-:S02]  /*3590*/  VIADD R6, R0, 0xb00 ;  /* 0x00000b0000067836 */ /* 0x000fc40000000000 */
[----:B------:R-:W1:Y:S01]  /*35a0*/  LDS R9, [R53+0x2400] ;  /* 0x0024000035097984 */ /* 0x000e620000000800 */
[----:B------:R-:W-:-:S03]  /*35b0*/  ISETP.GT.U32.AND.EX P4, PT, R10, RZ, PT, P4 ;  /* 0x000000ff0a00720c */ /* 0x000fc60003f84140 */
[----:B------:R-:W2:Y:S04]  /*35c0*/  LDS R11, [R53+0x2800] ;  /* 0x00280000350b7984 */ /* 0x000ea80000000800 */
[----:B------:R-:W3:Y:S04]  /*35d0*/  LDS R13, [R53+0x2c00] ;  /* 0x002c0000350d7984 */ /* 0x000ee80000000800 */
[----:B------:R-:W-:Y:S04]  /*35e0*/  @P3 STG.E desc[UR10][R2.64+0x1000], R15 ;  /* 0x0010000f02003986 */ /* 0x000fe8000c10190a */
[----:B-----5:R-:W-:Y:S01]  /*35f0*/  @P3 STG.E desc[UR10][R4.64+0x1000], R35 ;  /* 0x0010002304003986 */ /* 0x020fe2000c10190a */
[----:B------:R-:W-:-:S02]  /*3600*/  ISETP.LT.U32.AND P3, PT, R6, UR6, PT ;  /* 0x0000000606007c0c */ /* 0x000fc4000bf61070 */
[----:B------:R-:W-:Y:S01]  /*3610*/  LOP3.LUT R6, R0, 0xc00, RZ, 0xfc, !PT ;  /* 0x00000c0000067812 */ /* 0x000fe200078efcff */
[----:B------:R-:W-:Y:S04]  /*3620*/  @P1 STG.E desc[UR10][R2.64+0x1400], R17 ;  /* 0x0014001102001986 */ /* 0x000fe8000c10190a */
[----:B------:R-:W-:Y:S01]  /*3630*/  @P1 STG.E desc[UR10][R4.64+0x1400], R37 ;  /* 0x0014002504001986 */ /* 0x000fe2000c10190a */
[----:B------:R-:W-:Y:S01]  /*3640*/  ISETP.LT.U32.AND P1, PT, R6, UR6, PT ;  /* 0x0000000606007c0c */ /* 0x000fe2000bf21070 */
[----:B------:R-:W-:Y:S02]  /*3650*/  VIADD R6, R0, 0xd00 ;  /* 0x00000d0000067836 */ /* 0x000fe40000000000 */
[----:B------:R-:W-:Y:S04]  /*3660*/  @P0 STG.E desc[UR10][R2.64+0x1800], R19 ;  /* 0x0018001302000986 */ /* 0x000fe8000c10190a */
[----:B------:R-:W-:Y:S01]  /*3670*/  @P0 STG.E desc[UR10][R4.64+0x1800], R39 ;  /* 0x0018002704000986 */ /* 0x000fe2000c10190a */
[----:B------:R-:W-:Y:S01]  /*3680*/  ISETP.LT.U32.AND P0, PT, R6, UR6, PT ;  /* 0x0000000606007c0c */ /* 0x000fe2000bf01070 */
[----:B------:R-:W-:-:S02]  /*3690*/  VIADD R6, R0, 0xe00 ;  /* 0x00000e0000067836 */ /* 0x000fc40000000000 */
[----:B------:R-:W-:Y:S04]  /*36a0*/  @P6 STG.E desc[UR10][R2.64+0x1c00], R21 ;  /* 0x001c001502006986 */ /* 0x000fe8000c10190a */
[----:B------:R-:W-:Y:S01]  /*36b0*/  @P6 STG.E desc[UR10][R4.64+0x1c00], R41 ;  /* 0x001c002904006986 */ /* 0x000fe2000c10190a */
[----:B------:R-:W-:Y:S01]  /*36c0*/  ISETP.LT.U32.AND P6, PT, R6, UR6, PT ;  /* 0x0000000606007c0c */ /* 0x000fe2000bfc1070 */
[----:B------:R-:W-:Y:S02]  /*36d0*/  IMAD.U32 R6, RZ, RZ, UR7 ;  /* 0x00000007ff067e24 */ /* 0x000fe4000f8e00ff */
[----:B------:R-:W4:Y:S03]  /*36e0*/  LDS R15, [R53+0x3000] ;  /* 0x00300000350f7984 */ /* 0x000f260000000800 */
[----:B------:R-:W-:Y:S01]  /*36f0*/  ISETP.GT.U32.AND.EX P3, PT, R6, RZ, PT, P3 ;  /* 0x000000ff0600720c */ /* 0x000fe20003f64130 */
[----:B------:R-:W5:Y:S01]  /*3700*/  LDS R17, [R53+0x3400] ;  /* 0x0034000035117984 */ /* 0x000f620000000800 */
[----:B------:R-:W-:-:S03]  /*3710*/  VIADD R6, R0, 0xf00 ;  /* 0x00000f0000067836 */ /* 0x000fc60000000000 */
[----:B------:R-:W5:Y:S04]  /*3720*/  LDS R19, [R53+0x3800] ;  /* 0x0038000035137984 */ /* 0x000f680000000800 */
[----:B------:R-:W5:Y:S04]  /*3730*/  LDS R21, [R53+0x3c00] ;  /* 0x003c000035157984 */ /* 0x000f680000000800 */
[----:B------:R-:W5:Y:S04]  /*3740*/  LDS R29, [R53+0x4000] ;  /* 0x00400000351d7984 */ /* 0x000f680000000800 */
[----:B------:R-:W5:Y:S04]  /*3750*/  LDS R31, [R53+0x4400] ;  /* 0x00440000351f7984 */ /* 0x000f680000000800 */
[----:B------:R-:W-:Y:S04]  /*3760*/  @P2 STG.E desc[UR10][R2.64+0x2000], R23 ;  /* 0x0020001702002986 */ /* 0x000fe8000c10190a */
[----:B0-----:R0:W-:Y:S01]  /*3770*/  @P2 STG.E desc[UR10][R4.64+0x2000], R7 ;  /* 0x0020000704002986 */ /* 0x0011e2000c10190a */
[----:B------:R-:W-:-:S02]  /*3780*/  ISETP.LT.U32.AND P2, PT, R6, UR6, PT ;  /* 0x0000000606007c0c */ /* 0x000fc4000bf41070 */
[C---:B------:R-:W-:Y:S01]  /*3790*/  LOP3.LUT R6, R0.reuse, 0x1000, RZ, 0xfc, !PT ;  /* 0x0000100000067812 */ /* 0x040fe200078efcff */
[----:B------:R2:W-:Y:S01]  /*37a0*/  @P5 STG.E desc[UR10][R2.64+0x2400], R25 ;  /* 0x0024001902005986 */ /* 0x0005e2000c10190a */
[----:B------:R-:W-:-:S03]  /*37b0*/  VIADD R0, R0, 0x1200 ;  /* 0x0000120000007836 */ /* 0x000fc60000000000 */
[----:B-1----:R1:W-:Y:S01]  /*37c0*/  @P5 STG.E desc[UR10][R4.64+0x2400], R9 ;  /* 0x0024000904005986 */ /* 0x0023e2000c10190a */
[----:B------:R-:W-:Y:S01]  /*37d0*/  ISETP.LT.U32.AND P5, PT, R6, UR6, PT ;  /* 0x0000000606007c0c */ /* 0x000fe2000bfa1070 */
[----:B------:R-:W-:Y:S02]  /*37e0*/  IMAD.U32 R6, RZ, RZ, UR7 ;  /* 0x00000007ff067e24 */ /* 0x000fe4000f8e00ff */
[----:B------:R1:W-:Y:S01]  /*37f0*/  @P4 STG.E desc[UR10][R2.64+0x2800], R27 ;  /* 0x0028001b02004986 */ /* 0x0003e2000c10190a */
[----:B0-----:R-:W-:Y:S02]  /*3800*/  IMAD.U32 R7, RZ, RZ, UR7 ;  /* 0x00000007ff077e24 */ /* 0x001fe4000f8e00ff */
[C---:B------:R-:W-:Y:S01]  /*3810*/  ISETP.GT.U32.AND.EX P1, PT, R6.reuse, RZ, PT, P1 ;  /* 0x000000ff0600720c */ /* 0x040fe20003f24110 */
[----:B--2---:R1:W-:Y:S01]  /*3820*/  @P4 STG.E desc[UR10][R4.64+0x2800], R11 ;  /* 0x0028000b04004986 */ /* 0x0043e2000c10190a */
[----:B------:R-:W-:Y:S02]  /*3830*/  ISETP.GT.U32.AND.EX P6, PT, R6, RZ, PT, P6 ;  /* 0x000000ff0600720c */ /* 0x000fe40003fc4160 */
[----:B------:R-:W-:Y:S01]  /*3840*/  ISETP.LT.U32.AND P4, PT, R8, UR6, PT ;  /* 0x0000000608007c0c */ /* 0x000fe2000bf81070 */
[----:B------:R1:W-:Y:S01]  /*3850*/  @P3 STG.E desc[UR10][R2.64+0x2c00], R49 ;  /* 0x002c003102003986 */ /* 0x0003e2000c10190a */
[----:B------:R-:W-:-:S02]  /*3860*/  ISETP.GT.U32.AND.EX P2, PT, R7, RZ, PT, P2 ;  /* 0x000000ff0700720c */ /* 0x000fc40003f44120 */
[----:B------:R-:W-:Y:S01]  /*3870*/  ISETP.GT.U32.AND.EX P4, PT, R6, RZ, PT, P4 ;  /* 0x000000ff0600720c */ /* 0x000fe20003f84140 */
[----:B---3--:R1:W-:Y:S01]  /*3880*/  @P3 STG.E desc[UR10][R4.64+0x2c00], R13 ;  /* 0x002c000d04003986 */ /* 0x0083e2000c10190a */
[----:B------:R-:W-:Y:S01]  /*3890*/  ISETP.LT.U32.AND P3, PT, R0, UR6, PT ;  /* 0x0000000600007c0c */ /* 0x000fe2000bf61070 */
[----:B------:R-:W-:Y:S02]  /*38a0*/  IMAD.U32 R0, RZ, RZ, UR7 ;  /* 0x00000007ff007e24 */ /* 0x000fe4000f8e00ff */
[----:B------:R1:W-:Y:S03]  /*38b0*/  @P1 STG.E desc[UR10][R2.64+0x3000], R51 ;  /* 0x0030003302001986 */ /* 0x0003e6000c10190a */
[C---:B------:R-:W-:Y:S01]  /*38c0*/  ISETP.GT.U32.AND.EX P0, PT, R0.reuse, RZ, PT, P0 ;  /* 0x000000ff0000720c */ /* 0x040fe20003f04100 */
[----:B----4-:R1:W-:Y:S01]  /*38d0*/  @P1 STG.E desc[UR10][R4.64+0x3000], R15 ;  /* 0x0030000f04001986 */ /* 0x0103e2000c10190a */
[----:B------:R-:W-:-:S02]  /*38e0*/  ISETP.GT.U32.AND.EX P5, PT, R0, RZ, PT, P5 ;  /* 0x000000ff0000720c */ /* 0x000fc40003fa4150 */
[----:B------:R-:W-:-:S09]  /*38f0*/  ISETP.GT.U32.AND.EX P3, PT, R0, RZ, PT, P3 ;  /* 0x000000ff0000720c */ /* 0x000fd20003f64130 */
[----:B------:R1:W-:Y:S04]  /*3900*/  @P0 STG.E desc[UR10][R2.64+0x3400], R55 ;  /* 0x0034003702000986 */ /* 0x0003e8000c10190a */
[----:B-----5:R1:W-:Y:S04]  /*3910*/  @P0 STG.E desc[UR10][R4.64+0x3400], R17 ;  /* 0x0034001104000986 */ /* 0x0203e8000c10190a */
[----:B------:R1:W-:Y:S04]  /*3920*/  @P6 STG.E desc[UR10][R2.64+0x3800], R57 ;  /* 0x0038003902006986 */ /* 0x0003e8000c10190a */
[----:B------:R1:W-:Y:S04]  /*3930*/  @P6 STG.E desc[UR10][R4.64+0x3800], R19 ;  /* 0x0038001304006986 */ /* 0x0003e8000c10190a */
[----:B------:R1:W-:Y:S04]  /*3940*/  @P2 STG.E desc[UR10][R2.64+0x3c00], R59 ;  /* 0x003c003b02002986 */ /* 0x0003e8000c10190a */
[----:B------:R1:W-:Y:S04]  /*3950*/  @P2 STG.E desc[UR10][R4.64+0x3c00], R21 ;  /* 0x003c001504002986 */ /* 0x0003e8000c10190a */
[----:B------:R1:W-:Y:S04]  /*3960*/  @P5 STG.E desc[UR10][R2.64+0x4000], R61 ;  /* 0x0040003d02005986 */ /* 0x0003e8000c10190a */
[----:B------:R1:W-:Y:S04]  /*3970*/  @P5 STG.E desc[UR10][R4.64+0x4000], R29 ;  /* 0x0040001d04005986 */ /* 0x0003e8000c10190a */
[----:B------:R1:W-:Y:S04]  /*3980*/  @P4 STG.E desc[UR10][R2.64+0x4400], R63 ;  /* 0x0044003f02004986 */ /* 0x0003e8000c10190a */
[----:B------:R1:W-:Y:S01]  /*3990*/  @P4 STG.E desc[UR10][R4.64+0x4400], R31 ;  /* 0x0044001f04004986 */ /* 0x0003e2000c10190a */
[----:B------:R-:W-:Y:S05]  /*39a0*/  @!P3 EXIT ;  /* 0x000000000000b94d */ /* 0x000fea0003800000 */
[----:B------:R-:W0:Y:S04]  /*39b0*/  LDS R53, [R53+0x4800] ;  /* 0x0048000035357984 */ /* 0x000e280000000800 */
[----:B------:R-:W-:Y:S04]  /*39c0*/  STG.E desc[UR10][R2.64+0x4800], R65 ;  /* 0x0048004102007986 */ /* 0x000fe8000c10190a */
[----:B0-----:R-:W-:Y:S01]  /*39d0*/  STG.E desc[UR10][R4.64+0x4800], R53 ;  /* 0x0048003504007986 */ /* 0x001fe2000c10190a */
[----:B------:R-:W-:Y:S05]  /*39e0*/  EXIT ;  /* 0x000000000000794d */ /* 0x000fea0003800000 */
.L_x_221:
        /* <DEDUP_REMOVED lines=9> */
.L_x_936:


//--------------------- .text._ZN3cub18CUB_300001_SM_10006detail4scan16DeviceScanKernelINS2_10policy_hubIjjjmN4cuda3std3__44plusIvEEE10Policy1000EN6thrust24THRUST_300001_SM_1000_NS6detail15normal_iteratorINSD_10device_ptrIjEEEESI_NS0_13ScanTileStateIjLb1EEES9_NS0_8NullTypeEmjLb0ESL_EEvT0_T1_T2_iT3_T4_T5_ --------------------------
	.section	.text._ZN3cub18CUB_300001_SM_10006detail4scan16DeviceScanKernelINS2_10policy_hubIjjjmN4cuda3std3__44plusIvEEE10Policy1000EN6thrust24THRUST_300001_SM_1000_NS6detail15normal_iteratorINSD_10device_ptrIjEEEESI_NS0_13ScanTileStateIjLb1EEES9_NS0_8NullTypeEmjLb0ESL_EEvT0_T1_T2_iT3_T4_T5_,"ax",@progbits
	.align	128
        .global         _ZN3cub18CUB_300001_SM_10006detail4scan16DeviceScanKernelINS2_10policy_hubIjjjmN4cuda3std3__44plusIvEEE10Policy1000EN6thrust24THRUST_300001_SM_1000_NS6detail15normal_iteratorINSD_10device_ptrIjEEEESI_NS0_13ScanTileStateIjLb1EEES9_NS0_8NullTypeEmjLb0ESL_EEvT0_T1_T2_iT3_T4_T5_
        .type           _ZN3cub18CUB_300001_SM_10006detail4scan16DeviceScanKernelINS2_10policy_hubIjjjmN4cuda3std3__44plusIvEEE10Policy1000EN6thrust24THRUST_300001_SM_1000_NS6detail15normal_iteratorINSD_10device_ptrIjEEEESI_NS0_13ScanTileStateIjLb1EEES9_NS0_8NullTypeEmjLb0ESL_EEvT0_T1_T2_iT3_T4_T5_,@function
        .size           _ZN3cub18CUB_300001_SM_10006detail4scan16DeviceScanKernelINS2_10policy_hubIjjjmN4cuda3std3__44plusIvEEE10Policy1000EN6thrust24THRUST_300001_SM_1000_NS6detail15normal_iteratorINSD_10device_ptrIjEEEESI_NS0_13ScanTileStateIjLb1EEES9_NS0_8NullTypeEmjLb0ESL_EEvT0_T1_T2_iT3_T4_T5_,(.L_x_937 - _ZN3cub18CUB_300001_SM_10006detail4scan16DeviceScanKernelINS2_10policy_hubIjjjmN4cuda3std3__44plusIvEEE10Policy1000EN6thrust24THRUST_300001_SM_1000_NS6detail15normal_iteratorINSD_10device_ptrIjEEEESI_NS0_13ScanTileStateIjLb1EEES9_NS0_8NullTypeEmjLb0ESL_EEvT0_T1_T2_iT3_T4_T5_)
        .other          _ZN3cub18CUB_300001_SM_10006detail4scan16DeviceScanKernelINS2_10policy_hubIjjjmN4cuda3std3__44plusIvEEE10Policy1000EN6thrust24THRUST_300001_SM_1000_NS6detail15normal_iteratorINSD_10device_ptrIjEEEESI_NS0_13ScanTileStateIjLb1EEES9_NS0_8NullTypeEmjLb0ESL_EEvT0_T1_T2_iT3_T4_T5_,@"STO_CUDA_ENTRY STV_DEFAULT"
_ZN3cub18CUB_300001_SM_10006detail4scan16DeviceScanKernelINS2_10policy_hubIjjjmN4cuda3std3__44plusIvEEE10Policy1000EN6thrust24THRUST_300001_SM_1000_NS6detail15normal_iteratorINSD_10device_ptrIjEEEESI_NS0_13ScanTileStateIjLb1EEES9_NS0_8NullTypeEmjLb0ESL_EEvT0_T1_T2_iT3_T4_T5_:
.text._ZN3cub18CUB_300001_SM_10006detail4scan16DeviceScanKernelINS2_10policy_hubIjjjmN4cuda3std3__44plusIvEEE10Policy1000EN6thrust24THRUST_300001_SM_1000_NS6detail15normal_iteratorINSD_10device_ptrIjEEEESI_NS0_13ScanTileStateIjLb1EEES9_NS0_8NullTypeEmjLb0ESL_EEvT0_T1_T2_iT3_T4_T5_:
[----:B------:R-:W-:Y:S08]  /*0000*/  LDC R1, c[0x0][0x37c] ;  /* 0x0000df00ff017b82 */ /* 0x000ff00000000800 */
[----:B------:R-:W0:Y:S01]  /*0010*/  S2UR UR6, SR_CTAID.X ;  /* 0x00000000000679c3 */ /* 0x000e220000002500 */
[----:B------:R-:W0:Y:S01]  /*0020*/  LDCU UR4, c[0x0][0x398] ;  /* 0x00007300ff0477ac */ /* 0x000e220008000800 */
[----:B------:R-:W1:Y:S01]  /*0030*/  LDCU.64 UR8, c[0x0][0x3a0] ;  /* 0x00007400ff0877ac */ /* 0x000e620008000a00 */
[----:B------:R-:W2:Y:S01]  /*0040*/  LDCU.64 UR12, c[0x0][0x358] ;  /* 0x00006b00ff0c77ac */ /* 0x000ea20008000a00 */
[----:B0-----:R-:W-:-:S04]  /*0050*/  UIADD3 UR6, UPT, UPT, UR6, UR4, URZ ;  /* 0x0000000406067290 */ /* 0x001fc8000fffe0ff */
[----:B------:R-:W-:-:S04]  /*0060*/  UIMAD.WIDE UR10, UR6, 0x1ee0, URZ ;  /* 0x00001ee0060a78a5 */ /* 0x000fc8000f8e02ff */
[----:B-1----:R-:W-:-:S04]  /*0070*/  UIADD3 UR7, UP0, UPT, -UR10, UR8, URZ ;  /* 0x000000080a077290 */ /* 0x002fc8000ff1e1ff */
[----:B------:R-:W-:Y:S02]  /*0080*/  UIADD3.X UR4, UPT, UPT, ~UR11, UR9, URZ, UP0, !UPT ;  /* 0x000000090b047290 */ /* 0x000fe400087fe5ff */
[----:B------:R-:W-:-:S04]  /*0090*/  UISETP.GE.U32.AND UP0, UPT, UR7, 0x1ee1, UPT ;  /* 0x00001ee10700788c */ /* 0x000fc8000bf06070 */
[----:B------:R-:W-:-:S09]  /*00a0*/  UISETP.GE.U32.AND.EX UP0, UPT, UR4, URZ, UPT, UP0 ;  /* 0x000000ff0400728c */ /* 0x000fd2000bf06100 */
[----:B--2---:R-:W-:Y:S05]  /*00b0*/  BRA.U !UP0, `(.L_x_222) ;  /* 0x0000001d08047547 */ /* 0x004fea000b800000 */
[----:B------:R-:W0:Y:S01]  /*00c0*/  S2R R36, SR_TID.X ;  /* 0x0000000000247919 */ /* 0x000e220000002100 */
[----:B------:R-:W1:Y:S01]  /*00d0*/  LDCU.64 UR4, c[0x0][0x380] ;  /* 0x00007000ff0477ac */ /* 0x000e620008000a00 */
[C---:B0-----:R-:W-:Y:S02]  /*00e0*/  LOP3.LUT R0, R36.reuse, 0x1f, RZ, 0xc0, !PT ;  /* 0x0000001f24007812 */ /* 0x041fe400078ec0ff */
[----:B------:R-:W-:-:S05]  /*00f0*/  LOP3.LUT R3, R36, 0x3e0, RZ, 0xc0, !PT ;  /* 0x000003e024037812 */ /* 0x000fca00078ec0ff */
[----:B------:R-:W-:-:S05]  /*0100*/  IMAD R0, R3, 0x13, R0 ;  /* 0x0000001303007824 */ /* 0x000fca00078e0200 */
[----:B------:R-:W-:-:S05]  /*0110*/  IADD3 R0, P0, PT, R0, UR10, RZ ;  /* 0x0000000a00007c10 */ /* 0x000fca000ff1e0ff */
[----:B------:R-:W-:Y:S02]  /*0120*/  IMAD.X R41, RZ, RZ, UR11, P0 ;  /* 0x0000000bff297e24 */ /* 0x000fe400080e06ff */
[----:B------:R-:W-:-:S03]  /*0130*/  IMAD.SHL.U32 R42, R0, 0x4, RZ ;  /* 0x00000004002a7824 */ /* 0x000fc600078e00ff */
[----:B------:R-:W-:Y:S02]  /*0140*/  SHF.L.U64.HI R41, R0, 0x2, R41 ;  /* 0x0000000200297819 */ /* 0x000fe40000010229 */
[----:B-1----:R-:W-:-:S04]  /*0150*/  IADD3 R2, P0, PT, R42, UR4, RZ ;  /* 0x000000042a027c10 */ /* 0x002fc8000ff1e0ff */
[----:B------:R-:W-:-:S05]  /*0160*/  IADD3.X R3, PT, PT, R41, UR5, RZ, P0, !PT ;  /* 0x0000000529037c10 */ /* 0x000fca00087fe4ff */
[----:B------:R-:W2:Y:S04]  /*0170*/  LDG.E R5, desc[UR12][R2.64] ;  /* 0x0000000c02057981 */ /* 0x000ea8000c1e1900 */
[----:B------:R-:W3:Y:S04]  /*0180*/  LDG.E R7, desc[UR12][R2.64+0x80] ;  /* 0x0000800c02077981 */ /* 0x000ee8000c1e1900 */
[----:B------:R-:W4:Y:S04]  /*0190*/  LDG.E R9, desc[UR12][R2.64+0x100] ;  /* 0x0001000c02097981 */ /* 0x000f28000c1e1900 */
[----:B------:R-:W5:Y:S04]  /*01a0*/  LDG.E R11, desc[UR12][R2.64+0x180] ;  /* 0x0001800c020b7981 */ /* 0x000f68000c1e1900 */
        /* <DEDUP_REMOVED lines=14> */
[----:B------:R-:W5:Y:S01]  /*0290*/  LDG.E R0, desc[UR12][R2.64+0x900] ;  /* 0x0009000c02007981 */ /* 0x000f62000c1e1900 */
[----:B------:R-:W0:Y:S01]  /*02a0*/  S2UR UR5, SR_CgaCtaId ;  /* 0x00000000000579c3 */ /* 0x000e220000008800 */
[----:B------:R-:W-:Y:S01]  /*02b0*/  SHF.R.U32.HI R32, RZ, 0x5, R36 ;  /* 0x00000005ff207819 */ /* 0x000fe20000011624 */
[----:B------:R-:W-:Y:S01]  /*02c0*/  UMOV UR4, 0x400 ;  /* 0x0000040000047882 */ /* 0x000fe20000000000 */
[----:B------:R-:W1:Y:S01]  /*02d0*/  S2R R44, SR_LANEID ;  /* 0x00000000002c7919 */ /* 0x000e620000000000 */
[----:B------:R-:W-:Y:S01]  /*02e0*/  UISETP.NE.AND UP0, UPT, UR6, URZ, UPT ;  /* 0x000000ff0600728c */ /* 0x000fe2000bf05270 */
[----:B------:R-:W-:Y:S01]  /*02f0*/  BSSY.RECONVERGENT B0, `(.L_x_223) ;  /* 0x000014b000007945 */ /* 0x000fe20003800200 */
[----:B0-----:R-:W-:Y:S01]  /*0300*/  ULEA UR4, UR5, UR4, 0x18 ;  /* 0x0000000405047291 */ /* 0x001fe2000f8ec0ff */
[----:B-1----:R-:W-:-:S05]  /*0310*/  IMAD R28, R32, 0x260, R44 ;  /* 0x00000260201c7824 */ /* 0x002fca00078e022c */
[----:B------:R-:W-:-:S05]  /*0320*/  LEA R28, R28, UR4, 0x2 ;  /* 0x000000041c1c7c11 */ /* 0x000fca000f8e10ff */
[----:B------:R-:W-:Y:S01]  /*0330*/  IMAD R27, R44, 0x48, R28 ;  /* 0x000000482c1b7824 */ /* 0x000fe200078e021c */
[----:B--2---:R0:W-:Y:S04]  /*0340*/  STS [R28], R5 ;  /* 0x000000051c007388 */ /* 0x0041e80000000800 */
[----:B---3--:R0:W-:Y:S04]  /*0350*/  STS [R28+0x80], R7 ;  /* 0x000080071c007388 */ /* 0x0081e80000000800 */
[----:B----4-:R0:W-:Y:S04]  /*0360*/  STS [R28+0x100], R9 ;  /* 0x000100091c007388 */ /* 0x0101e80000000800 */
[----:B-----5:R0:W-:Y:S04]  /*0370*/  STS [R28+0x180], R11 ;  /* 0x0001800b1c007388 */ /* 0x0201e80000000800 */
[----:B------:R0:W-:Y:S04]  /*0380*/  STS [R28+0x200], R13 ;  /* 0x0002000d1c007388 */ /* 0x0001e80000000800 */
        /* <DEDUP_REMOVED lines=13> */
[----:B------:R0:W-:Y:S01]  /*0460*/  STS [R28+0x900], R0 ;  /* 0x000900001c007388 */ /* 0x0001e20000000800 */
[----:B------:R-:W-:-:S03]  /*0470*/  NOP ;  /* 0x0000000000007918 */ /* 0x000fc60000000000 */
[----:B------:R0:W1:Y:S04]  /*0480*/  LDS R26, [R27] ;  /* 0x000000001b1a7984 */ /* 0x0000680000000800 */
[----:B------:R0:W2:Y:S04]  /*0490*/  LDS R25, [R27+0x4] ;  /* 0x000004001b197984 */ /* 0x0000a80000000800 */
[----:B------:R0:W3:Y:S04]  /*04a0*/  LDS R24, [R27+0x8] ;  /* 0x000008001b187984 */ /* 0x0000e80000000800 */
[----:B------:R0:W4:Y:S04]  /*04b0*/  LDS R40, [R27+0xc] ;  /* 0x00000c001b287984 */ /* 0x0001280000000800 */
        /* <DEDUP_REMOVED lines=16> */
[----:B-1234-:R-:W-:Y:S05]  /*05c0*/  BRA.U UP0, `(.L_x_224) ;  /* 0x0000000500247547 */ /* 0x01efea000b800000 */
[----:B------:R-:W-:Y:S02]  /*05d0*/  IADD3 R8, PT, PT, R24, R25, R26 ;  /* 0x0000001918087210 */ /* 0x000fe40007ffe01a */
[----:B------:R-:W-:Y:S02]  /*05e0*/  ISETP.NE.AND P1, PT, R44, 0x1f, PT ;  /* 0x0000001f2c00780c */ /* 0x000fe40003f25270 */
[----:B0-----:R-:W-:Y:S02]  /*05f0*/  IADD3 R8, PT, PT, R39, R40, R8 ;  /* 0x0000002827087210 */ /* 0x001fe40007ffe008 */
[----:B------:R-:W-:Y:S02]  /*0600*/  ISETP.GE.U32.AND P2, PT, R36, 0x20, PT ;  /* 0x000000202400780c */ /* 0x000fe40003f46070 */
[----:B------:R-:W-:Y:S02]  /*0610*/  IADD3 R8, PT, PT, R30, R31, R8 ;  /* 0x0000001f1e087210 */ /* 0x000fe40007ffe008 */
[----:B------:R-:W-:-:S02]  /*0620*/  ISETP.NE.AND P3, PT, R44, RZ, PT ;  /* 0x000000ff2c00720c */ /* 0x000fc40003f65270 */
[----:B------:R-:W-:-:S03]  /*0630*/  IADD3 R8, PT, PT, R23, R29, R8 ;  /* 0x0000001d17087210 */ /* 0x000fc60007ffe008 */
[----:B------:R-:W-:Y:S02]  /*0640*/  @!P1 LEA R37, R32, UR4, 0x2 ;  /* 0x0000000420259c11 */ /* 0x000fe4000f8e10ff */
[----:B------:R-:W-:-:S04]  /*0650*/  IADD3 R8, PT, PT, R21, R22, R8 ;  /* 0x0000001615087210 */ /* 0x000fc80007ffe008 */
[----:B------:R-:W-:-:S04]  /*0660*/  IADD3 R8, PT, PT, R7, R20, R8 ;  /* 0x0000001407087210 */ /* 0x000fc80007ffe008 */
[----:B------:R-:W-:-:S04]  /*0670*/  IADD3 R8, PT, PT, R5, R6, R8 ;  /* 0x0000000605087210 */ /* 0x000fc80007ffe008 */
[----:B------:R-:W-:-:S04]  /*0680*/  IADD3 R33, PT, PT, R3, R4, R8 ;  /* 0x0000000403217210 */ /* 0x000fc80007ffe008 */
[----:B------:R-:W-:-:S05]  /*0690*/  IADD3 R33, PT, PT, R0, R2, R33 ;  /* 0x0000000200217210 */ /* 0x000fca0007ffe021 */
        /* <DEDUP_REMOVED lines=16> */
[----:B------:R-:W1:Y:S04]  /*07a0*/  LDS.128 R12, [UR4+0x20] ;  /* 0x00002004ff0c7984 */ /* 0x000e680008000c00 */
[----:B------:R-:W2:Y:S01]  /*07b0*/  LDS.128 R16, [UR4+0x30] ;  /* 0x00003004ff107984 */ /* 0x000ea20008000c00 */
[----:B0-----:R-:W-:-:S04]  /*07c0*/  IMAD.IADD R9, R8, 0x1, R9 ;  /* 0x0000000108097824 */ /* 0x001fc800078e0209 */
[----:B------:R-:W-:Y:S01]  /*07d0*/  IMAD.IADD R10, R10, 0x1, R9 ;  /* 0x000000010a0a7824 */ /* 0x000fe200078e0209 */
[----:B------:R-:W-:Y:S02]  /*07e0*/  SEL R8, R9, R8, !P0 ;  /* 0x0000000809087207 */ /* 0x000fe40004000000 */
[----:B------:R-:W-:Y:S01]  /*07f0*/  ISETP.NE.AND P0, PT, R32, 0x3, PT ;  /* 0x000000032000780c */ /* 0x000fe20003f05270 */
[----:B------:R-:W-:Y:S01]  /*0800*/  IMAD.IADD R11, R11, 0x1, R10 ;  /* 0x000000010b0b7824 */ /* 0x000fe200078e020a */
[----:B------:R-:W-:Y:S02]  /*0810*/  SEL R9, R33, RZ, P3 ;  /* 0x000000ff21097207 */ /* 0x000fe40001800000 */
[----:B------:R-:W-:Y:S01]  /*0820*/  SEL R8, R10, R8, !P0 ;  /* 0x000000080a087207 */ /* 0x000fe20004000000 */
[----:B-1----:R-:W-:Y:S01]  /*0830*/  IMAD.IADD R12, R11, 0x1, R12 ;  /* 0x000000010b0c7824 */ /* 0x002fe200078e020c */
[----:B------:R-:W-:-:S03]  /*0840*/  ISETP.NE.AND P0, PT, R32, 0x4, PT ;  /* 0x000000042000780c */ /* 0x000fc60003f05270 */
[----:B------:R-:W-:Y:S01]  /*0850*/  IMAD.IADD R13, R13, 0x1, R12 ;  /* 0x000000010d0d7824 */ /* 0x000fe200078e020c */
[----:B------:R-:W-:Y:S02]  /*0860*/  SEL R8, R11, R8, !P0 ;  /* 0x000000080b087207 */ /* 0x000fe40004000000 */
[----:B------:R-:W-:Y:S01]  /*0870*/  ISETP.NE.AND P0, PT, R32, 0x5, PT ;  /* 0x000000052000780c */ /* 0x000fe20003f05270 */
[----:B------:R-:W-:-:S03]  /*0880*/  IMAD.IADD R14, R14, 0x1, R13 ;  /* 0x000000010e0e7824 */ /* 0x000fc600078e020d */
[----:B------:R-:W-:Y:S01]  /*0890*/  SEL R8, R12, R8, !P0 ;  /* 0x000000080c087207 */ /* 0x000fe20004000000 */
[----:B------:R-:W-:Y:S01]  /*08a0*/  IMAD.IADD R15, R15, 0x1, R14 ;  /* 0x000000010f0f7824 */ /* 0x000fe200078e020e */
[----:B------:R-:W-:-:S03]  /*08b0*/  ISETP.NE.AND P0, PT, R32, 0x6, PT ;  /* 0x000000062000780c */ /* 0x000fc60003f05270 */
[----:B--2---:R-:W-:Y:S01]  /*08c0*/  IMAD.IADD R16, R15, 0x1, R16 ;  /* 0x000000010f107824 */ /* 0x004fe200078e0210 */
[----:B------:R-:W-:Y:S02]  /*08d0*/  SEL R8, R13, R8, !P0 ;  /* 0x000000080d087207 */ /* 0x000fe40004000000 */
[----:B------:R-:W-:Y:S01]  /*08e0*/  ISETP.NE.AND P0, PT, R32, 0x7, PT ;  /* 0x000000072000780c */ /* 0x000fe20003f05270 */
[----:B------:R-:W-:-:S03]  /*08f0*/  IMAD.IADD R17, R17, 0x1, R16 ;  /* 0x0000000111117824 */ /* 0x000fc600078e0210 */
[----:B------:R-:W-:Y:S01]  /*0900*/  SEL R8, R14, R8, !P0 ;  /* 0x000000080e087207 */ /* 0x000fe20004000000 */
[----:B------:R-:W-:Y:S01]  /*0910*/  IMAD.IADD R18, R18, 0x1, R17 ;  /* 0x0000000112127824 */ /* 0x000fe200078e0211 */
[----:B------:R-:W-:-:S03]  /*0920*/  ISETP.NE.AND P0, PT, R32, 0x8, PT ;  /* 0x000000082000780c */ /* 0x000fc60003f05270 */
[----:B------:R-:W-:Y:S01]  /*0930*/  IMAD.IADD R19, R19, 0x1, R18 ;  /* 0x0000000113137824 */ /* 0x000fe200078e0212 */
[----:B------:R-:W-:Y:S02]  /*0940*/  SEL R8, R15, R8, !P0 ;  /* 0x000000080f087207 */ /* 0x000fe40004000000 */
[----:B------:R-:W-:Y:S02]  /*0950*/  ISETP.NE.AND P0, PT, R32, 0xa, PT ;  /* 0x0000000a2000780c */ /* 0x000fe40003f05270 */
[----:B------:R-:W-:Y:S02]  /*0960*/  SEL R8, R16, R8, !P1 ;  /* 0x0000000810087207 */ /* 0x000fe40004800000 */
[C---:B------:R-:W-:Y:S02]  /*0970*/  ISETP.NE.AND P1, PT, R32.reuse, 0xb, PT ;  /* 0x0000000b2000780c */ /* 0x040fe40003f25270 */
[----:B------:R-:W-:Y:S02]  /*0980*/  SEL R8, R17, R8, !P0 ;  /* 0x0000000811087207 */ /* 0x000fe40004000000 */
[----:B------:R-:W-:-:S02]  /*0990*/  ISETP.NE.AND P0, PT, R32, 0xc, PT ;  /* 0x0000000c2000780c */ /* 0x000fc40003f05270 */
[----:B------:R-:W-:Y:S02]  /*09a0*/  SEL R8, R18, R8, !P1 ;  /* 0x0000000812087207 */ /* 0x000fe40004800000 */
[----:B------:R-:W-:Y:S02]  /*09b0*/  ISETP.NE.AND P1, PT, R36, RZ, PT ;  /* 0x000000ff2400720c */ /* 0x000fe40003f25270 */
[----:B------:R-:W-:-:S05]  /*09c0*/  SEL R8, R19, R8, !P0 ;  /* 0x0000000813087207 */ /* 0x000fca0004000000 */
[----:B------:R-:W-:-:S06]  /*09d0*/  @P2 IMAD.IADD R33, R8, 0x1, R9 ;  /* 0x0000000108212824 */ /* 0x000fcc00078e0209 */
[----:B------:R-:W-:Y:S05]  /*09e0*/  @P1 BRA `(.L_x_225) ;  /* 0x0000000c006c1947 */ /* 0x000fea0003800000 */
[----:B------:R-:W0:Y:S01]  /*09f0*/  LDS R12, [UR4+0x40] ;  /* 0x00004004ff0c7984 */ /* 0x000e220008000800 */
[----:B------:R-:W1:Y:S01]  /*0a00*/  LDC.64 R10, c[0x0][0x390] ;  /* 0x0000e400ff0a7b82 */ /* 0x000e620000000a00 */
[----:B------:R-:W-:Y:S02]  /*0a10*/  IMAD.MOV.U32 R8, RZ, RZ, 0x65 ;  /* 0x00000065ff087424 */ /* 0x000fe400078e00ff */
[----:B------:R-:W-:Y:S02]  /*0a20*/  IMAD.MOV.U32 R33, RZ, RZ, RZ ;  /* 0x000000ffff217224 */ /* 0x000fe400078e00ff */
[----:B0-----:R-:W-:-:S05]  /*0a30*/  IMAD.IADD R9, R19, 0x1, R12 ;  /* 0x0000000113097824 */ /* 0x001fca00078e020c */
[----:B-1----:R0:W-:Y:S01]  /*0a40*/  ST.E.64.STRONG.GPU desc[UR12][R10.64+0x100], R8 ;  /* 0x000100080a007985 */ /* 0x0021e2000c10fb0c */
[----:B------:R-:W-:Y:S05]  /*0a50*/  BRA `(.L_x_225) ;  /* 0x0000000c00507947 */ /* 0x000fea0003800000 */
.L_x_224:
[----:B------:R-:W-:Y:S02]  /*0a60*/  IADD3 R8, PT, PT, R24, R25, R26 ;  /* 0x0000001918087210 */ /* 0x000fe40007ffe01a */
[C---:B------:R-:W-:Y:S02]  /*0a70*/  ISETP.NE.AND P1, PT, R44.reuse, 0x1f, PT ;  /* 0x0000001f2c00780c */ /* 0x040fe40003f25270 */
[----:B0-----:R-:W-:Y:S02]  /*0a80*/  IADD3 R8, PT, PT, R39, R40, R8 ;  /* 0x0000002827087210 */ /* 0x001fe40007ffe008 */
[----:B------:R-:W-:Y:S02]  /*0a90*/  ISETP.NE.AND P2, PT, R44, RZ, PT ;  /* 0x000000ff2c00720c */ /* 0x000fe40003f45270 */
[----:B------:R-:W-:-:S04]  /*0aa0*/  IADD3 R8, PT, PT, R30, R31, R8 ;  /* 0x0000001f1e087210 */ /* 0x000fc80007ffe008 */
        /* <DEDUP_REMOVED lines=37> */
[----:B------:R-:W-:Y:S01]  /*0d00*/  IMAD.IADD R14, R14, 0x1, R13 ;  /* 0x000000010e0e7824 */ /* 0x000fe200078e020d */
[----:B------:R-:W0:Y:S02]  /*0d10*/  LDS R11, [UR4+0x40] ;  /* 0x00004004ff0b7984 */ /* 0x000e240008000800 */
        /* <DEDUP_REMOVED lines=12> */
[----:B------:R-:W-:-:S04]  /*0de0*/  ISETP.NE.AND P0, PT, R32, 0x9, PT ;  /* 0x000000092000780c */ /* 0x000fc80003f05270 */
[----:B------:R-:W-:Y:S02]  /*0df0*/  SEL R8, R16, R8, !P0 ;  /* 0x0000000810087207 */ /* 0x000fe40004000000 */
[----:B------:R-:W-:-:S04]  /*0e00*/  ISETP.NE.AND P0, PT, R32, 0xa, PT ;  /* 0x0000000a2000780c */ /* 0x000fc80003f05270 */
[----:B------:R-:W-:Y:S02]  /*0e10*/  SEL R8, R17, R8, !P0 ;  /* 0x0000000811087207 */ /* 0x000fe40004000000 */
[----:B------:R-:W-:-:S04]  /*0e20*/  ISETP.NE.AND P0, PT, R32, 0xb, PT ;  /* 0x0000000b2000780c */ /* 0x000fc80003f05270 */
[----:B------:R-:W-:Y:S02]  /*0e30*/  SEL R8, R18, R8, !P0 ;  /* 0x0000000812087207 */ /* 0x000fe40004000000 */
[C---:B------:R-:W-:Y:S01]  /*0e40*/  ISETP.GT.U32.AND P0, PT, R36.reuse, 0x1f, PT ;  /* 0x0000001f2400780c */ /* 0x040fe20003f04070 */
[C---:B0-----:R-:W-:Y:S01]  /*0e50*/  IMAD.IADD R11, R19.reuse, 0x1, R11 ;  /* 0x00000001130b7824 */ /* 0x041fe200078e020b */
[----:B------:R-:W-:Y:S02]  /*0e60*/  SEL R8, R19, R8, !P1 ;  /* 0x0000000813087207 */ /* 0x000fe40004800000 */
[----:B------:R-:W-:-:S03]  /*0e70*/  ISETP.GE.U32.AND P1, PT, R36, 0x20, PT ;  /* 0x000000202400780c */ /* 0x000fc60003f26070 */
[----:B------:R-:W-:-:S05]  /*0e80*/  IMAD.IADD R8, R8, 0x1, R9 ;  /* 0x0000000108087824 */ /* 0x000fca00078e0209 */
[----:B------:R-:W-:Y:S01]  /*0e90*/  SEL R43, R33, R8, !P1 ;  /* 0x00000008212b7207 */ /* 0x000fe20004800000 */
[----:B------:R-:W-:Y:S06]  /*0ea0*/  @P0 BRA `(.L_x_226) ;  /* 0x0000000800140947 */ /* 0x000fec0003800000 */
[----:B------:R-:W0:Y:S01]  /*0eb0*/  LDC.64 R16, c[0x0][0x390] ;  /* 0x0000e400ff107b82 */ /* 0x000e220000000a00 */
[----:B------:R-:W-:Y:S01]  /*0ec0*/  ISETP.NE.AND P1, PT, R36, RZ, PT ;  /* 0x000000ff2400720c */ /* 0x000fe20003f25270 */
[----:B------:R-:W-:Y:S01]  /*0ed0*/  IMAD.U32 R13, RZ, RZ, UR6 ;  /* 0x00000006ff0d7e24 */ /* 0x000fe2000f8e00ff */
[----:B------:R-:W-:-:S05]  /*0ee0*/  LOP3.LUT R18, RZ, R36, RZ, 0x33, !PT ;  /* 0x00000024ff127212 */ /* 0x000fca00078e33ff */
[----:B------:R-:W-:-:S06]  /*0ef0*/  VIADD R18, R18, UR6 ;  /* 0x0000000612127c36 */ /* 0x000fcc0008000000 */
[----:B------:R-:W-:Y:S01]  /*0f00*/  @!P1 IMAD.MOV.U32 R10, RZ, RZ, 0x64 ;  /* 0x00000064ff0a9424 */ /* 0x000fe200078e00ff */
[----:B------:R1:W-:Y:S01]  /*0f10*/  @!P1 STS [UR4+0xc], R11 ;  /* 0x00000c0bff009988 */ /* 0x0003e20008000804 */
[----:B0-----:R-:W-:-:S04]  /*0f20*/  IMAD.WIDE R12, R13, 0x8, R16 ;  /* 0x000000080d0c7825 */ /* 0x001fc800078e0210 */
[----:B------:R-:W-:Y:S01]  /*0f30*/  IMAD.WIDE R16, R18, 0x8, R16 ;  /* 0x0000000812107825 */ /* 0x000fe200078e0210 */
[----:B------:R1:W-:Y:S01]  /*0f40*/  @!P1 ST.E.64.STRONG.GPU desc[UR12][R12.64+0x100], R10 ;  /* 0x0001000a0c009985 */ /* 0x0003e2000c10fb0c */
[----:B------:R-:W-:Y:S05]  /*0f50*/  NANOSLEEP 0x226 ;  /* 0x000002260000795d */ /* 0x000fea0003800000 */
[----:B------:R-:W2:Y:S01]  /*0f60*/  LD.E.64.STRONG.GPU R14, desc[UR12][R16.64+0x100] ;  /* 0x0001000c100e7980 */ /* 0x000ea2000c10fb00 */
[----:B------:R-:W-:Y:S01]  /*0f70*/  UMOV UR5, 0xffffffff ;  /* 0xffffffff00057882 */ /* 0x000fe20000000000 */
[----:B--2---:R-:W-:Y:S02]  /*0f80*/  ISETP.NE.AND P0, PT, R14, 0x63, PT ;  /* 0x000000630e00780c */ /* 0x004fe40003f05270 */
[----:B-1----:R-:W-:Y:S11]  /*0f90*/  BRA.DIV UR5, `(.L_x_227) ;  /* 0x0000002e05dc7947 */ /* 0x002ff6000b800000 */
[----:B------:R-:W-:-:S13]  /*0fa0*/  VOTE.ANY P0, !P0 ;  /* 0x0000000000ff7806 */ /* 0x000fda0004000100 */
.L_x_256:
[----:B------:R-:W-:Y:S05]  /*0fb0*/  @!P0 BRA `(.L_x_228) ;  /* 0x0000000000248947 */ /* 0x000fea0003800000 */
[----:B------:R-:W-:-:S07]  /*0fc0*/  IMAD.MOV.U32 R9, RZ, RZ, 0x1de ;  /* 0x000001deff097424 */ /* 0x000fce00078e00ff */
.L_x_230:
[----:B------:R-:W-:Y:S05]  /*0fd0*/  NANOSLEEP R9 ;  /* 0x000000090000735d */ /* 0x000fea0003800000 */
[----:B------:R-:W2:Y:S01]  /*0fe0*/  LD.E.64.STRONG.GPU R14, desc[UR12][R16.64+0x100] ;  /* 0x0001000c100e7980 */ /* 0x000ea2000c10fb00 */
[----:B------:R-:W-:Y:S01]  /*0ff0*/  UMOV UR5, 0xffffffff ;  /* 0xffffffff00057882 */ /* 0x000fe20000000000 */
[----:B------:R-:W-:Y:S02]  /*1000*/  SHF.R.U32.HI R9, RZ, 0x1, R9 ;  /* 0x00000001ff097819 */ /* 0x000fe40000011609 */
[----:B--2---:R-:W-:Y:S01]  /*1010*/  ISETP.NE.AND P0, PT, R14, 0x63, PT ;  /* 0x000000630e00780c */ /* 0x004fe20003f05270 */
[----:B------:R-:W-:-:S12]  /*1020*/  BRA.DIV UR5, `(.L_x_229) ;  /* 0x0000002e05d87947 */ /* 0x000fd8000b800000 */
[----:B------:R-:W-:-:S13]  /*1030*/  VOTE.ANY P0, !P0 ;  /* 0x0000000000ff7806 */ /* 0x000fda0004000100 */
.L_x_259:
[----:B------:R-:W-:Y:S05]  /*1040*/  @P0 BRA `(.L_x_230) ;  /* 0xfffffffc00e00947 */ /* 0x000fea000383ffff */
.L_x_228:
[----:B------:R-:W-:Y:S01]  /*1050*/  UMOV UR5, 0xffffffff ;  /* 0xffffffff00057882 */ /* 0x000fe20000000000 */
[----:B------:R-:W-:Y:S02]  /*1060*/  ISETP.NE.AND P2, PT, R14, 0x65, PT ;  /* 0x000000650e00780c */ /* 0x000fe40003f45270 */
[----:B------:R-:W-:Y:S11]  /*1070*/  BRA.DIV UR5, `(.L_x_231) ;  /* 0x0000002e05e47947 */ /* 0x000ff6000b800000 */
[----:B------:R-:W0:Y:S01]  /*1080*/  S2R R45, SR_GEMASK ;  /* 0x00000000002d7919 */ /* 0x000e220000003c00 */
[----:B------:R-:W-:Y:S01]  /*1090*/  VOTE.ANY R8, PT, !P2 ;  /* 0x0000000000087806 */ /* 0x000fe200050e0100 */
[C---:B------:R-:W-:Y:S02]  /*10a0*/  VIADD R33, R44.reuse, 0x2 ;  /* 0x000000022c217836 */ /* 0x040fe40000000000 */
[C---:B------:R-:W-:Y:S02]  /*10b0*/  VIADD R32, R44.reuse, 0x4 ;  /* 0x000000042c207836 */ /* 0x040fe40000000000 */
[C---:B------:R-:W-:Y:S02]  /*10c0*/  VIADD R19, R44.reuse, 0x8 ;  /* 0x000000082c137836 */ /* 0x040fe40000000000 */
[----:B------:R-:W-:Y:S01]  /*10d0*/  VIADD R34, R44, 0x10 ;  /* 0x000000102c227836 */ /* 0x000fe20000000000 */
[----:B0-----:R-:W-:-:S05]  /*10e0*/  LOP3.LUT R8, R8, 0x80000000, R45, 0xec, !PT ;  /* 0x8000000008087812 */ /* 0x001fca00078eec2d */
[----:B------:R-:W-:-:S05]  /*10f0*/  VIADD R9, R8, 0xffffffff ;  /* 0xffffffff08097836 */ /* 0x000fca0000000000 */
[----:B------:R-:W-:-:S04]  /*1100*/  LOP3.LUT R9, R8, R9, RZ, 0xc, !PT ;  /* 0x0000000908097212 */ /* 0x000fc800078e0cff */
[----:B------:R0:W1:Y:S02]  /*1110*/  POPC R38, R9 ;  /* 0x0000000900267309 */ /* 0x0000640000000000 */
[----:B0-----:R-:W0:Y:S01]  /*1120*/  LDC.64 R8, c[0x0][0x390] ;  /* 0x0000e400ff087b82 */ /* 0x001e220000000a00 */
[----:B-1----:R-:W1:Y:S01]  /*1130*/  SHFL.DOWN PT, R16, R15, 0x1, R38 ;  /* 0x082000000f107989 */ /* 0x002e6200000e0026 */
[-C--:B------:R-:W-:Y:S02]  /*1140*/  ISETP.GE.AND P0, PT, R44, R38.reuse, PT ;  /* 0x000000262c00720c */ /* 0x080fe40003f06270 */
[-C--:B------:R-:W-:Y:S02]  /*1150*/  ISETP.GT.AND P2, PT, R34, R38.reuse, PT ;  /* 0x000000262200720c */ /* 0x080fe40003f44270 */
[----:B-1----:R-:W-:Y:S02]  /*1160*/  SEL R16, R16, RZ, !P0 ;  /* 0x000000ff10107207 */ /* 0x002fe40004000000 */
[----:B------:R-:W-:-:S03]  /*1170*/  ISETP.GT.AND P0, PT, R33, R38, PT ;  /* 0x000000262100720c */ /* 0x000fc60003f04270 */
[----:B------:R-:W-:-:S05]  /*1180*/  IMAD.IADD R17, R16, 0x1, R15 ;  /* 0x0000000110117824 */ /* 0x000fca00078e020f */
[----:B------:R-:W1:Y:S02]  /*1190*/  SHFL.DOWN PT, R16, R17, 0x2, R38 ;  /* 0x0840000011107989 */ /* 0x000e6400000e0026 */
[----:B-1----:R-:W-:Y:S02]  /*11a0*/  SEL R16, R16, RZ, !P0 ;  /* 0x000000ff10107207 */ /* 0x002fe40004000000 */
[----:B------:R-:W-:-:S03]  /*11b0*/  ISETP.GT.AND P0, PT, R32, R38, PT ;  /* 0x000000262000720c */ /* 0x000fc60003f04270 */
[----:B------:R-:W-:-:S05]  /*11c0*/  IMAD.IADD R35, R17, 0x1, R16 ;  /* 0x0000000111237824 */ /* 0x000fca00078e0210 */
[----:B------:R-:W1:Y:S02]  /*11d0*/  SHFL.DOWN PT, R16, R35, 0x4, R38 ;  /* 0x0880000023107989 */ /* 0x000e6400000e0026 */
[----:B-1----:R-:W-:Y:S02]  /*11e0*/  SEL R16, R16, RZ, !P0 ;  /* 0x000000ff10107207 */ /* 0x002fe40004000000 */
[----:B------:R-:W-:-:S03]  /*11f0*/  ISETP.GT.AND P0, PT, R19, R38, PT ;  /* 0x000000261300720c */ /* 0x000fc60003f04270 */
[----:B------:R-:W-:Y:S01]  /*1200*/  IMAD.IADD R37, R35, 0x1, R16 ;  /* 0x0000000123257824 */ /* 0x000fe200078e0210 */
[----:B0-----:R-:W-:-:S04]  /*1210*/  IADD3 R35, P3, PT, R8, 0x100, RZ ;  /* 0x0000010008237810 */ /* 0x001fc80007f7e0ff */
[----:B------:R-:W0:Y:S02]  /*1220*/  SHFL.DOWN PT, R16, R37, 0x8, R38 ;  /* 0x0900000025107989 */ /* 0x000e2400000e0026 */
[----:B0-----:R-:W-:Y:S02]  /*1230*/  SEL R16, R16, RZ, !P0 ;  /* 0x000000ff10107207 */ /* 0x001fe40004000000 */
[----:B------:R-:W-:-:S03]  /*1240*/  ISETP.NE.AND P0, PT, R14, 0x65, PT ;  /* 0x000000650e00780c */ /* 0x000fc60003f05270 */
[----:B------:R-:W-:Y:S02]  /*1250*/  IMAD.IADD R17, R37, 0x1, R16 ;  /* 0x0000000125117824 */ /* 0x000fe400078e0210 */
[----:B------:R-:W-:-:S03]  /*1260*/  IMAD.X R37, RZ, RZ, R9, P3 ;  /* 0x000000ffff257224 */ /* 0x000fc600018e0609 */
[----:B------:R-:W0:Y:S05]  /*1270*/  SHFL.DOWN PT, R16, R17, 0x10, R38 ;  /* 0x0a00000011107989 */ /* 0x000e2a00000e0026 */
[----:B------:R-:W-:Y:S02]  /*1280*/  VOTE.ALL P0, P0 ;  /* 0x0000000000ff7806 */ /* 0x000fe40000000000 */
[----:B0-----:R-:W-:-:S05]  /*1290*/  SEL R16, R16, RZ, !P2 ;  /* 0x000000ff10107207 */ /* 0x001fca0005000000 */
[----:B------:R-:W-:-:S07]  /*12a0*/  IMAD.IADD R36, R17, 0x1, R16 ;  /* 0x0000000111247824 */ /* 0x000fce00078e0210 */
.L_x_268:
[----:B------:R-:W-:Y:S05]  /*12b0*/  @!P0 BRA `(.L_x_232) ;  /* 0x0000000000d48947 */ /* 0x000fea0003800000 */
[----:B------:R-:W-:-:S07]  /*12c0*/  IMAD.MOV.U32 R38, RZ, RZ, 0x1de ;  /* 0x000001deff267424 */ /* 0x000fce00078e00ff */
.L_x_238:
[----:B------:R-:W-:Y:S02]  /*12d0*/  IMAD.MOV.U32 R8, RZ, RZ, R35 ;  /* 0x000000ffff087224 */ /* 0x000fe400078e0023 */
[----:B------:R-:W-:Y:S02]  /*12e0*/  IMAD.MOV.U32 R9, RZ, RZ, R37 ;  /* 0x000000ffff097224 */ /* 0x000fe400078e0025 */
[----:B------:R-:W-:-:S05]  /*12f0*/  IMAD.WIDE R16, R18, 0x8, R8 ;  /* 0x0000000812107825 */ /* 0x000fca00078e0208 */
[----:B------:R-:W2:Y:S01]  /*1300*/  LD.E.64.STRONG.GPU R14, desc[UR12][R16.64+-0x100] ;  /* 0xffff000c100e7980 */ /* 0x000ea2000c10fb00 */
[----:B------:R-:W-:Y:S05]  /*1310*/  YIELD ;  /* 0x0000000000007946 */ /* 0x000fea0003800000 */
[----:B------:R-:W-:Y:S01]  /*1320*/  UMOV UR5, 0xffffffff ;  /* 0xffffffff00057882 */ /* 0x000fe20000000000 */
[----:B------:R-:W-:Y:S02]  /*1330*/  SHF.R.U32.HI R38, RZ, 0x1, R38 ;  /* 0x00000001ff267819 */ /* 0x000fe40000011626 */
[----:B--2---:R-:W-:Y:S01]  /*1340*/  ISETP.NE.AND P0, PT, R14, 0x63, PT ;  /* 0x000000630e00780c */ /* 0x004fe20003f05270 */
[----:B------:R-:W-:-:S12]  /*1350*/  BRA.DIV UR5, `(.L_x_233) ;  /* 0x0000003205347947 */ /* 0x000fd8000b800000 */
[----:B------:R-:W-:-:S13]  /*1360*/  VOTE.ANY P0, !P0 ;  /* 0x0000000000ff7806 */ /* 0x000fda0004000100 */
.L_x_271:
[----:B------:R-:W-:Y:S05]  /*1370*/  @!P0 BRA `(.L_x_234) ;  /* 0x0000000000248947 */ /* 0x000fea0003800000 */
[----:B------:R-:W-:-:S07]  /*1380*/  IMAD.MOV.U32 R9, RZ, RZ, R38 ;  /* 0x000000ffff097224 */ /* 0x000fce00078e0026 */
.L_x_236:
[----:B------:R-:W-:Y:S05]  /*1390*/  NANOSLEEP R9 ;  /* 0x000000090000735d */ /* 0x000fea0003800000 */
[----:B------:R-:W2:Y:S01]  /*13a0*/  LD.E.64.STRONG.GPU R14, desc[UR12][R16.64+-0x100] ;  /* 0xffff000c100e7980 */ /* 0x000ea2000c10fb00 */
[----:B------:R-:W-:Y:S01]  /*13b0*/  UMOV UR5, 0xffffffff ;  /* 0xffffffff00057882 */ /* 0x000fe20000000000 */
[----:B------:R-:W-:Y:S02]  /*13c0*/  SHF.R.U32.HI R9, RZ, 0x1, R9 ;  /* 0x00000001ff097819 */ /* 0x000fe40000011609 */
[----:B--2---:R-:W-:Y:S01]  /*13d0*/  ISETP.NE.AND P0, PT, R14, 0x63, PT ;  /* 0x000000630e00780c */ /* 0x004fe20003f05270 */
[----:B------:R-:W-:-:S12]  /*13e0*/  BRA.DIV UR5, `(.L_x_235) ;  /* 0x0000003205307947 */ /* 0x000fd8000b800000 */
[----:B------:R-:W-:-:S13]  /*13f0*/  VOTE.ANY P0, !P0 ;  /* 0x0000000000ff7806 */ /* 0x000fda0004000100 */
.L_x_274:
[----:B------:R-:W-:Y:S05]  /*1400*/  @P0 BRA `(.L_x_236) ;  /* 0xfffffffc00e00947 */ /* 0x000fea000383ffff */
.L_x_234:
[----:B------:R-:W-:Y:S01]  /*1410*/  UMOV UR5, 0xffffffff ;  /* 0xffffffff00057882 */ /* 0x000fe20000000000 */
[----:B------:R-:W-:Y:S02]  /*1420*/  ISETP.NE.AND P0, PT, R14, 0x65, PT ;  /* 0x000000650e00780c */ /* 0x000fe40003f05270 */
[----:B------:R-:W-:Y:S11]  /*1430*/  BRA.DIV UR5, `(.L_x_237) ;  /* 0x00000032053c7947 */ /* 0x000ff6000b800000 */
[----:B------:R-:W-:Y:S01]  /*1440*/  VOTE.ANY R8, PT, !P0 ;  /* 0x0000000000087806 */ /* 0x000fe200040e0100 */
[----:B------:R-:W-:-:S03]  /*1450*/  VIADD R18, R18, 0xffffffe0 ;  /* 0xffffffe012127836 */ /* 0x000fc60000000000 */
[----:B------:R-:W-:-:S05]  /*1460*/  LOP3.LUT R8, R8, 0x80000000, R45, 0xec, !PT ;  /* 0x8000000008087812 */ /* 0x000fca00078eec2d */
[----:B------:R-:W-:-:S05]  /*1470*/  VIADD R9, R8, 0xffffffff ;  /* 0xffffffff08097836 */ /* 0x000fca0000000000 */
[----:B------:R-:W-:-:S06]  /*1480*/  LOP3.LUT R9, R8, R9, RZ, 0xc, !PT ;  /* 0x0000000908097212 */ /* 0x000fcc00078e0cff */
[----:B------:R-:W0:Y:S02]  /*1490*/  POPC R9, R9 ;  /* 0x0000000900097309 */ /* 0x000e240000000000 */
[----:B0-----:R-:W0:Y:S01]  /*14a0*/  SHFL.DOWN PT, R16, R15, 0x1, R9 ;  /* 0x082000000f107989 */ /* 0x001e2200000e0009 */
[-C--:B------:R-:W-:Y:S02]  /*14b0*/  ISETP.GE.AND P0, PT, R44, R9.reuse, PT ;  /* 0x000000092c00720c */ /* 0x080fe40003f06270 */
[-C--:B------:R-:W-:Y:S02]  /*14c0*/  ISETP.GT.AND P2, PT, R34, R9.reuse, PT ;  /* 0x000000092200720c */ /* 0x080fe40003f44270 */
[----:B0-----:R-:W-:Y:S02]  /*14d0*/  SEL R16, R16, RZ, !P0 ;  /* 0x000000ff10107207 */ /* 0x001fe40004000000 */
[----:B------:R-:W-:-:S03]  /*14e0*/  ISETP.GT.AND P0, PT, R33, R9, PT ;  /* 0x000000092100720c */ /* 0x000fc60003f04270 */
[----:B------:R-:W-:-:S05]  /*14f0*/  IMAD.IADD R15, R16, 0x1, R15 ;  /* 0x00000001100f7824 */ /* 0x000fca00078e020f */
[----:B------:R-:W0:Y:S02]  /*1500*/  SHFL.DOWN PT, R16, R15, 0x2, R9 ;  /* 0x084000000f107989 */ /* 0x000e2400000e0009 */
        /* <DEDUP_REMOVED lines=9> */
[----:B------:R-:W-:-:S03]  /*15a0*/  ISETP.NE.AND P0, PT, R14, 0x65, PT ;  /* 0x000000650e00780c */ /* 0x000fc60003f05270 */
[----:B------:R-:W-:-:S05]  /*15b0*/  IMAD.IADD R15, R15, 0x1, R16 ;  /* 0x000000010f0f7824 */ /* 0x000fca00078e0210 */
[----:B------:R-:W0:Y:S05]  /*15c0*/  SHFL.DOWN PT, R16, R15, 0x10, R9 ;  /* 0x0a0000000f107989 */ /* 0x000e2a00000e0009 */
[----:B------:R-:W-:Y:S02]  /*15d0*/  VOTE.ALL P0, P0 ;  /* 0x0000000000ff7806 */ /* 0x000fe40000000000 */
[----:B0-----:R-:W-:-:S04]  /*15e0*/  SEL R16, R16, RZ, !P2 ;  /* 0x000000ff10107207 */ /* 0x001fc80005000000 */
[----:B------:R-:W-:-:S07]  /*15f0*/  IADD3 R36, PT, PT, R15, R16, R36 ;  /* 0x000000100f247210 */ /* 0x000fce0007ffe024 */
.L_x_283:
[----:B------:R-:W-:Y:S05]  /*1600*/  @P0 BRA `(.L_x_238) ;  /* 0xfffffffc00300947 */ /* 0x000fea000383ffff */
.L_x_232:
[----:B------:R-:W-:Y:S01]  /*1610*/  ISETP.NE.AND P0, PT, R44, RZ, PT ;  /* 0x000000ff2c00720c */ /* 0x000fe20003f05270 */
[----:B------:R-:W0:Y:S01]  /*1620*/  @!P1 S2R R9, SR_CgaCtaId ;  /* 0x0000000000099919 */ /* 0x000e220000008800 */
[----:B------:R-:W-:Y:S01]  /*1630*/  @!P1 MOV R8, 0x400 ;  /* 0x0000040000089802 */ /* 0x000fe20000000f00 */
[----:B------:R-:W-:Y:S02]  /*1640*/  @!P1 IMAD.IADD R11, R11, 0x1, R36 ;  /* 0x000000010b0b9824 */ /* 0x000fe400078e0224 */
[----:B------:R-:W-:-:S05]  /*1650*/  @!P1 IMAD.MOV.U32 R10, RZ, RZ, 0x65 ;  /* 0x00000065ff0a9424 */ /* 0x000fca00078e00ff */
[----:B------:R1:W-:Y:S03]  /*1660*/  @!P1 ST.E.64.STRONG.GPU desc[UR12][R12.64+0x100], R10 ;  /* 0x0001000a0c009985 */ /* 0x0003e6000c10fb0c */
[----:B------:R-:W-:Y:S01]  /*1670*/  @!P0 MOV R14, 0x400 ;  /* 0x00000400000e8802 */ /* 0x000fe20000000f00 */
[----:B------:R-:W2:Y:S01]  /*1680*/  @!P0 S2R R15, SR_CgaCtaId ;  /* 0x00000000000f8919 */ /* 0x000ea20000008800 */
[----:B0-----:R-:W-:Y:S01]  /*1690*/  @!P1 LEA R9, R9, R8, 0x18 ;  /* 0x0000000809099211 */ /* 0x001fe200078ec0ff */
[----:B------:R-:W-:Y:S02]  /*16a0*/  IMAD.MOV.U32 R8, RZ, RZ, R43 ;  /* 0x000000ffff087224 */ /* 0x000fe400078e002b */
[----:B------:R-:W-:Y:S02]  /*16b0*/  @!P0 IMAD.MOV.U32 R8, RZ, RZ, R36 ;  /* 0x000000ffff088224 */ /* 0x000fe400078e0024 */
[----:B------:R1:W-:Y:S04]  /*16c0*/  @!P1 STS [R9+0x8], R11 ;  /* 0x0000080b09009388 */ /* 0x0003e80000000800 */
[----:B------:R1:W-:Y:S01]  /*16d0*/  @!P1 STS [R9+0x4], R36 ;  /* 0x0000042409009388 */ /* 0x0003e20000000800 */
[----:B--2---:R-:W-:-:S05]  /*16e0*/  @!P0 LEA R15, R15, R14, 0x18 ;  /* 0x0000000e0f0f8211 */ /* 0x004fca00078ec0ff */
[----:B------:R1:W-:Y:S02]  /*16f0*/  @!P0 STS [R15+0x54], R36 ;  /* 0x000054240f008388 */ /* 0x0003e40000000800 */
.L_x_226:
[----:B------:R-:W-:Y:S05]  /*1700*/  WARPSYNC.ALL ;  /* 0x0000000000007948 */ /* 0x000fea0003800000 */
[----:B------:R-:W0:Y:S08]  /*1710*/  S2UR UR7, SR_CgaCtaId ;  /* 0x00000000000779c3 */ /* 0x000e300000008800 */
[----:B------:R-:W-:Y:S06]  /*1720*/  BAR.SYNC.DEFER_BLOCKING 0x0 ;  /* 0x0000000000007b1d */ /* 0x000fec0000010000 */
[----:B------:R-:W-:Y:S01]  /*1730*/  UMOV UR5, 0x400 ;  /* 0x0000040000057882 */ /* 0x000fe20000000000 */
[----:B-1----:R-:W1:Y:S01]  /*1740*/  S2R R10, SR_TID.X ;  /* 0x00000000000a7919 */ /* 0x002e620000002100 */
[----:B0-----:R-:W-:-:S09]  /*1750*/  ULEA UR5, UR7, UR5, 0x18 ;  /* 0x0000000507057291 */ /* 0x001fd2000f8ec0ff */
[----:B------:R-:W0:Y:S01]  /*1760*/  LDS R9, [UR5+0x54] ;  /* 0x00005405ff097984 */ /* 0x000e220008000800 */
[----:B-1----:R-:W-:-:S04]  /*1770*/  ISETP.NE.AND P0, PT, R10, RZ, PT ;  /* 0x000000ff0a00720c */ /* 0x002fc80003f05270 */
[----:B0-----:R-:W-:-:S05]  /*1780*/  SEL R9, R9, RZ, P0 ;  /* 0x000000ff09097207 */ /* 0x001fca0000000000 */
[----:B------:R-:W-:-:S07]  /*1790*/  IMAD.IADD R33, R9, 0x1, R8 ;  /* 0x0000000109217824 */ /* 0x000fce00078e0208 */
.L_x_225:
[----:B------:R-:W-:Y:S05]  /*17a0*/  BSYNC.RECONVERGENT B0 ;  /* 0x0000000000007941 */ /* 0x000fea0003800200 */
.L_x_223:
[----:B------:R-:W-:Y:S01]  /*17b0*/  IMAD.IADD R26, R26, 0x1, R33 ;  /* 0x000000011a1a7824 */ /* 0x000fe200078e0221 */
[----:B------:R-:W-:Y:S03]  /*17c0*/  BAR.SYNC.DEFER_BLOCKING 0x0 ;  /* 0x0000000000007b1d */ /* 0x000fe60000010000 */
[----:B------:R-:W-:-:S03]  /*17d0*/  IMAD.IADD R25, R25, 0x1, R26 ;  /* 0x0000000119197824 */ /* 0x000fc600078e021a */
[----:B------:R-:W1:Y:S01]  /*17e0*/  LDCU.64 UR8, c[0x0][0x388] ;  /* 0x00007100ff0877ac */ /* 0x000e620008000a00 */
[----:B------:R-:W-:-:S04]  /*17f0*/  IMAD.IADD R24, R24, 0x1, R25 ;  /* 0x0000000118187824 */ /* 0x000fc800078e0219 */
[----:B------:R-:W-:-:S04]  /*1800*/  IMAD.IADD R40, R40, 0x1, R24 ;  /* 0x0000000128287824 */ /* 0x000fc800078e0218 */
[----:B0-----:R-:W-:-:S04]  /*1810*/  IMAD.IADD R8, R39, 0x1, R40 ;  /* 0x0000000127087824 */ /* 0x001fc800078e0228 */
[----:B------:R-:W-:-:S04]  /*1820*/  IMAD.IADD R31, R31, 0x1, R8 ;  /* 0x000000011f1f7824 */ /* 0x000fc800078e0208 */
[----:B------:R-:W-:Y:S01]  /*1830*/  IMAD.IADD R30, R30, 0x1, R31 ;  /* 0x000000011e1e7824 */ /* 0x000fe200078e021f */
[----:B------:R-:W-:Y:S01]  /*1840*/  STS [R27], R26 ;  /* 0x0000001a1b007388 */ /* 0x000fe20000000800 */
[----:B-1----:R-:W-:Y:S02]  /*1850*/  IADD3 R42, P0, PT, R42, UR8, RZ ;  /* 0x000000082a2a7c10 */ /* 0x002fe4000ff1e0ff */
[----:B------:R-:W-:Y:S01]  /*1860*/  IMAD.IADD R10, R29, 0x1, R30 ;  /* 0x000000011d0a7824 */ /* 0x000fe200078e021e */
[----:B------:R-:W-:Y:S01]  /*1870*/  STS [R27+0x4], R25 ;  /* 0x000004191b007388 */ /* 0x000fe20000000800 */
[----:B------:R-:W-:Y:S02]  /*1880*/  IADD3.X R43, PT, PT, R41, UR9, RZ, P0, !PT ;  /* 0x00000009292b7c10 */ /* 0x000fe400087fe4ff */
[----:B------:R-:W-:Y:S01]  /*1890*/  IMAD.IADD R23, R23, 0x1, R10 ;  /* 0x0000000117177824 */ /* 0x000fe200078e020a */
[----:B------:R-:W-:Y:S03]  /*18a0*/  STS [R27+0x8], R24 ;  /* 0x000008181b007388 */ /* 0x000fe60000000800 */
        /* <DEDUP_REMOVED lines=19> */
[----:B------:R-:W-:Y:S04]  /*19e0*/  STS [R27+0x30], R7 ;  /* 0x000030071b007388 */ /* 0x000fe80000000800 */
[----:B------:R-:W-:Y:S04]  /*19f0*/  STS [R27+0x34], R6 ;  /* 0x000034061b007388 */ /* 0x000fe80000000800 */
[----:B------:R-:W-:Y:S04]  /*1a00*/  STS [R27+0x38], R5 ;  /* 0x000038051b007388 */ /* 0x000fe80000000800 */
[----:B------:R-:W-:Y:S04]  /*1a10*/  STS [R27+0x3c], R4 ;  /* 0x00003c041b007388 */ /* 0x000fe80000000800 */
[----:B------:R-:W-:Y:S04]  /*1a20*/  STS [R27+0x40], R3 ;  /* 0x000040031b007388 */ /* 0x000fe80000000800 */
[----:B------:R-:W-:Y:S04]  /*1a30*/  STS [R27+0x44], R2 ;  /* 0x000044021b007388 */ /* 0x000fe80000000800 */
[----:B------:R-:W-:Y:S01]  /*1a40*/  STS [R27+0x48], R0 ;  /* 0x000048001b007388 */ /* 0x000fe20000000800 */
[----:B------:R-:W-:-:S03]  /*1a50*/  NOP ;  /* 0x0000000000007918 */ /* 0x000fc60000000000 */
[----:B------:R-:W0:Y:S04]  /*1a60*/  LDS R9, [R28] ;  /* 0x000000001c097984 */ /* 0x000e280000000800 */
[----:B------:R-:W1:Y:S04]  /*1a70*/  LDS R7, [R28+0x80] ;  /* 0x000080001c077984 */ /* 0x000e680000000800 */
[----:B------:R-:W2:Y:S04]  /*1a80*/  LDS R11, [R28+0x100] ;  /* 0x000100001c0b7984 */ /* 0x000ea80000000800 */
[----:B------:R-:W3:Y:S04]  /*1a90*/  LDS R13, [R28+0x180] ;  /* 0x000180001c0d7984 */ /* 0x000ee80000000800 */
[----:B------:R-:W4:Y:S04]  /*1aa0*/  LDS R5, [R28+0x200] ;  /* 0x000200001c057984 */ /* 0x000f280000000800 */
[----:B------:R-:W5:Y:S04]  /*1ab0*/  LDS R15, [R28+0x280] ;  /* 0x000280001c0f7984 */ /* 0x000f680000000800 */
        /* <DEDUP_REMOVED lines=13> */
[----:B0-----:R-:W-:Y:S04]  /*1b90*/  STG.E desc[UR12][R42.64], R9 ;  /* 0x000000092a007986 */ /* 0x001fe8000c10190c */
[----:B-1----:R-:W-:Y:S04]  /*1ba0*/  STG.E desc[UR12][R42.64+0x80], R7 ;  /* 0x000080072a007986 */ /* 0x002fe8000c10190c */
[----:B--2---:R-:W-:Y:S04]  /*1bb0*/  STG.E desc[UR12][R42.64+0x100], R11 ;  /* 0x0001000b2a007986 */ /* 0x004fe8000c10190c */
[----:B---3--:R-:W-:Y:S04]  /*1bc0*/  STG.E desc[UR12][R42.64+0x180], R13 ;  /* 0x0001800d2a007986 */ /* 0x008fe8000c10190c */
[----:B----4-:R-:W-:Y:S04]  /*1bd0*/  STG.E desc[UR12][R42.64+0x200], R5 ;  /* 0x000200052a007986 */ /* 0x010fe8000c10190c */
        /* <DEDUP_REMOVED lines=15> */
.L_x_222:
[----:B------:R-:W-:-:S04]  /*1cd0*/  ISETP.NE.U32.AND P0, PT, RZ, UR7, PT ;  /* 0x00000007ff007c0c */ /* 0x000fc8000bf05070 */
[----:B------:R-:W-:-:S13]  /*1ce0*/  ISETP.NE.AND.EX P0, PT, RZ, UR4, PT, P0 ;  /* 0x00000004ff007c0c */ /* 0x000fda000bf05300 */
[----:B------:R-:W-:Y:S05]  /*1cf0*/  @!P0 EXIT ;  /* 0x000000000000894d */ /* 0x000fea0003800000 */
[----:B------:R-:W0:Y:S02]  /*1d00*/  LDCU.64 UR4, c[0x0][0x380] ;  /* 0x00007000ff0477ac */ /* 0x000e240008000a00 */
[----:B0-----:R-:W-:-:S06]  /*1d10*/  UIMAD.WIDE UR4, UR6, 0x7b80, UR4 ;  /* 0x00007b80060478a5 */ /* 0x001fcc000f8e0204 */
[----:B------:R-:W-:Y:S02]  /*1d20*/  IMAD.U32 R2, RZ, RZ, UR4 ;  /* 0x00000004ff027e24 */ /* 0x000fe4000f8e00ff */
[----:B------:R-:W-:-:S05]  /*1d30*/  IMAD.U32 R3, RZ, RZ, UR5 ;  /* 0x00000005ff037e24 */ /* 0x000fca000f8e00ff */
[----:B------:R0:W2:Y:S01]  /*1d40*/  LDG.E R0, desc[UR12][R2.64] ;  /* 0x0000000c02007981 */ /* 0x0000a2000c1e1900 */
[----:B------:R-:W1:Y:S02]  /*1d50*/  S2R R43, SR_TID.X ;  /* 0x00000000002b7919 */ /* 0x000e640000002100 */
[C---:B-1----:R-:W-:Y:S02]  /*1d60*/  LOP3.LUT R28, R43.reuse, 0x1f, RZ, 0xc0, !PT ;  /* 0x0000001f2b1c7812 */ /* 0x042fe400078ec0ff */
[----:B------:R-:W-:-:S05]  /*1d70*/  LOP3.LUT R5, R43, 0x3e0, RZ, 0xc0, !PT ;  /* 0x000003e02b057812 */ /* 0x000fca00078ec0ff */
[----:B------:R-:W-:-:S04]  /*1d80*/  IMAD R28, R5, 0x13, R28 ;  /* 0x00000013051c7824 */ /* 0x000fc800078e021c */
[C---:B------:R-:W-:Y:S01]  /*1d90*/  VIADD R4, R28.reuse, 0x20 ;  /* 0x000000201c047836 */ /* 0x040fe20000000000 */
[C---:B------:R-:W-:Y:S01]  /*1da0*/  ISETP.GE.U32.AND P1, PT, R28.reuse, UR7, PT ;  /* 0x000000071c007c0c */ /* 0x040fe2000bf26070 */
[C---:B------:R-:W-:Y:S01]  /*1db0*/  VIADD R5, R28.reuse, 0x40 ;  /* 0x000000401c057836 */ /* 0x040fe20000000000 */
[C---:B0-----:R-:W-:Y:S01]  /*1dc0*/  LEA R2, P0, R28.reuse, UR4, 0x2 ;  /* 0x000000041c027c11 */ /* 0x041fe2000f8010ff */
[----:B------:R-:W-:Y:S01]  /*1dd0*/  VIADD R3, R28, 0x80 ;  /* 0x000000801c037836 */ /* 0x000fe20000000000 */
[----:B------:R-:W-:Y:S01]  /*1de0*/  ISETP.GE.U32.AND P2, PT, R4, UR7, PT ;  /* 0x0000000704007c0c */ /* 0x000fe2000bf46070 */
[C---:B------:R-:W-:Y:S01]  /*1df0*/  VIADD R4, R28.reuse, 0xa0 ;  /* 0x000000a01c047836 */ /* 0x040fe20000000000 */
[----:B------:R-:W-:Y:S01]  /*1e00*/  ISETP.GE.U32.AND P3, PT, R5, UR7, PT ;  /* 0x0000000705007c0c */ /* 0x000fe2000bf66070 */
[C---:B------:R-:W-:Y:S01]  /*1e10*/  VIADD R5, R28.reuse, 0xc0 ;  /* 0x000000c01c057836 */ /* 0x040fe20000000000 */
[----:B------:R-:W-:Y:S01]  /*1e20*/  ISETP.GE.U32.AND P5, PT, R3, UR7, PT ;  /* 0x0000000703007c0c */ /* 0x000fe2000bfa6070 */
[----:B------:R-:W-:Y:S01]  /*1e30*/  VIADD R6, R28, 0x60 ;  /* 0x000000601c067836 */ /* 0x000fe20000000000 */
[----:B------:R-:W-:Y:S01]  /*1e40*/  ISETP.GE.U32.AND P6, PT, R4, UR7, PT ;  /* 0x0000000704007c0c */ /* 0x000fe2000bfc6070 */
[----:B------:R-:W-:Y:S01]  /*1e50*/  IMAD.X R3, RZ, RZ, UR5, P0 ;  /* 0x00000005ff037e24 */ /* 0x000fe200080e06ff */
[----:B------:R-:W-:Y:S01]  /*1e60*/  ISETP.GE.U32.AND P0, PT, R5, UR7, PT ;  /* 0x0000000705007c0c */ /* 0x000fe2000bf06070 */
[----:B------:R-:W-:Y:S01]  /*1e70*/  VIADD R5, R28, 0xe0 ;  /* 0x000000e01c057836 */ /* 0x000fe20000000000 */
[----:B------:R-:W-:Y:S01]  /*1e80*/  ISETP.GE.U32.AND P4, PT, R6, UR7, PT ;  /* 0x0000000706007c0c */ /* 0x000fe2000bf86070 */
[----:B------:R-:W-:-:S02]  /*1e90*/  VIADD R41, R28, 0x100 ;  /* 0x000001001c297836 */ /* 0x000fc40000000000 */
[C---:B------:R-:W-:Y:S02]  /*1ea0*/  VIADD R7, R28.reuse, 0x120 ;  /* 0x000001201c077836 */ /* 0x040fe40000000000 */
[C---:B------:R-:W-:Y:S02]  /*1eb0*/  VIADD R40, R28.reuse, 0x240 ;  /* 0x000002401c287836 */ /* 0x040fe40000000000 */
[----:B--2---:R-:W-:Y:S02]  /*1ec0*/  IMAD.MOV.U32 R4, RZ, RZ, R0 ;  /* 0x000000ffff047224 */ /* 0x004fe400078e0000 */
[----:B------:R-:W2:Y:S01]  /*1ed0*/  @!P1 LDG.E R0, desc[UR12][R2.64] ;  /* 0x0000000c02009981 */ /* 0x000ea2000c1e1900 */
[----:B------:R-:W-:Y:S01]  /*1ee0*/  ISETP.GE.U32.AND P1, PT, R5, UR7, PT ;  /* 0x0000000705007c0c */ /* 0x000fe2000bf26070 */
[----:B------:R-:W-:Y:S02]  /*1ef0*/  IMAD.MOV.U32 R8, RZ, RZ, R4 ;  /* 0x000000ffff087224 */ /* 0x000fe400078e0004 */
[----:B------:R-:W-:-:S02]  /*1f00*/  VIADD R5, R28, 0x140 ;  /* 0x000001401c057836 */ /* 0x000fc40000000000 */
[--C-:B------:R-:W-:Y:S02]  /*1f10*/  IMAD.MOV.U32 R10, RZ, RZ, R4.reuse ;  /* 0x000000ffff0a7224 */ /* 0x100fe400078e0004 */
[----:B------:R-:W3:Y:S01]  /*1f20*/  @!P3 LDG.E R8, desc[UR12][R2.64+0x100] ;  /* 0x0001000c0208b981 */ /* 0x000ee2000c1e1900 */
[----:B------:R-:W-:Y:S01]  /*1f30*/  ISETP.GE.U32.AND P3, PT, R5, UR7, PT ;  /* 0x0000000705007c0c */ /* 0x000fe2000bf66070 */
[C---:B------:R-:W-:Y:S02]  /*1f40*/  VIADD R5, R28.reuse, 0x160 ;  /* 0x000001601c057836 */ /* 0x040fe40000000000 */
[--C-:B------:R-:W-:Y:S01]  /*1f50*/  IMAD.MOV.U32 R12, RZ, RZ, R4.reuse ;  /* 0x000000ffff0c7224 */ /* 0x100fe200078e0004 */
[----:B------:R-:W4:Y:S01]  /*1f60*/  @!P4 LDG.E R10, desc[UR12][R2.64+0x180] ;  /* 0x0001800c020ac981 */ /* 0x000f22000c1e1900 */
[----:B------:R-:W-:Y:S01]  /*1f70*/  IMAD.MOV.U32 R14, RZ, RZ, R4 ;  /* 0x000000ffff0e7224 */ /* 0x000fe200078e0004 */
[----:B------:R-:W-:Y:S01]  /*1f80*/  ISETP.GE.U32.AND P4, PT, R5, UR7, PT ;  /* 0x0000000705007c0c */ /* 0x000fe2000bf86070 */
[----:B------:R-:W-:-:S02]  /*1f90*/  VIADD R5, R28, 0x180 ;  /* 0x000001801c057836 */ /* 0x000fc40000000000 */
[--C-:B------:R-:W-:Y:S01]  /*1fa0*/  IMAD.MOV.U32 R6, RZ, RZ, R4.reuse ;  /* 0x000000ffff067224 */ /* 0x100fe200078e0004 */
[----:B------:R-:W5:Y:S01]  /*1fb0*/  @!P5 LDG.E R12, desc[UR12][R2.64+0x200] ;  /* 0x0002000c020cd981 */ /* 0x000f62000c1e1900 */
[----:B------:R-:W-:Y:S01]  /*1fc0*/  ISETP.GE.U32.AND P5, PT, R41, UR7, PT ;  /* 0x0000000729007c0c */ /* 0x000fe2000bfa6070 */
[--C-:B------:R-:W-:Y:S02]  /*1fd0*/  IMAD.MOV.U32 R16, RZ, RZ, R4.reuse ;  /* 0x000000ffff107224 */ /* 0x100fe400078e0004 */
[----:B------:R-:W5:Y:S01]  /*1fe0*/  @!P6 LDG.E R14, desc[UR12][R2.64+0x280] ;  /* 0x0002800c020ee981 */ /* 0x000f62000c1e1900 */
[----:B------:R-:W-:Y:S01]  /*1ff0*/  ISETP.GE.U32.AND P6, PT, R5, UR7, PT ;  /* 0x0000000705007c0c */ /* 0x000fe2000bfc6070 */
[----:B------:R-:W-:Y:S02]  /*2000*/  VIADD R5, R28, 0x1a0 ;  /* 0x000001a01c057836 */ /* 0x000fe40000000000 */
[----:B------:R-:W5:Y:S01]  /*2010*/  @!P2 LDG.E R6, desc[UR12][R2.64+0x80] ;  /* 0x0000800c0206a981 */ /* 0x000f62000c1e1900 */
[----:B------:R-:W-:Y:S01]  /*2020*/  ISETP.GE.U32.AND P2, PT, R7, UR7, PT ;  /* 0x0000000707007c0c */ /* 0x000fe2000bf46070 */
[----:B------:R-:W-:-:S02]  /*2030*/  IMAD.MOV.U32 R18, RZ, RZ, R4 ;  /* 0x000000ffff127224 */ /* 0x000fc400078e0004 */
[--C-:B------:R-:W-:Y:S01]  /*2040*/  IMAD.MOV.U32 R20, RZ, RZ, R4.reuse ;  /* 0x000000ffff147224 */ /* 0x100fe200078e0004 */
[----:B------:R-:W5:Y:S01]  /*2050*/  @!P0 LDG.E R16, desc[UR12][R2.64+0x300] ;  /* 0x0003000c02108981 */ /* 0x000f62000c1e1900 */
[----:B------:R-:W-:Y:S01]  /*2060*/  ISETP.GE.U32.AND P0, PT, R5, UR7, PT ;  /* 0x0000000705007c0c */ /* 0x000fe2000bf06070 */
[C---:B------:R-:W-:Y:S02]  /*2070*/  VIADD R7, R28.reuse, 0x1c0 ;  /* 0x000001c01c077836 */ /* 0x040fe40000000000 */
[C---:B------:R-:W-:Y:S01]  /*2080*/  VIADD R5, R28.reuse, 0x1e0 ;  /* 0x000001e01c057836 */ /* 0x040fe20000000000 */
[----:B------:R-:W5:Y:S01]  /*2090*/  @!P1 LDG.E R18, desc[UR12][R2.64+0x380] ;  /* 0x0003800c02129981 */ /* 0x000f62000c1e1900 */
[--C-:B------:R-:W-:Y:S01]  /*20a0*/  IMAD.MOV.U32 R22, RZ, RZ, R4.reuse ;  /* 0x000000ffff167224 */ /* 0x100fe200078e0004 */
[----:B------:R-:W-:Y:S01]  /*20b0*/  ISETP.GE.U32.AND P1, PT, R7, UR7, PT ;  /* 0x0000000707007c0c */ /* 0x000fe2000bf26070 */
[--C-:B------:R-:W-:Y:S01]  /*20c0*/  IMAD.MOV.U32 R24, RZ, RZ, R4.reuse ;  /* 0x000000ffff187224 */ /* 0x100fe200078e0004 */
[----:B------:R-:W5:Y:S01]  /*20d0*/  @!P5 LDG.E R20, desc[UR12][R2.64+0x400] ;  /* 0x0004000c0214d981 */ /* 0x000f62000c1e1900 */
[----:B------:R-:W-:Y:S01]  /*20e0*/  IMAD.MOV.U32 R30, RZ, RZ, R4 ;  /* 0x000000ffff1e7224 */ /* 0x000fe200078e0004 */
[----:B------:R-:W-:Y:S01]  /*20f0*/  ISETP.GE.U32.AND P5, PT, R5, UR7, PT ;  /* 0x0000000705007c0c */ /* 0x000fe2000bfa6070 */
[C---:B------:R-:W-:Y:S01]  /*2100*/  VIADD R5, R28.reuse, 0x200 ;  /* 0x000002001c057836 */ /* 0x040fe20000000000 */
[----:B------:R-:W5:Y:S01]  /*2110*/  @!P2 LDG.E R22, desc[UR12][R2.64+0x480] ;  /* 0x0004800c0216a981 */ /* 0x000f62000c1e1900 */
[----:B------:R-:W-:-:S03]  /*2120*/  VIADD R7, R28, 0x220 ;  /* 0x000002201c077836 */ /* 0x000fc60000000000 */
[----:B------:R-:W5:Y:S01]  /*2130*/  @!P3 LDG.E R24, desc[UR12][R2.64+0x500] ;  /* 0x0005000c0218b981 */ /* 0x000f62000c1e1900 */
[----:B------:R-:W-:Y:S02]  /*2140*/  ISETP.GE.U32.AND P2, PT, R5, UR7, PT ;  /* 0x0000000705007c0c */ /* 0x000fe4000bf46070 */
[----:B------:R-:W-:Y:S01]  /*2150*/  ISETP.GE.U32.AND P3, PT, R7, UR7, PT ;  /* 0x0000000707007c0c */ /* 0x000fe2000bf66070 */
[----:B------:R-:W5:Y:S01]  /*2160*/  @!P4 LDG.E R30, desc[UR12][R2.64+0x580] ;  /* 0x0005800c021ec981 */ /* 0x000f62000c1e1900 */
[----:B------:R-:W-:Y:S01]  /*2170*/  ISETP.GE.U32.AND P4, PT, R40, UR7, PT ;  /* 0x0000000728007c0c */ /* 0x000fe2000bf86070 */
[--C-:B------:R-:W-:Y:S02]  /*2180*/  IMAD.MOV.U32 R32, RZ, RZ, R4.reuse ;  /* 0x000000ffff207224 */ /* 0x100fe400078e0004 */
[--C-:B------:R-:W-:Y:S02]  /*2190*/  IMAD.MOV.U32 R34, RZ, RZ, R4.reuse ;  /* 0x000000ffff227224 */ /* 0x100fe400078e0004 */
[----:B------:R-:W-:-:S02]  /*21a0*/  IMAD.MOV.U32 R38, RZ, RZ, R4 ;  /* 0x000000ffff267224 */ /* 0x000fc400078e0004 */
[--C-:B------:R-:W-:Y:S01]  /*21b0*/  IMAD.MOV.U32 R42, RZ, RZ, R4.reuse ;  /* 0x000000ffff2a7224 */ /* 0x100fe200078e0004 */
[----:B------:R-:W5:Y:S01]  /*21c0*/  @!P6 LDG.E R32, desc[UR12][R2.64+0x600] ;  /* 0x0006000c0220e981 */ /* 0x000f62000c1e1900 */
[--C-:B------:R-:W-:Y:S02]  /*21d0*/  IMAD.MOV.U32 R44, RZ, RZ, R4.reuse ;  /* 0x000000ffff2c7224 */ /* 0x100fe400078e0004 */
[----:B------:R-:W-:Y:S01]  /*21e0*/  IMAD.MOV.U32 R5, RZ, RZ, R4 ;  /* 0x000000ffff057224 */ /* 0x000fe200078e0004 */
[----:B------:R-:W5:Y:S04]  /*21f0*/  @!P0 LDG.E R34, desc[UR12][R2.64+0x680] ;  /* 0x0006800c02228981 */ /* 0x000f68000c1e1900 */
[----:B------:R-:W5:Y:S04]  /*2200*/  @!P1 LDG.E R38, desc[UR12][R2.64+0x700] ;  /* 0x0007000c02269981 */ /* 0x000f68000c1e1900 */
[----:B------:R-:W5:Y:S04]  /*2210*/  @!P5 LDG.E R42, desc[UR12][R2.64+0x780] ;  /* 0x0007800c022ad981 */ /* 0x000f68000c1e1900 */
[----:B------:R-:W5:Y:S04]  /*2220*/  @!P2 LDG.E R44, desc[UR12][R2.64+0x800] ;  /* 0x0008000c022ca981 */ /* 0x000f68000c1e1900 */
[----:B------:R-:W5:Y:S04]  /*2230*/  @!P3 LDG.E R5, desc[UR12][R2.64+0x880] ;  /* 0x0008800c0205b981 */ /* 0x000f68000c1e1900 */
[----:B------:R-:W5:Y:S01]  /*2240*/  @!P4 LDG.E R4, desc[UR12][R2.64+0x900] ;  /* 0x0009000c0204c981 */ /* 0x000f62000c1e1900 */
[----:B------:R-:W0:Y:S01]  /*2250*/  S2R R35, SR_LANEID ;  /* 0x0000000000237919 */ /* 0x000e220000000000 */
[----:B------:R-:W1:Y:S01]  /*2260*/  S2UR UR5, SR_CgaCtaId ;  /* 0x00000000000579c3 */ /* 0x000e620000008800 */
[----:B------:R-:W-:Y:S01]  /*2270*/  SHF.R.U32.HI R36, RZ, 0x5, R43 ;  /* 0x00000005ff247819 */ /* 0x000fe2000001162b */
[----:B------:R-:W-:-:S02]  /*2280*/  UMOV UR4, 0x400 ;  /* 0x0000040000047882 */ /* 0x000fc40000000000 */
[----:B-1----:R-:W-:Y:S02]  /*2290*/  ULEA UR4, UR5, UR4, 0x18 ;  /* 0x0000000405047291 */ /* 0x002fe4000f8ec0ff */
[----:B0-----:R-:W-:-:S05]  /*22a0*/  IMAD R27, R36, 0x260, R35 ;  /* 0x00000260241b7824 */ /* 0x001fca00078e0223 */
[----:B------:R-:W-:-:S05]  /*22b0*/  LEA R27, R27, UR4, 0x2 ;  /* 0x000000041b1b7c11 */ /* 0x000fca000f8e10ff */
[----:B------:R-:W-:Y:S01]  /*22c0*/  IMAD R26, R35, 0x48, R27 ;  /* 0x00000048231a7824 */ /* 0x000fe200078e021b */
[----:B------:R-:W-:Y:S01]  /*22d0*/  UISETP.NE.AND UP0, UPT, UR6, URZ, UPT ;  /* 0x000000ff0600728c */ /* 0x000fe2000bf05270 */
        /* <DEDUP_REMOVED lines=41> */
[----:B0-----:R-:W-:Y:S02]  /*2570*/  IADD3 R8, PT, PT, R23, R24, R25 ;  /* 0x0000001817087210 */ /* 0x001fe40007ffe019 */
[----:B------:R-:W-:Y:S02]  /*2580*/  ISETP.NE.AND P1, PT, R35, 0x1f, PT ;  /* 0x0000001f2300780c */ /* 0x000fe40003f25270 */
[----:B------:R-:W-:Y:S02]  /*2590*/  IADD3 R8, PT, PT, R33, R34, R8 ;  /* 0x0000002221087210 */ /* 0x000fe40007ffe008 */
[----:B------:R-:W-:Y:S02]  /*25a0*/  ISETP.NE.AND P2, PT, R36, 0xc, PT ;  /* 0x0000000c2400780c */ /* 0x000fe40003f45270 */
[----:B------:R-:W-:Y:S02]  /*25b0*/  IADD3 R8, PT, PT, R31, R32, R8 ;  /* 0x000000201f087210 */ /* 0x000fe40007ffe008 */
[----:B------:R-:W-:-:S02]  /*25c0*/  ISETP.GE.U32.AND P3, PT, R43, 0x20, PT ;  /* 0x000000202b00780c */ /* 0x000fc40003f66070 */
        /* <DEDUP_REMOVED lines=29> */
[----:B------:R-:W-:-:S03]  /*27a0*/  IMAD.IADD R11, R11, 0x1, R10 ;  /* 0x000000010b0b7824 */ /* 0x000fc600078e020a */
        /* <DEDUP_REMOVED lines=16> */
[----:B------:R-:W-:-:S04]  /*28b0*/  ISETP.NE.AND P0, PT, R36, 0x8, PT ;  /* 0x000000082400780c */ /* 0x000fc80003f05270 */
[----:B------:R-:W-:Y:S02]  /*28c0*/  SEL R8, R15, R8, !P0 ;  /* 0x000000080f087207 */ /* 0x000fe40004000000 */
[----:B------:R-:W-:Y:S02]  /*28d0*/  ISETP.NE.AND P0, PT, R36, 0xa, PT ;  /* 0x0000000a2400780c */ /* 0x000fe40003f05270 */
[----:B------:R-:W-:Y:S02]  /*28e0*/  SEL R8, R16, R8, !P1 ;  /* 0x0000000810087207 */ /* 0x000fe40004800000 */
[----:B------:R-:W-:Y:S02]  /*28f0*/  ISETP.NE.AND P1, PT, R36, 0xb, PT ;  /* 0x0000000b2400780c */ /* 0x000fe40003f25270 */
[----:B------:R-:W-:Y:S02]  /*2900*/  SEL R8, R17, R8, !P0 ;  /* 0x0000000811087207 */ /* 0x000fe40004000000 */
[----:B------:R-:W-:-:S02]  /*2910*/  ISETP.NE.AND P0, PT, R35, RZ, PT ;  /* 0x000000ff2300720c */ /* 0x000fc40003f05270 */
[----:B------:R-:W-:Y:S01]  /*2920*/  SEL R8, R18, R8, !P1 ;  /* 0x0000000812087207 */ /* 0x000fe20004800000 */
[----:B------:R-:W-:Y:S01]  /*2930*/  @!P2 IMAD.IADD R8, R19, 0x1, R18 ;  /* 0x000000011308a824 */ /* 0x000fe200078e0212 */
[----:B------:R-:W-:Y:S02]  /*2940*/  SEL R9, R37, RZ, P0 ;  /* 0x000000ff25097207 */ /* 0x000fe40000000000 */
[----:B------:R-:W-:-:S03]  /*2950*/  ISETP.NE.AND P0, PT, R43, RZ, PT ;  /* 0x000000ff2b00720c */ /* 0x000fc60003f05270 */
[----:B------:R-:W-:-:S05]  /*2960*/  @P3 IMAD.IADD R37, R8, 0x1, R9 ;  /* 0x0000000108253824 */ /* 0x000fca00078e0209 */
[----:B------:R-:W-:Y:S01]  /*2970*/  SEL R8, R37, RZ, P0 ;  /* 0x000000ff25087207 */ /* 0x000fe20000000000 */
[----:B------:R-:W-:Y:S06]  /*2980*/  BRA `(.L_x_240) ;  /* 0x0000000c005c7947 */ /* 0x000fec0003800000 */
.L_x_239:
[----:B0-----:R-:W-:Y:S02]  /*2990*/  IADD3 R8, PT, PT, R23, R24, R25 ;  /* 0x0000001817087210 */ /* 0x001fe40007ffe019 */
[----:B------:R-:W-:Y:S02]  /*29a0*/  ISETP.NE.AND P1, PT, R35, 0x1f, PT ;  /* 0x0000001f2300780c */ /* 0x000fe40003f25270 */
[----:B------:R-:W-:Y:S02]  /*29b0*/  IADD3 R8, PT, PT, R33, R34, R8 ;  /* 0x0000002221087210 */ /* 0x000fe40007ffe008 */
        /* <DEDUP_REMOVED lines=59> */
[----:B------:R-:W-:Y:S01]  /*2d70*/  ISETP.GT.U32.AND P0, PT, R43, 0x1f, PT ;  /* 0x0000001f2b00780c */ /* 0x000fe20003f04070 */
        /* <DEDUP_REMOVED lines=22> */
.L_x_286:
[----:B------:R-:W-:Y:S05]  /*2ee0*/  @!P0 BRA `(.L_x_243) ;  /* 0x0000000000248947 */ /* 0x000fea0003800000 */
[----:B------:R-:W-:-:S07]  /*2ef0*/  IMAD.MOV.U32 R9, RZ, RZ, 0x1de ;  /* 0x000001deff097424 */ /* 0x000fce00078e00ff */
.L_x_245:
[----:B------:R-:W-:Y:S05]  /*2f00*/  NANOSLEEP R9 ;  /* 0x000000090000735d */ /* 0x000fea0003800000 */
[----:B------:R-:W2:Y:S01]  /*2f10*/  LD.E.64.STRONG.GPU R14, desc[UR12][R16.64+0x100] ;  /* 0x0001000c100e7980 */ /* 0x000ea2000c10fb00 */
[----:B------:R-:W-:Y:S01]  /*2f20*/  UMOV UR5, 0xffffffff ;  /* 0xffffffff00057882 */ /* 0x000fe20000000000 */
[----:B------:R-:W-:Y:S02]  /*2f30*/  SHF.R.U32.HI R9, RZ, 0x1, R9 ;  /* 0x00000001ff097819 */ /* 0x000fe40000011609 */
[----:B--2---:R-:W-:Y:S01]  /*2f40*/  ISETP.NE.AND P0, PT, R14, 0x63, PT ;  /* 0x000000630e00780c */ /* 0x004fe20003f05270 */
[----:B------:R-:W-:-:S12]  /*2f50*/  BRA.DIV UR5, `(.L_x_244) ;  /* 0x0000001a05687947 */ /* 0x000fd8000b800000 */
[----:B------:R-:W-:-:S13]  /*2f60*/  VOTE.ANY P0, !P0 ;  /* 0x0000000000ff7806 */ /* 0x000fda0004000100 */
.L_x_289:
[----:B------:R-:W-:Y:S05]  /*2f70*/  @P0 BRA `(.L_x_245) ;  /* 0xfffffffc00e00947 */ /* 0x000fea000383ffff */
.L_x_243:
[----:B------:R-:W-:Y:S01]  /*2f80*/  UMOV UR5, 0xffffffff ;  /* 0xffffffff00057882 */ /* 0x000fe20000000000 */
[----:B------:R-:W-:Y:S02]  /*2f90*/  ISETP.NE.AND P2, PT, R14, 0x65, PT ;  /* 0x000000650e00780c */ /* 0x000fe40003f45270 */
[----:B------:R-:W-:Y:S11]  /*2fa0*/  BRA.DIV UR5, `(.L_x_246) ;  /* 0x0000001a05747947 */ /* 0x000ff6000b800000 */
[----:B------:R-:W0:Y:S01]  /*2fb0*/  S2R R42, SR_GEMASK ;  /* 0x00000000002a7919 */ /* 0x000e220000003c00 */
[----:B------:R-:W-:Y:S01]  /*2fc0*/  VOTE.ANY R8, PT, !P2 ;  /* 0x0000000000087806 */ /* 0x000fe200050e0100 */
[----:B------:R-:W-:-:S03]  /*2fd0*/  VIADD R19, R35, 0x2 ;  /* 0x0000000223137836 */ /* 0x000fc60000000000 */
[----:B0-----:R-:W-:-:S05]  /*2fe0*/  LOP3.LUT R8, R8, 0x80000000, R42, 0xec, !PT ;  /* 0x8000000008087812 */ /* 0x001fca00078eec2a */
[----:B------:R-:W-:-:S05]  /*2ff0*/  VIADD R9, R8, 0xffffffff ;  /* 0xffffffff08097836 */ /* 0x000fca0000000000 */
[----:B------:R-:W-:-:S04]  /*3000*/  LOP3.LUT R9, R8, R9, RZ, 0xc, !PT ;  /* 0x0000000908097212 */ /* 0x000fc800078e0cff */
[----:B------:R0:W1:Y:S02]  /*3010*/  POPC R38, R9 ;  /* 0x0000000900267309 */ /* 0x0000640000000000 */
[C---:B0-----:R-:W-:Y:S01]  /*3020*/  VIADD R9, R35.reuse, 0x4 ;  /* 0x0000000423097836 */ /* 0x041fe20000000000 */
[----:B-1----:R-:W0:Y:S01]  /*3030*/  SHFL.DOWN PT, R16, R15, 0x1, R38 ;  /* 0x082000000f107989 */ /* 0x002e2200000e0026 */
[----:B------:R-:W-:-:S04]  /*3040*/  ISETP.GE.AND P0, PT, R35, R38, PT ;  /* 0x000000262300720c */ /* 0x000fc80003f06270 */
[----:B0-----:R-:W-:Y:S02]  /*3050*/  SEL R16, R16, RZ, !P0 ;  /* 0x000000ff10107207 */ /* 0x001fe40004000000 */
[----:B------:R-:W-:-:S03]  /*3060*/  ISETP.GT.AND P0, PT, R19, R38, PT ;  /* 0x000000261300720c */ /* 0x000fc60003f04270 */
[----:B------:R-:W-:Y:S02]  /*3070*/  IMAD.IADD R17, R16, 0x1, R15 ;  /* 0x0000000110117824 */ /* 0x000fe400078e020f */
[----:B------:R-:W-:-:S03]  /*3080*/  VIADD R15, R35, 0x10 ;  /* 0x00000010230f7836 */ /* 0x000fc60000000000 */
[----:B------:R-:W0:Y:S02]  /*3090*/  SHFL.DOWN PT, R16, R17, 0x2, R38 ;  /* 0x0840000011107989 */ /* 0x000e2400000e0026 */
[-C--:B------:R-:W-:Y:S02]  /*30a0*/  ISETP.GT.AND P2, PT, R15, R38.reuse, PT ;  /* 0x000000260f00720c */ /* 0x080fe40003f44270 */
[----:B0-----:R-:W-:Y:S02]  /*30b0*/  SEL R16, R16, RZ, !P0 ;  /* 0x000000ff10107207 */ /* 0x001fe40004000000 */
[----:B------:R-:W-:Y:S01]  /*30c0*/  ISETP.GT.AND P0, PT, R9, R38, PT ;  /* 0x000000260900720c */ /* 0x000fe20003f04270 */
[----:B------:R-:W-:Y:S02]  /*30d0*/  VIADD R9, R35, 0x8 ;  /* 0x0000000823097836 */ /* 0x000fe40000000000 */
[----:B------:R-:W-:-:S05]  /*30e0*/  IMAD.IADD R19, R17, 0x1, R16 ;  /* 0x0000000111137824 */ /* 0x000fca00078e0210 */
[----:B------:R-:W0:Y:S02]  /*30f0*/  SHFL.DOWN PT, R16, R19, 0x4, R38 ;  /* 0x0880000013107989 */ /* 0x000e2400000e0026 */
[----:B0-----:R-:W-:Y:S02]  /*3100*/  SEL R16, R16, RZ, !P0 ;  /* 0x000000ff10107207 */ /* 0x001fe40004000000 */
[----:B------:R-:W-:Y:S02]  /*3110*/  ISETP.GT.AND P0, PT, R9, R38, PT ;  /* 0x000000260900720c */ /* 0x000fe40003f04270 */
[----:B------:R-:W0:Y:S01]  /*3120*/  LDC.64 R8, c[0x0][0x390] ;  /* 0x0000e400ff087b82 */ /* 0x000e220000000a00 */
[----:B------:R-:W-:-:S05]  /*3130*/  IMAD.IADD R37, R19, 0x1, R16 ;  /* 0x0000000113257824 */ /* 0x000fca00078e0210 */
[----:B------:R-:W1:Y:S01]  /*3140*/  SHFL.DOWN PT, R16, R37, 0x8, R38 ;  /* 0x0900000025107989 */ /* 0x000e6200000e0026 */
[----:B0-----:R-:W-:Y:S02]  /*3150*/  IADD3 R36, P3, PT, R8, 0x100, RZ ;  /* 0x0000010008247810 */ /* 0x001fe40007f7e0ff */
[----:B-1----:R-:W-:Y:S02]  /*3160*/  SEL R16, R16, RZ, !P0 ;  /* 0x000000ff10107207 */ /* 0x002fe40004000000 */
[----:B------:R-:W-:-:S03]  /*3170*/  ISETP.NE.AND P0, PT, R14, 0x65, PT ;  /* 0x000000650e00780c */ /* 0x000fc60003f05270 */
[----:B------:R-:W-:Y:S02]  /*3180*/  IMAD.IADD R17, R37, 0x1, R16 ;  /* 0x0000000125117824 */ /* 0x000fe400078e0210 */
[----:B------:R-:W-:-:S03]  /*3190*/  IMAD.X R37, RZ, RZ, R9, P3 ;  /* 0x000000ffff257224 */ /* 0x000fc600018e0609 */
[----:B------:R-:W0:Y:S05]  /*31a0*/  SHFL.DOWN PT, R16, R17, 0x10, R38 ;  /* 0x0a00000011107989 */ /* 0x000e2a00000e0026 */
[----:B------:R-:W-:Y:S02]  /*31b0*/  VOTE.ALL P0, P0 ;  /* 0x0000000000ff7806 */ /* 0x000fe40000000000 */
[----:B0-----:R-:W-:-:S05]  /*31c0*/  SEL R16, R16, RZ, !P2 ;  /* 0x000000ff10107207 */ /* 0x001fca0005000000 */
[----:B------:R-:W-:-:S07]  /*31d0*/  IMAD.IADD R19, R17, 0x1, R16 ;  /* 0x0000000111137824 */ /* 0x000fce00078e0210 */
.L_x_298:
[----:B------:R-:W-:Y:S05]  /*31e0*/  @!P0 BRA `(.L_x_247) ;  /* 0x0000000000e48947 */ /* 0x000fea0003800000 */
[----:B------:R-:W-:-:S07]  /*31f0*/  IMAD.MOV.U32 R38, RZ, RZ, 0x1de ;  /* 0x000001deff267424 */ /* 0x000fce00078e00ff */
.L_x_253:
        /* <DEDUP_REMOVED lines=10> */
.L_x_301:
[----:B------:R-:W-:Y:S05]  /*32a0*/  @!P0 BRA `(.L_x_249) ;  /* 0x0000000000248947 */ /* 0x000fea0003800000 */
[----:B------:R-:W-:-:S07]  /*32b0*/  IMAD.MOV.U32 R9, RZ, RZ, R38 ;  /* 0x000000ffff097224 */ /* 0x000fce00078e0026 */
.L_x_251:
[----:B------:R-:W-:Y:S05]  /*32c0*/  NANOSLEEP R9 ;  /* 0x000000090000735d */ /* 0x000fea0003800000 */
[----:B------:R-:W2:Y:S01]  /*32d0*/  LD.E.64.STRONG.GPU R14, desc[UR12][R16.64+-0x100] ;  /* 0xffff000c100e7980 */ /* 0x000ea2000c10fb00 */
[----:B------:R-:W-:Y:S01]  /*32e0*/  UMOV UR5, 0xffffffff ;  /* 0xffffffff00057882 */ /* 0x000fe20000000000 */
[----:B------:R-:W-:Y:S02]  /*32f0*/  SHF.R.U32.HI R9, RZ, 0x1, R9 ;  /* 0x00000001ff097819 */ /* 0x000fe40000011609 */
[----:B--2---:R-:W-:Y:S01]  /*3300*/  ISETP.NE.AND P0, PT, R14, 0x63, PT ;  /* 0x000000630e00780c */ /* 0x004fe20003f05270 */
[----:B------:R-:W-:-:S12]  /*3310*/  BRA.DIV UR5, `(.L_x_250) ;  /* 0x0000001a05c07947 */ /* 0x000fd8000b800000 */
[----:B------:R-:W-:-:S13]  /*3320*/  VOTE.ANY P0, !P0 ;  /* 0x0000000000ff7806 */ /* 0x000fda0004000100 */
.L_x_304:
[----:B------:R-:W-:Y:S05]  /*3330*/  @P0 BRA `(.L_x_251) ;  /* 0xfffffffc00e00947 */ /* 0x000fea000383ffff */
.L_x_249:
[----:B------:R-:W-:Y:S01]  /*3340*/  UMOV UR5, 0xffffffff ;  /* 0xffffffff00057882 */ /* 0x000fe20000000000 */
[----:B------:R-:W-:Y:S02]  /*3350*/  ISETP.NE.AND P0, PT, R14, 0x65, PT ;  /* 0x000000650e00780c */ /* 0x000fe40003f05270 */
[----:B------:R-:W-:Y:S11]  /*3360*/  BRA.DIV UR5, `(.L_x_252) ;  /* 0x0000001a05cc7947 */ /* 0x000ff6000b800000 */
[----:B------:R-:W-:Y:S01]  /*3370*/  VOTE.ANY R8, PT, !P0 ;  /* 0x0000000000087806 */ /* 0x000fe200040e0100 */
[----:B------:R-:W-:-:S03]  /*3380*/  VIADD R18, R18, 0xffffffe0 ;  /* 0xffffffe012127836 */ /* 0x000fc60000000000 */
[----:B------:R-:W-:-:S05]  /*3390*/  LOP3.LUT R8, R8, 0x80000000, R42, 0xec, !PT ;  /* 0x8000000008087812 */ /* 0x000fca00078eec2a */
[----:B------:R-:W-:-:S05]  /*33a0*/  VIADD R9, R8, 0xffffffff ;  /* 0xffffffff08097836 */ /* 0x000fca0000000000 */
[----:B------:R-:W-:Y:S01]  /*33b0*/  LOP3.LUT R9, R8, R9, RZ, 0xc, !PT ;  /* 0x0000000908097212 */ /* 0x000fe200078e0cff */
[----:B------:R-:W-:-:S05]  /*33c0*/  VIADD R8, R35, 0x2 ;  /* 0x0000000223087836 */ /* 0x000fca0000000000 */
[----:B------:R-:W0:Y:S02]  /*33d0*/  POPC R9, R9 ;  /* 0x0000000900097309 */ /* 0x000e240000000000 */
[----:B0-----:R-:W0:Y:S01]  /*33e0*/  SHFL.DOWN PT, R16, R15, 0x1, R9 ;  /* 0x082000000f107989 */ /* 0x001e2200000e0009 */
[----:B------:R-:W-:-:S04]  /*33f0*/  ISETP.GE.AND P0, PT, R35, R9, PT ;  /* 0x000000092300720c */ /* 0x000fc80003f06270 */
[----:B0-----:R-:W-:Y:S02]  /*3400*/  SEL R16, R16, RZ, !P0 ;  /* 0x000000ff10107207 */ /* 0x001fe40004000000 */
[----:B------:R-:W-:Y:S01]  /*3410*/  ISETP.GT.AND P0, PT, R8, R9, PT ;  /* 0x000000090800720c */ /* 0x000fe20003f04270 */
[----:B------:R-:W-:Y:S02]  /*3420*/  VIADD R8, R35, 0x4 ;  /* 0x0000000423087836 */ /* 0x000fe40000000000 */
[----:B------:R-:W-:-:S05]  /*3430*/  IMAD.IADD R44, R16, 0x1, R15 ;  /* 0x00000001102c7824 */ /* 0x000fca00078e020f */
[----:B------:R-:W0:Y:S02]  /*3440*/  SHFL.DOWN PT, R16, R44, 0x2, R9 ;  /* 0x084000002c107989 */ /* 0x000e2400000e0009 */
        /* <DEDUP_REMOVED lines=8> */
[----:B------:R-:W-:-:S03]  /*34d0*/  IMAD.IADD R45, R17, 0x1, R16 ;  /* 0x00000001112d7824 */ /* 0x000fc600078e0210 */
[----:B------:R-:W-:Y:S02]  /*34e0*/  ISETP.GT.AND P2, PT, R8, R9, PT ;  /* 0x000000090800720c */ /* 0x000fe40003f44270 */
        /* <DEDUP_REMOVED lines=8> */
.L_x_313:
[----:B------:R-:W-:Y:S05]  /*3570*/  @P0 BRA `(.L_x_253) ;  /* 0xfffffffc00200947 */ /* 0x000fea000383ffff */
.L_x_247:
        /* <DEDUP_REMOVED lines=15> */
.L_x_241:
[----:B------:R-:W-:Y:S05]  /*3670*/  WARPSYNC.ALL ;  /* 0x0000000000007948 */ /* 0x000fea0003800000 */
[----:B------:R-:W0:Y:S08]  /*3680*/  S2UR UR5, SR_CgaCtaId ;  /* 0x00000000000579c3 */ /* 0x000e300000008800 */
[----:B------:R-:W-:Y:S01]  /*3690*/  BAR.SYNC.DEFER_BLOCKING 0x0 ;  /* 0x0000000000007b1d */ /* 0x000fe20000010000 */
[----:B------:R-:W-:-:S05]  /*36a0*/  ISETP.NE.AND P0, PT, R43, RZ, PT ;  /* 0x000000ff2b00720c */ /* 0x000fca0003f05270 */
[----:B------:R-:W-:Y:S02]  /*36b0*/  UMOV UR4, 0x400 ;  /* 0x0000040000047882 */ /* 0x000fe40000000000 */
[----:B0-----:R-:W-:-:S09]  /*36c0*/  ULEA UR4, UR5, UR4, 0x18 ;  /* 0x0000000405047291 */ /* 0x001fd2000f8ec0ff */
[----:B------:R-:W0:Y:S02]  /*36d0*/  LDS R9, [UR4+0x54] ;  /* 0x00005404ff097984 */ /* 0x000e240008000800 */
[----:B0-----:R-:W-:-:S05]  /*36e0*/  SEL R9, R9, RZ, P0 ;  /* 0x000000ff09097207 */ /* 0x001fca0000000000 */
[----:B------:R-:W-:-:S07]  /*36f0*/  IMAD.IADD R8, R9, 0x1, R8 ;  /* 0x0000000109087824 */ /* 0x000fce00078e0208 */
.L_x_240:
[----:B------:R-:W-:Y:S01]  /*3700*/  IMAD.IADD R25, R25, 0x1, R8 ;  /* 0x0000000119197824 */ /* 0x000fe200078e0208 */
[----:B------:R-:W-:Y:S01]  /*3710*/  BAR.SYNC.DEFER_BLOCKING 0x0 ;  /* 0x0000000000007b1d */ /* 0x000fe20000010000 */
[----:B------:R-:W-:Y:S01]  /*3720*/  ISETP.NE.AND P0, PT, R43, RZ, PT ;  /* 0x000000ff2b00720c */ /* 0x000fe20003f05270 */
[----:B-1----:R-:W-:Y:S02]  /*3730*/  IMAD.U32 R10, RZ, RZ, UR7 ;  /* 0x00000007ff0a7e24 */ /* 0x002fe4000f8e00ff */
[----:B------:R-:W-:Y:S02]  /*3740*/  IMAD.IADD R24, R24, 0x1, R25 ;  /* 0x0000000118187824 */ /* 0x000fe400078e0219 */
[----:B------:R-:W0:Y:S02]  /*3750*/  LDCU.64 UR8, c[0x0][0x388] ;  /* 0x00007100ff0877ac */ /* 0x000e240008000a00 */
[----:B------:R-:W-:-:S04]  /*3760*/  IMAD.IADD R23, R23, 0x1, R24 ;  /* 0x0000000117177824 */ /* 0x000fc800078e0218 */
[----:B------:R-:W-:-:S04]  /*3770*/  IMAD.IADD R34, R34, 0x1, R23 ;  /* 0x0000000122227824 */ /* 0x000fc800078e0217 */
[----:B------:R-:W-:-:S04]  /*3780*/  IMAD.IADD R33, R33, 0x1, R34 ;  /* 0x0000000121217824 */ /* 0x000fc800078e0222 */
[----:B------:R-:W-:-:S04]  /*3790*/  IMAD.IADD R32, R32, 0x1, R33 ;  /* 0x0000000120207824 */ /* 0x000fc800078e0221 */
[----:B------:R-:W-:Y:S01]  /*37a0*/  IMAD.IADD R31, R31, 0x1, R32 ;  /* 0x000000011f1f7824 */ /* 0x000fe200078e0220 */
[----:B------:R-:W-:Y:S03]  /*37b0*/  STS [R26], R25 ;  /* 0x000000191a007388 */ /* 0x000fe60000000800 */
        /* <DEDUP_REMOVED lines=27> */
[----:B------:R1:W-:Y:S04]  /*3970*/  STS [R26+0x40], R3 ;  /* 0x000040031a007388 */ /* 0x0003e80000000800 */
[----:B------:R-:W-:Y:S04]  /*3980*/  STS [R26+0x44], R9 ;  /* 0x000044091a007388 */ /* 0x000fe80000000800 */
[----:B------:R-:W-:Y:S01]  /*3990*/  STS [R26+0x48], R11 ;  /* 0x0000480b1a007388 */ /* 0x000fe20000000800 */
[----:B------:R-:W-:-:S03]  /*39a0*/  NOP ;  /* 0x0000000000007918 */ /* 0x000fc60000000000 */
[----:B------:R-:W-:Y:S04]  /*39b0*/  LDS R33, [R27] ;  /* 0x000000001b217984 */ /* 0x000fe80000000800 */
        /* <DEDUP_REMOVED lines=18> */
[----:B------:R2:W-:Y:S01]  /*3ae0*/  @!P0 STS [UR4+0x7b80], R10 ;  /* 0x007b800aff008988 */ /* 0x0005e20008000804 */
[----:B------:R-:W-:Y:S01]  /*3af0*/  BAR.SYNC.DEFER_BLOCKING 0x0 ;  /* 0x0000000000007b1d */ /* 0x000fe20000010000 */
[----:B-1----:R-:W-:-:S05]  /*3b00*/  IADD3 R3, P0, PT, R28, UR10, RZ ;  /* 0x0000000a1c037c10 */ /* 0x002fca000ff1e0ff */
[----:B------:R-:W1:Y:S01]  /*3b10*/  S2R R2, SR_TID.X ;  /* 0x0000000000027919 */ /* 0x000e620000002100 */
[----:B------:R-:W3:Y:S01]  /*3b20*/  LDS R29, [UR4+0x7b80] ;  /* 0x007b8004ff1d7984 */ /* 0x000ee20008000800 */
[C---:B-1----:R-:W-:Y:S02]  /*3b30*/  LOP3.LUT R4, R2.reuse, 0x3e0, RZ, 0xc0, !PT ;  /* 0x000003e002047812 */ /* 0x042fe400078ec0ff */
[----:B------:R-:W-:-:S05]  /*3b40*/  LOP3.LUT R2, R2, 0x1f, RZ, 0xc0, !PT ;  /* 0x0000001f02027812 */ /* 0x000fca00078ec0ff */
[----:B------:R-:W-:Y:S02]  /*3b50*/  IMAD R6, R4, 0x13, R2 ;  /* 0x0000001304067824 */ /* 0x000fe400078e0202 */
[----:B------:R-:W-:Y:S01]  /*3b60*/  IMAD.X R4, RZ, RZ, UR11, P0 ;  /* 0x0000000bff047e24 */ /* 0x000fe200080e06ff */
[C---:B0-----:R-:W-:Y:S01]  /*3b70*/  LEA R2, P0, R3.reuse, UR8, 0x2 ;  /* 0x0000000803027c11 */ /* 0x041fe2000f8010ff */
[C---:B------:R-:W-:Y:S02]  /*3b80*/  VIADD R8, R6.reuse, 0x20 ;  /* 0x0000002006087836 */ /* 0x040fe40000000000 */
[C---:B--2---:R-:W-:Y:S01]  /*3b90*/  VIADD R10, R6.reuse, 0xa0 ;  /* 0x000000a0060a7836 */ /* 0x044fe20000000000 */
[----:B------:R-:W-:Y:S01]  /*3ba0*/  LEA.HI.X R3, R3, UR9, R4, 0x2, P0 ;  /* 0x0000000903037c11 */ /* 0x000fe200080f1404 */
[----:B------:R-:W-:Y:S01]  /*3bb0*/  VIADD R4, R6, 0x40 ;  /* 0x0000004006047836 */ /* 0x000fe20000000000 */
[-C--:B---3--:R-:W-:Y:S02]  /*3bc0*/  ISETP.GE.AND P1, PT, R28, R29.reuse, PT ;  /* 0x0000001d1c00720c */ /* 0x088fe40003f26270 */
        /* <DEDUP_REMOVED lines=9> */
[----:B------:R0:W-:Y:S01]  /*3c60*/  @!P1 STG.E desc[UR12][R2.64], R33 ;  /* 0x0000002102009986 */ /* 0x0001e2000c10190c */
[-C--:B------:R-:W-:Y:S01]  /*3c70*/  ISETP.GE.AND P0, PT, R8, R29.reuse, PT ;  /* 0x0000001d0800720c */ /* 0x080fe20003f06270 */
[----:B------:R-:W-:Y:S01]  /*3c80*/  VIADD R8, R6, 0x140 ;  /* 0x0000014006087836 */ /* 0x000fe20000000000 */
[-C--:B------:R-:W-:Y:S01]  /*3c90*/  ISETP.GE.AND P1, PT, R4, R29.reuse, PT ;  /* 0x0000001d0400720c */ /* 0x080fe20003f26270 */
[----:B------:R-:W-:Y:S01]  /*3ca0*/  VIADD R4, R6, 0x120 ;  /* 0x0000012006047836 */ /* 0x000fe20000000000 */
[----:B------:R0:W-:Y:S04]  /*3cb0*/  @!P3 STG.E desc[UR12][R2.64+0x100], R37 ;  /* 0x000100250200b986 */ /* 0x0001e8000c10190c */
[----:B------:R0:W-:Y:S01]  /*3cc0*/  @!P4 STG.E desc[UR12][R2.64+0x180], R39 ;  /* 0x000180270200c986 */ /* 0x0001e2000c10190c */
[-C--:B------:R-:W-:Y:S01]  /*3cd0*/  ISETP.GE.AND P3, PT, R4, R29.reuse, PT ;  /* 0x0000001d0400720c */ /* 0x080fe20003f66270 */
[----:B------:R-:W-:Y:S01]  /*3ce0*/  VIADD R4, R6, 0x160 ;  /* 0x0000016006047836 */ /* 0x000fe20000000000 */
[-C--:B------:R-:W-:Y:S01]  /*3cf0*/  ISETP.GE.AND P4, PT, R8, R29.reuse, PT ;  /* 0x0000001d0800720c */ /* 0x080fe20003f86270 */
[----:B------:R-:W-:Y:S01]  /*3d00*/  VIADD R8, R6, 0x180 ;  /* 0x0000018006087836 */ /* 0x000fe20000000000 */
[----:B------:R0:W-:Y:S01]  /*3d10*/  @!P2 STG.E desc[UR12][R2.64+0x80], R35 ;  /* 0x000080230200a986 */ /* 0x0001e2000c10190c */
[----:B------:R-:W-:-:S03]  /*3d20*/  ISETP.GE.AND P2, PT, R41, R29, PT ;  /* 0x0000001d2900720c */ /* 0x000fc60003f46270 */
[----:B------:R0:W-:Y:S01]  /*3d30*/  @!P5 STG.E desc[UR12][R2.64+0x200], R43 ;  /* 0x0002002b0200d986 */ /* 0x0001e2000c10190c */
        /* <DEDUP_REMOVED lines=8> */
[----:B------:R0:W-:Y:S01]  /*3dc0*/  @!P1 STG.E desc[UR12][R2.64+0x380], R31 ;  /* 0x0003801f02009986 */ /* 0x0001e2000c10190c */
[-C--:B------:R-:W-:Y:S01]  /*3dd0*/  ISETP.GE.AND P1, PT, R8, R29.reuse, PT ;  /* 0x0000001d0800720c */ /* 0x080fe20003f26270 */
[C---:B------:R-:W-:Y:S02]  /*3de0*/  VIADD R8, R6.reuse, 0x200 ;  /* 0x0000020006087836 */ /* 0x040fe40000000000 */
        /* <DEDUP_REMOVED lines=18> */
.L_x_227:
[----:B------:R-:W-:Y:S01]  /*3f10*/  BSSY B1, `(.L_x_254) ;  /* 0x0000006000017945 */ /* 0x000fe20003800000 */
[----:B------:R-:W-:Y:S01]  /*3f20*/  PLOP3.LUT P0, PT, P0, PT, PT, 0x8, 0x80 ;  /* 0x000000000080781c */ /* 0x000fe2000070e170 */
[----:B------:R-:W-:-:S12]  /*3f30*/  IMAD.MOV.U32 R8, RZ, RZ, -0x1 ;  /* 0xffffffffff087424 */ /* 0x000fd800078e00ff */
[----:B------:R-:W-:Y:S05]  /*3f40*/  WARPSYNC.COLLECTIVE R8, `(.L_x_255) ;  /* 0x0000000008087348 */ /* 0x000fea0003c00000 */
[----:B------:R-:W-:Y:S01]  /*3f50*/  VOTE.ANY P0, P0 ;  /* 0x0000000000ff7806 */ /* 0x000fe20000000100 */
[----:B------:R-:W-:-:S12]  /*3f60*/  ENDCOLLECTIVE ;  /* 0x000000000000791b */ /* 0x000fd80003800000 */
.L_x_255:
[----:B------:R-:W-:Y:S05]  /*3f70*/  BSYNC B1 ;  /* 0x0000000000017941 */ /* 0x000fea0003800000 */
.L_x_254:
[----:B------:R-:W-:Y:S05]  /*3f80*/  BRA `(.L_x_256) ;  /* 0xffffffd000087947 */ /* 0x000fea000383ffff */
.L_x_229:
[----:B------:R-:W-:Y:S01]  /*3f90*/  BSSY B1, `(.L_x_257) ;  /* 0x0000006000017945 */ /* 0x000fe20003800000 */
[----:B------:R-:W-:Y:S01]  /*3fa0*/  PLOP3.LUT P0, PT, P0, PT, PT, 0x8, 0x80 ;  /* 0x000000000080781c */ /* 0x000fe2000070e170 */
[----:B------:R-:W-:-:S12]  /*3fb0*/  IMAD.MOV.U32 R8, RZ, RZ, -0x1 ;  /* 0xffffffffff087424 */ /* 0x000fd800078e00ff */
[----:B------:R-:W-:Y:S05]  /*3fc0*/  WARPSYNC.COLLECTIVE R8, `(.L_x_258) ;  /* 0x0000000008087348 */ /* 0x000fea0003c00000 */
[----:B------:R-:W-:Y:S01]  /*3fd0*/  VOTE.ANY P0, P0 ;  /* 0x0000000000ff7806 */ /* 0x000fe20000000100 */
[----:B------:R-:W-:-:S12]  /*3fe0*/  ENDCOLLECTIVE ;  /* 0x000000000000791b */ /* 0x000fd80003800000 */
.L_x_258:
[----:B------:R-:W-:Y:S05]  /*3ff0*/  BSYNC B1 ;  /* 0x0000000000017941 */ /* 0x000fea0003800000 */
.L_x_257:
[----:B------:R-:W-:Y:S05]  /*4000*/  BRA `(.L_x_259) ;  /* 0xffffffd0000c7947 */ /* 0x000fea000383ffff */
.L_x_231:
[----:B------:R-:W0:Y:S01]  /*4010*/  S2R R45, SR_GEMASK ;  /* 0x00000000002d7919 */ /* 0x000e220000003c00 */
[----:B------:R-:W-:Y:S01]  /*4020*/  BSSY B1, `(.L_x_260) ;  /* 0x0000007000017945 */ /* 0x000fe20003800000 */
[----:B------:R-:W-:Y:S01]  /*4030*/  ISETP.NE.AND P0, PT, R14, 0x65, PT ;  /* 0x000000650e00780c */ /* 0x000fe20003f05270 */
[----:B------:R-:W-:Y:S01]  /*4040*/  IMAD.MOV.U32 R8, RZ, RZ, -0x1 ;  /* 0xffffffffff087424 */ /* 0x000fe200078e00ff */
[----:B------:R-:W-:-:S13]  /*4050*/  PLOP3.LUT P2, PT, P2, PT, PT, 0x8, 0x80 ;  /* 0x000000000080781c */ /* 0x000fda000174e170 */
[----:B0-----:R-:W-:Y:S05]  /*4060*/  WARPSYNC.COLLECTIVE R8, `(.L_x_261) ;  /* 0x0000000008087348 */ /* 0x001fea0003c00000 */
[----:B------:R-:W-:Y:S01]  /*4070*/  VOTE.ANY R8, PT, P2 ;  /* 0x0000000000087806 */ /* 0x000fe200010e0100 */
[----:B0-----:R-:W-:Y:S06]  /*4080*/  ENDCOLLECTIVE ;  /* 0x000000000000791b */ /* 0x001fec0003800000 */
.L_x_261:
[----:B------:R-:W-:Y:S05]  /*4090*/  BSYNC B1 ;  /* 0x0000000000017941 */ /* 0x000fea0003800000 */
.L_x_260:
[----:B------:R-:W-:Y:S01]  /*40a0*/  LOP3.LUT R8, R8, 0x80000000, R45, 0xec, !PT ;  /* 0x8000000008087812 */ /* 0x000fe200078eec2d */
[----:B------:R-:W-:Y:S02]  /*40b0*/  IMAD.MOV.U32 R10, RZ, RZ, 0x1 ;  /* 0x00000001ff0a7424 */ /* 0x000fe400078e00ff */
[----:B------:R-:W-:Y:S02]  /*40c0*/  VIADD R33, R44, 0x2 ;  /* 0x000000022c217836 */ /* 0x000fe40000000000 */
[----:B------:R-:W-:Y:S02]  /*40d0*/  VIADD R9, R8, 0xffffffff ;  /* 0xffffffff08097836 */ /* 0x000fe40000000000 */
[C---:B------:R-:W-:Y:S02]  /*40e0*/  VIADD R32, R44.reuse, 0x4 ;  /* 0x000000042c207836 */ /* 0x040fe40000000000 */
[----:B------:R-:W-:Y:S01]  /*40f0*/  VIADD R19, R44, 0x8 ;  /* 0x000000082c137836 */ /* 0x000fe20000000000 */
[----:B------:R-:W-:Y:S01]  /*4100*/  LOP3.LUT R38, R8, R9, RZ, 0xc, !PT ;  /* 0x0000000908267212 */ /* 0x000fe200078e0cff */
[----:B------:R-:W-:-:S02]  /*4110*/  IMAD.MOV.U32 R8, RZ, RZ, -0x1 ;  /* 0xffffffffff087424 */ /* 0x000fc400078e00ff */
[----:B------:R-:W-:-:S03]  /*4120*/  VIADD R34, R44, 0x10 ;  /* 0x000000102c227836 */ /* 0x000fc60000000000 */
[----:B------:R-:W0:Y:S02]  /*4130*/  POPC R38, R38 ;  /* 0x0000002600267309 */ /* 0x000e240000000000 */
[----:B0-----:R-:W-:-:S07]  /*4140*/  IMAD.MOV.U32 R9, RZ, RZ, R38 ;  /* 0x000000ffff097224 */ /* 0x001fce00078e0026 */
[----:B------:R-:W-:Y:S05]  /*4150*/  WARPSYNC.COLLECTIVE R8, `(.L_x_262) ;  /* 0x0000000008087348 */ /* 0x000fea0003c00000 */
[----:B------:R0:W1:Y:S02]  /*4160*/  SHFL.DOWN P2, R16, R15, R10, R9 ;  /* 0x0800000a0f107389 */ /* 0x0000640000040009 */
[----:B01----:R-:W-:Y:S05]  /*4170*/  ENDCOLLECTIVE ;  /* 0x000000000000791b */ /* 0x003fea0003800000 */
.L_x_262:
[----:B------:R-:W-:Y:S01]  /*4180*/  IMAD.MOV.U32 R10, RZ, RZ, 0x2 ;  /* 0x00000002ff0a7424 */ /* 0x000fe200078e00ff */
[----:B------:R-:W-:-:S04]  /*4190*/  ISETP.GE.AND P2, PT, R44, R38, PT ;  /* 0x000000262c00720c */ /* 0x000fc80003f46270 */
[----:B------:R-:W-:-:S05]  /*41a0*/  SEL R16, R16, RZ, !P2 ;  /* 0x000000ff10107207 */ /* 0x000fca0005000000 */
[----:B------:R-:W-:-:S04]  /*41b0*/  IMAD.IADD R17, R16, 0x1, R15 ;  /* 0x0000000110117824 */ /* 0x000fc800078e020f */
[----:B------:R-:W-:-:S07]  /*41c0*/  IMAD.MOV.U32 R15, RZ, RZ, R17 ;  /* 0x000000ffff0f7224 */ /* 0x000fce00078e0011 */
[----:B------:R-:W-:Y:S05]  /*41d0*/  WARPSYNC.COLLECTIVE R8, `(.L_x_263) ;  /* 0x0000000008087348 */ /* 0x000fea0003c00000 */
[----:B------:R0:W1:Y:S02]  /*41e0*/  SHFL.DOWN P2, R16, R15, R10, R9 ;  /* 0x0800000a0f107389 */ /* 0x0000640000040009 */
[----:B01----:R-:W-:Y:S05]  /*41f0*/  ENDCOLLECTIVE ;  /* 0x000000000000791b */ /* 0x003fea0003800000 */
.L_x_263:
[----:B------:R-:W-:Y:S01]  /*4200*/  IMAD.MOV.U32 R10, RZ, RZ, 0x4 ;  /* 0x00000004ff0a7424 */ /* 0x000fe200078e00ff */
[----:B------:R-:W-:-:S04]  /*4210*/  ISETP.GT.AND P2, PT, R33, R38, PT ;  /* 0x000000262100720c */ /* 0x000fc80003f44270 */
[----:B------:R-:W-:-:S05]  /*4220*/  SEL R16, R16, RZ, !P2 ;  /* 0x000000ff10107207 */ /* 0x000fca0005000000 */
[----:B------:R-:W-:-:S04]  /*4230*/  IMAD.IADD R35, R17, 0x1, R16 ;  /* 0x0000000111237824 */ /* 0x000fc800078e0210 */
[----:B------:R-:W-:-:S07]  /*4240*/  IMAD.MOV.U32 R15, RZ, RZ, R35 ;  /* 0x000000ffff0f7224 */ /* 0x000fce00078e0023 */
[----:B------:R-:W-:Y:S05]  /*4250*/  WARPSYNC.COLLECTIVE R8, `(.L_x_264) ;  /* 0x0000000008087348 */ /* 0x000fea0003c00000 */
[----:B------:R0:W1:Y:S02]  /*4260*/  SHFL.DOWN P2, R16, R15, R10, R9 ;  /* 0x0800000a0f107389 */ /* 0x0000640000040009 */
[----:B01----:R-:W-:Y:S05]  /*4270*/  ENDCOLLECTIVE ;  /* 0x000000000000791b */ /* 0x003fea0003800000 */
.L_x_264:
        /* <DEDUP_REMOVED lines=8> */
.L_x_265:
        /* <DEDUP_REMOVED lines=8> */
.L_x_266:
[----:B------:R-:W0:Y:S01]  /*4380*/  LDC.64 R8, c[0x0][0x390] ;  /* 0x0000e400ff087b82 */ /* 0x000e220000000a00 */
[----:B------:R-:W-:-:S04]  /*4390*/  ISETP.GT.AND P2, PT, R34, R38, PT ;  /* 0x000000262200720c */ /* 0x000fc80003f44270 */
[----:B------:R-:W-:-:S05]  /*43a0*/  SEL R16, R16, RZ, !P2 ;  /* 0x000000ff10107207 */ /* 0x000fca0005000000 */
[----:B------:R-:W-:Y:S01]  /*43b0*/  IMAD.IADD R36, R17, 0x1, R16 ;  /* 0x0000000111247824 */ /* 0x000fe200078e0210 */
[----:B0-----:R-:W-:Y:S01]  /*43c0*/  IADD3 R35, P2, PT, R8, 0x100, RZ ;  /* 0x0000010008237810 */ /* 0x001fe20007f5e0ff */
[----:B------:R-:W-:-:S04]  /*43d0*/  IMAD.MOV.U32 R8, RZ, RZ, -0x1 ;  /* 0xffffffffff087424 */ /* 0x000fc800078e00ff */
[----:B------:R-:W-:-:S08]  /*43e0*/  IMAD.X R37, RZ, RZ, R9, P2 ;  /* 0x000000ffff257224 */ /* 0x000fd000010e0609 */
[----:B------:R-:W-:Y:S05]  /*43f0*/  WARPSYNC.COLLECTIVE R8, `(.L_x_267) ;  /* 0x0000000008087348 */ /* 0x000fea0003c00000 */
[----:B------:R-:W-:Y:S01]  /*4400*/  VOTE.ALL P0, P0 ;  /* 0x0000000000ff7806 */ /* 0x000fe20000000000 */
[----:B------:R-:W-:-:S12]  /*4410*/  ENDCOLLECTIVE ;  /* 0x000000000000791b */ /* 0x000fd80003800000 */
.L_x_267:
[----:B------:R-:W-:Y:S05]  /*4420*/  BRA `(.L_x_268) ;  /* 0xffffffcc00a07947 */ /* 0x000fea000383ffff */
.L_x_233:
[----:B------:R-:W-:Y:S01]  /*4430*/  BSSY B1, `(.L_x_269) ;  /* 0x0000006000017945 */ /* 0x000fe20003800000 */
[----:B------:R-:W-:Y:S01]  /*4440*/  PLOP3.LUT P0, PT, P0, PT, PT, 0x8, 0x80 ;  /* 0x000000000080781c */ /* 0x000fe2000070e170 */
[----:B------:R-:W-:-:S12]  /*4450*/  IMAD.MOV.U32 R8, RZ, RZ, -0x1 ;  /* 0xffffffffff087424 */ /* 0x000fd800078e00ff */
[----:B------:R-:W-:Y:S05]  /*4460*/  WARPSYNC.COLLECTIVE R8, `(.L_x_270) ;  /* 0x0000000008087348 */ /* 0x000fea0003c00000 */
[----:B------:R-:W-:Y:S01]  /*4470*/  VOTE.ANY P0, P0 ;  /* 0x0000000000ff7806 */ /* 0x000fe20000000100 */
[----:B------:R-:W-:-:S12]  /*4480*/  ENDCOLLECTIVE ;  /* 0x000000000000791b */ /* 0x000fd80003800000 */
.L_x_270:
[----:B------:R-:W-:Y:S05]  /*4490*/  BSYNC B1 ;  /* 0x0000000000017941 */ /* 0x000fea0003800000 */
.L_x_269:
[----:B------:R-:W-:Y:S05]  /*44a0*/  BRA `(.L_x_271) ;  /* 0xffffffcc00b07947 */ /* 0x000fea000383ffff */
.L_x_235:
[----:B------:R-:W-:Y:S01]  /*44b0*/  BSSY B1, `(.L_x_272) ;  /* 0x0000006000017945 */ /* 0x000fe20003800000 */
[----:B------:R-:W-:Y:S01]  /*44c0*/  PLOP3.LUT P0, PT, P0, PT, PT, 0x8, 0x80 ;  /* 0x000000000080781c */ /* 0x000fe2000070e170 */
[----:B------:R-:W-:-:S12]  /*44d0*/  IMAD.MOV.U32 R8, RZ, RZ, -0x1 ;  /* 0xffffffffff087424 */ /* 0x000fd800078e00ff */
[----:B------:R-:W-:Y:S05]  /*44e0*/  WARPSYNC.COLLECTIVE R8, `(.L_x_273) ;  /* 0x0000000008087348 */ /* 0x000fea0003c00000 */
[----:B------:R-:W-:Y:S01]  /*44f0*/  VOTE.ANY P0, P0 ;  /* 0x0000000000ff7806 */ /* 0x000fe20000000100 */
[----:B------:R-:W-:-:S12]  /*4500*/  ENDCOLLECTIVE ;  /* 0x000000000000791b */ /* 0x000fd80003800000 */
.L_x_273:
[----:B------:R-:W-:Y:S05]  /*4510*/  BSYNC B1 ;  /* 0x0000000000017941 */ /* 0x000fea0003800000 */
.L_x_272:
[----:B------:R-:W-:Y:S05]  /*4520*/  BRA `(.L_x_274) ;  /* 0xffffffcc00b47947 */ /* 0x000fea000383ffff */
.L_x_237:
[----:B------:R-:W-:Y:S01]  /*4530*/  BSSY B1, `(.L_x_275) ;  /* 0x0000006000017945 */ /* 0x000fe20003800000 */
[----:B------:R-:W-:Y:S01]  /*4540*/  PLOP3.LUT P2, PT, P0, PT, PT, 0x8, 0x80 ;  /* 0x000000000080781c */ /* 0x000fe2000074e170 */
[----:B------:R-:W-:-:S12]  /*4550*/  IMAD.MOV.U32 R8, RZ, RZ, -0x1 ;  /* 0xffffffffff087424 */ /* 0x000fd800078e00ff */
[----:B------:R-:W-:Y:S05]  /*4560*/  WARPSYNC.COLLECTIVE R8, `(.L_x_276) ;  /* 0x0000000008087348 */ /* 0x000fea0003c00000 */
[----:B------:R-:W-:Y:S01]  /*4570*/  VOTE.ANY R8, PT, P2 ;  /* 0x0000000000087806 */ /* 0x000fe200010e0100 */
[----:B------:R-:W-:Y:S06]  /*4580*/  ENDCOLLECTIVE ;  /* 0x000000000000791b */ /* 0x000fec0003800000 */
.L_x_276:
[----:B------:R-:W-:Y:S05]  /*4590*/  BSYNC B1 ;  /* 0x0000000000017941 */ /* 0x000fea0003800000 */
.L_x_275:
[----:B------:R-:W-:Y:S01]  /*45a0*/  LOP3.LUT R8, R8, 0x80000000, R45, 0xec, !PT ;  /* 0x8000000008087812 */ /* 0x000fe200078eec2d */
[----:B------:R-:W-:Y:S02]  /*45b0*/  IMAD.MOV.U32 R10, RZ, RZ, 0x1 ;  /* 0x00000001ff0a7424 */ /* 0x000fe400078e00ff */
[----:B------:R-:W-:Y:S02]  /*45c0*/  VIADD R18, R18, 0xffffffe0 ;  /* 0xffffffe012127836 */ /* 0x000fe40000000000 */
[----:B------:R-:W-:-:S05]  /*45d0*/  VIADD R9, R8, 0xffffffff ;  /* 0xffffffff08097836 */ /* 0x000fca0000000000 */
[----:B------:R-:W-:Y:S01]  /*45e0*/  LOP3.LUT R17, R8, R9, RZ, 0xc, !PT ;  /* 0x0000000908117212 */ /* 0x000fe200078e0cff */
[----:B------:R-:W-:-:S03]  /*45f0*/  IMAD.MOV.U32 R8, RZ, RZ, -0x1 ;  /* 0xffffffffff087424 */ /* 0x000fc600078e00ff */
[----:B------:R0:W1:Y:S04]  /*4600*/  POPC R9, R17 ;  /* 0x0000001100097309 */ /* 0x0000680000000000 */
[----:B01----:R-:W-:Y:S05]  /*4610*/  WARPSYNC.COLLECTIVE R8, `(.L_x_277) ;  /* 0x0000000008087348 */ /* 0x003fea0003c00000 */
[----:B-1----:R1:W2:Y:S02]  /*4620*/  SHFL.DOWN P2, R16, R15, R10, R9 ;  /* 0x0800000a0f107389 */ /* 0x0022a40000040009 */
[----:B012---:R-:W-:Y:S05]  /*4630*/  ENDCOLLECTIVE ;  /* 0x000000000000791b */ /* 0x007fea0003800000 */
.L_x_277:
[----:B------:R-:W-:Y:S01]  /*4640*/  ISETP.GE.AND P0, PT, R44, R9, PT ;  /* 0x000000092c00720c */ /* 0x000fe20003f06270 */
[----:B------:R-:W-:-:S03]  /*4650*/  IMAD.MOV.U32 R10, RZ, RZ, 0x2 ;  /* 0x00000002ff0a7424 */ /* 0x000fc600078e00ff */
[----:B------:R-:W-:Y:S02]  /*4660*/  SEL R16, R16, RZ, !P0 ;  /* 0x000000ff10107207 */ /* 0x000fe40004000000 */
[----:B------:R-:W-:-:S03]  /*4670*/  ISETP.GT.AND P0, PT, R33, R9, PT ;  /* 0x000000092100720c */ /* 0x000fc60003f04270 */
[----:B------:R-:W-:-:S10]  /*4680*/  IMAD.IADD R15, R16, 0x1, R15 ;  /* 0x00000001100f7824 */ /* 0x000fd400078e020f */
[----:B------:R-:W-:Y:S05]  /*4690*/  WARPSYNC.COLLECTIVE R8, `(.L_x_278) ;  /* 0x0000000008087348 */ /* 0x000fea0003c00000 */
[----:B------:R0:W1:Y:S02]  /*46a0*/  SHFL.DOWN P2, R16, R15, R10, R9 ;  /* 0x0800000a0f107389 */ /* 0x0000640000040009 */
[----:B01----:R-:W-:Y:S05]  /*46b0*/  ENDCOLLECTIVE ;  /* 0x000000000000791b */ /* 0x003fea0003800000 */
.L_x_278:
[----:B------:R-:W-:Y:S01]  /*46c0*/  IMAD.MOV.U32 R10, RZ, RZ, 0x4 ;  /* 0x00000004ff0a7424 */ /* 0x000fe200078e00ff */
[----:B------:R-:W-:Y:S02]  /*46d0*/  SEL R16, R16, RZ, !P0 ;  /* 0x000000ff10107207 */ /* 0x000fe40004000000 */
[----:B------:R-:W-:-:S03]  /*46e0*/  ISETP.GT.AND P0, PT, R32, R9, PT ;  /* 0x000000092000720c */ /* 0x000fc60003f04270 */
[----:B------:R-:W-:-:S10]  /*46f0*/  IMAD.IADD R15, R15, 0x1, R16 ;  /* 0x000000010f0f7824 */ /* 0x000fd400078e0210 */
[----:B------:R-:W-:Y:S05]  /*4700*/  WARPSYNC.COLLECTIVE R8, `(.L_x_279) ;  /* 0x0000000008087348 */ /* 0x000fea0003c00000 */
[----:B------:R0:W1:Y:S02]  /*4710*/  SHFL.DOWN P2, R16, R15, R10, R9 ;  /* 0x0800000a0f107389 */ /* 0x0000640000040009 */
[----:B01----:R-:W-:Y:S05]  /*4720*/  ENDCOLLECTIVE ;  /* 0x000000000000791b */ /* 0x003fea0003800000 */
.L_x_279:
[----:B------:R-:W-:Y:S01]  /*4730*/  IMAD.MOV.U32 R10, RZ, RZ, 0x8 ;  /* 0x00000008ff0a7424 */ /* 0x000fe200078e00ff */
[----:B------:R-:W-:Y:S02]  /*4740*/  SEL R16, R16, RZ, !P0 ;  /* 0x000000ff10107207 */ /* 0x000fe40004000000 */
[----:B------:R-:W-:-:S03]  /*4750*/  ISETP.GT.AND P0, PT, R19, R9, PT ;  /* 0x000000091300720c */ /* 0x000fc60003f04270 */
[----:B------:R-:W-:-:S10]  /*4760*/  IMAD.IADD R15, R15, 0x1, R16 ;  /* 0x000000010f0f7824 */ /* 0x000fd400078e0210 */
[----:B------:R-:W-:Y:S05]  /*4770*/  WARPSYNC.COLLECTIVE R8, `(.L_x_280) ;  /* 0x0000000008087348 */ /* 0x000fea0003c00000 */
[----:B------:R0:W1:Y:S02]  /*4780*/  SHFL.DOWN P2, R16, R15, R10, R9 ;  /* 0x0800000a0f107389 */ /* 0x0000640000040009 */
[----:B01----:R-:W-:Y:S05]  /*4790*/  ENDCOLLECTIVE ;  /* 0x000000000000791b */ /* 0x003fea0003800000 */
.L_x_280:
[----:B------:R-:W-:Y:S01]  /*47a0*/  IMAD.MOV.U32 R10, RZ, RZ, 0x10 ;  /* 0x00000010ff0a7424 */ /* 0x000fe200078e00ff */
[----:B------:R-:W-:Y:S02]  /*47b0*/  SEL R16, R16, RZ, !P0 ;  /* 0x000000ff10107207 */ /* 0x000fe40004000000 */
[----:B------:R-:W-:-:S03]  /*47c0*/  ISETP.GT.AND P0, PT, R34, R9, PT ;  /* 0x000000092200720c */ /* 0x000fc60003f04270 */
[----:B------:R-:W-:-:S10]  /*47d0*/  IMAD.IADD R15, R15, 0x1, R16 ;  /* 0x000000010f0f7824 */ /* 0x000fd400078e0210 */
[----:B------:R-:W-:Y:S05]  /*47e0*/  WARPSYNC.COLLECTIVE R8, `(.L_x_281) ;  /* 0x0000000008087348 */ /* 0x000fea0003c00000 */
[----:B------:R0:W1:Y:S02]  /*47f0*/  SHFL.DOWN P2, R16, R15, R10, R9 ;  /* 0x0800000a0f107389 */ /* 0x0000640000040009 */
[----:B01----:R-:W-:Y:S05]  /*4800*/  ENDCOLLECTIVE ;  /* 0x000000000000791b */ /* 0x003fea0003800000 */
.L_x_281:
[----:B------:R-:W-:Y:S02]  /*4810*/  SEL R16, R16, RZ, !P0 ;  /* 0x000000ff10107207 */ /* 0x000fe40004000000 */
[----:B------:R-:W-:Y:S02]  /*4820*/  ISETP.NE.AND P0, PT, R14, 0x65, PT ;  /* 0x000000650e00780c */ /* 0x000fe40003f05270 */
[----:B------:R-:W-:-:S11]  /*4830*/  IADD3 R36, PT, PT, R15, R16, R36 ;  /* 0x000000100f247210 */ /* 0x000fd60007ffe024 */
[----:B------:R-:W-:Y:S05]  /*4840*/  WARPSYNC.COLLECTIVE R8, `(.L_x_282) ;  /* 0x0000000008087348 */ /* 0x000fea0003c00000 */
[----:B------:R-:W-:Y:S01]  /*4850*/  VOTE.ALL P0, P0 ;  /* 0x0000000000ff7806 */ /* 0x000fe20000000000 */
[----:B------:R-:W-:-:S12]  /*4860*/  ENDCOLLECTIVE ;  /* 0x000000000000791b */ /* 0x000fd80003800000 */
.L_x_282:
[----:B------:R-:W-:Y:S05]  /*4870*/  BRA `(.L_x_283) ;  /* 0xffffffcc00607947 */ /* 0x000fea000383ffff */
.L_x_242:
[----:B------:R-:W-:Y:S01]  /*4880*/  BSSY B0, `(.L_x_284) ;  /* 0x0000006000007945 */ /* 0x000fe20003800000 */
[----:B------:R-:W-:Y:S01]  /*4890*/  PLOP3.LUT P0, PT, P0, PT, PT, 0x8, 0x80 ;  /* 0x000000000080781c */ /* 0x000fe2000070e170 */
[----:B------:R-:W-:-:S12]  /*48a0*/  IMAD.MOV.U32 R8, RZ, RZ, -0x1 ;  /* 0xffffffffff087424 */ /* 0x000fd800078e00ff */
[----:B------:R-:W-:Y:S05]  /*48b0*/  WARPSYNC.COLLECTIVE R8, `(.L_x_285) ;  /* 0x0000000008087348 */ /* 0x000fea0003c00000 */
[----:B------:R-:W-:Y:S01]  /*48c0*/  VOTE.ANY P0, P0 ;  /* 0x0000000000ff7806 */ /* 0x000fe20000000100 */
[----:B------:R-:W-:-:S12]  /*48d0*/  ENDCOLLECTIVE ;  /* 0x000000000000791b */ /* 0x000fd80003800000 */
.L_x_285:
[----:B------:R-:W-:Y:S05]  /*48e0*/  BSYNC B0 ;  /* 0x0000000000007941 */ /* 0x000fea0003800000 */
.L_x_284:
[----:B------:R-:W-:Y:S05]  /*48f0*/  BRA `(.L_x_286) ;  /* 0xffffffe400787947 */ /* 0x000fea000383ffff */
.L_x_244:
[----:B------:R-:W-:Y:S01]  /*4900*/  BSSY B0, `(.L_x_287) ;  /* 0x0000006000007945 */ /* 0x000fe20003800000 */
[----:B------:R-:W-:Y:S01]  /*4910*/  PLOP3.LUT P0, PT, P0, PT, PT, 0x8, 0x80 ;  /* 0x000000000080781c */ /* 0x000fe2000070e170 */
[----:B------:R-:W-:-:S12]  /*4920*/  IMAD.MOV.U32 R8, RZ, RZ, -0x1 ;  /* 0xffffffffff087424 */ /* 0x000fd800078e00ff */
[----:B------:R-:W-:Y:S05]  /*4930*/  WARPSYNC.COLLECTIVE R8, `(.L_x_288) ;  /* 0x0000000008087348 */ /* 0x000fea0003c00000 */
[----:B------:R-:W-:Y:S01]  /*4940*/  VOTE.ANY P0, P0 ;  /* 0x0000000000ff7806 */ /* 0x000fe20000000100 */
[----:B------:R-:W-:-:S12]  /*4950*/  ENDCOLLECTIVE ;  /* 0x000000000000791b */ /* 0x000fd80003800000 */
.L_x_288:
[----:B------:R-:W-:Y:S05]  /*4960*/  BSYNC B0 ;  /* 0x0000000000007941 */ /* 0x000fea0003800000 */
.L_x_287:
[----:B------:R-:W-:Y:S05]  /*4970*/  BRA `(.L_x_289) ;  /* 0xffffffe4007c7947 */ /* 0x000fea000383ffff */
.L_x_246:
        /* <DEDUP_REMOVED lines=8> */
.L_x_291:
[----:B------:R-:W-:Y:S05]  /*4a00*/  BSYNC B0 ;  /* 0x0000000000007941 */ /* 0x000fea0003800000 */
.L_x_290:
[----:B------:R-:W-:Y:S01]  /*4a10*/  LOP3.LUT R8, R8, 0x80000000, R42, 0xec, !PT ;  /* 0x8000000008087812 */ /* 0x000fe200078eec2a */
[----:B------:R-:W-:Y:S02]  /*4a20*/  IMAD.MOV.U32 R10, RZ, RZ, 0x1 ;  /* 0x00000001ff0a7424 */ /* 0x000fe400078e00ff */
[----:B------:R-:W-:Y:S02]  /*4a30*/  VIADD R19, R35, 0x2 ;  /* 0x0000000223137836 */ /* 0x000fe40000000000 */
[----:B------:R-:W-:-:S05]  /*4a40*/  VIADD R9, R8, 0xffffffff ;  /* 0xffffffff08097836 */ /* 0x000fca0000000000 */
[----:B------:R-:W-:Y:S01]  /*4a50*/  LOP3.LUT R38, R8, R9, RZ, 0xc, !PT ;  /* 0x0000000908267212 */ /* 0x000fe200078e0cff */
[----:B------:R-:W-:-:S05]  /*4a60*/  IMAD.MOV.U32 R8, RZ, RZ, -0x1 ;  /* 0xffffffffff087424 */ /* 0x000fca00078e00ff */
[----:B------:R-:W0:Y:S02]  /*4a70*/  POPC R38, R38 ;  /* 0x0000002600267309 */ /* 0x000e240000000000 */
[----:B0-----:R-:W-:Y:S01]  /*4a80*/  IMAD.MOV.U32 R9, RZ, RZ, R38 ;  /* 0x000000ffff097224 */ /* 0x001fe200078e0026 */
[----:B------:R-:W-:-:S13]  /*4a90*/  ISETP.GT.AND P3, PT, R19, R38, PT ;  /* 0x000000261300720c */ /* 0x000fda0003f64270 */
[----:B------:R-:W-:Y:S05]  /*4aa0*/  WARPSYNC.COLLECTIVE R8, `(.L_x_292) ;  /* 0x0000000008087348 */ /* 0x000fea0003c00000 */
[----:B------:R0:W1:Y:S02]  /*4ab0*/  SHFL.DOWN P2, R16, R15, R10, R9 ;  /* 0x0800000a0f107389 */ /* 0x0000640000040009 */
[----:B01----:R-:W-:Y:S05]  /*4ac0*/  ENDCOLLECTIVE ;  /* 0x000000000000791b */ /* 0x003fea0003800000 */
.L_x_292:
        /* <DEDUP_REMOVED lines=8> */
.L_x_293:
[----:B------:R-:W-:Y:S01]  /*4b50*/  IMAD.MOV.U32 R10, RZ, RZ, 0x4 ;  /* 0x00000004ff0a7424 */ /* 0x000fe200078e00ff */
[----:B------:R-:W-:-:S05]  /*4b60*/  SEL R16, R16, RZ, !P3 ;  /* 0x000000ff10107207 */ /* 0x000fca0005800000 */
[----:B------:R-:W-:Y:S02]  /*4b70*/  IMAD.IADD R19, R17, 0x1, R16 ;  /* 0x0000000111137824 */ /* 0x000fe400078e0210 */
[----:B------:R-:W-:Y:S02]  /*4b80*/  VIADD R17, R35, 0x4 ;  /* 0x0000000423117836 */ /* 0x000fe40000000000 */
[----:B------:R-:W-:-:S03]  /*4b90*/  IMAD.MOV.U32 R15, RZ, RZ, R19 ;  /* 0x000000ffff0f7224 */ /* 0x000fc600078e0013 */
[----:B------:R-:W-:Y:S01]  /*4ba0*/  ISETP.GT.AND P3, PT, R17, R38, PT ;  /* 0x000000261100720c */ /* 0x000fe20003f64270 */
[----:B------:R-:W-:-:S12]  /*4bb0*/  VIADD R17, R35, 0x8 ;  /* 0x0000000823117836 */ /* 0x000fd80000000000 */
[----:B------:R-:W-:Y:S05]  /*4bc0*/  WARPSYNC.COLLECTIVE R8, `(.L_x_294) ;  /* 0x0000000008087348 */ /* 0x000fea0003c00000 */
[----:B------:R0:W1:Y:S02]  /*4bd0*/  SHFL.DOWN P2, R16, R15, R10, R9 ;  /* 0x0800000a0f107389 */ /* 0x0000640000040009 */
[----:B01----:R-:W-:Y:S05]  /*4be0*/  ENDCOLLECTIVE ;  /* 0x000000000000791b */ /* 0x003fea0003800000 */
.L_x_294:
[----:B------:R-:W-:Y:S01]  /*4bf0*/  IMAD.MOV.U32 R10, RZ, RZ, 0x8 ;  /* 0x00000008ff0a7424 */ /* 0x000fe200078e00ff */
[----:B------:R-:W-:Y:S02]  /*4c00*/  SEL R16, R16, RZ, !P3 ;  /* 0x000000ff10107207 */ /* 0x000fe40005800000 */
[----:B------:R-:W-:-:S03]  /*4c10*/  ISETP.GT.AND P3, PT, R17, R38, PT ;  /* 0x000000261100720c */ /* 0x000fc60003f64270 */
[----:B------:R-:W-:Y:S02]  /*4c20*/  IMAD.IADD R37, R19, 0x1, R16 ;  /* 0x0000000113257824 */ /* 0x000fe400078e0210 */
[----:B------:R-:W-:Y:S02]  /*4c30*/  VIADD R19, R35, 0x10 ;  /* 0x0000001023137836 */ /* 0x000fe40000000000 */
[----:B------:R-:W-:-:S07]  /*4c40*/  IMAD.MOV.U32 R15, RZ, RZ, R37 ;  /* 0x000000ffff0f7224 */ /* 0x000fce00078e0025 */
[----:B------:R-:W-:Y:S05]  /*4c50*/  WARPSYNC.COLLECTIVE R8, `(.L_x_295) ;  /* 0x0000000008087348 */ /* 0x000fea0003c00000 */
[----:B------:R0:W1:Y:S02]  /*4c60*/  SHFL.DOWN P2, R16, R15, R10, R9 ;  /* 0x0800000a0f107389 */ /* 0x0000640000040009 */
[----:B01----:R-:W-:Y:S05]  /*4c70*/  ENDCOLLECTIVE ;  /* 0x000000000000791b */ /* 0x003fea0003800000 */
.L_x_295:
[----:B------:R-:W-:Y:S01]  /*4c80*/  IMAD.MOV.U32 R10, RZ, RZ, 0x10 ;  /* 0x00000010ff0a7424 */ /* 0x000fe200078e00ff */
[----:B------:R-:W-:-:S05]  /*4c90*/  SEL R16, R16, RZ, !P3 ;  /* 0x000000ff10107207 */ /* 0x000fca0005800000 */
[----:B------:R-:W-:-:S04]  /*4ca0*/  IMAD.IADD R17, R37, 0x1, R16 ;  /* 0x0000000125117824 */ /* 0x000fc800078e0210 */
[----:B------:R-:W-:-:S07]  /*4cb0*/  IMAD.MOV.U32 R15, RZ, RZ, R17 ;  /* 0x000000ffff0f7224 */ /* 0x000fce00078e0011 */
[----:B------:R-:W-:Y:S05]  /*4cc0*/  WARPSYNC.COLLECTIVE R8, `(.L_x_296) ;  /* 0x0000000008087348 */ /* 0x000fea0003c00000 */
[----:B------:R0:W1:Y:S02]  /*4cd0*/  SHFL.DOWN P2, R16, R15, R10, R9 ;  /* 0x0800000a0f107389 */ /* 0x0000640000040009 */
[----:B01----:R-:W-:Y:S05]  /*4ce0*/  ENDCOLLECTIVE ;  /* 0x000000000000791b */ /* 0x003fea0003800000 */
.L_x_296:
        /* <DEDUP_REMOVED lines=10> */
.L_x_297:
[----:B------:R-:W-:Y:S05]  /*4d90*/  BRA `(.L_x_298) ;  /* 0xffffffe400107947 */ /* 0x000fea000383ffff */
.L_x_248:
[----:B------:R-:W-:Y:S01]  /*4da0*/  BSSY B0, `(.L_x_299) ;  /* 0x0000006000007945 */ /* 0x000fe20003800000 */
[----:B------:R-:W-:Y:S01]  /*4db0*/  PLOP3.LUT P0, PT, P0, PT, PT, 0x8, 0x80 ;  /* 0x000000000080781c */ /* 0x000fe2000070e170 */
[----:B------:R-:W-:-:S12]  /*4dc0*/  IMAD.MOV.U32 R8, RZ, RZ, -0x1 ;  /* 0xffffffffff087424 */ /* 0x000fd800078e00ff */
[----:B------:R-:W-:Y:S05]  /*4dd0*/  WARPSYNC.COLLECTIVE R8, `(.L_x_300) ;  /* 0x0000000008087348 */ /* 0x000fea0003c00000 */
[----:B------:R-:W-:Y:S01]  /*4de0*/  VOTE.ANY P0, P0 ;  /* 0x0000000000ff7806 */ /* 0x000fe20000000100 */
[----:B------:R-:W-:-:S12]  /*4df0*/  ENDCOLLECTIVE ;  /* 0x000000000000791b */ /* 0x000fd80003800000 */
.L_x_300:
[----:B------:R-:W-:Y:S05]  /*4e00*/  BSYNC B0 ;  /* 0x0000000000007941 */ /* 0x000fea0003800000 */
.L_x_299:
[----:B------:R-:W-:Y:S05]  /*4e10*/  BRA `(.L_x_301) ;  /* 0xffffffe400207947 */ /* 0x000fea000383ffff */
.L_x_250:
[----:B------:R-:W-:Y:S01]  /*4e20*/  BSSY B0, `(.L_x_302) ;  /* 0x0000006000007945 */ /* 0x000fe20003800000 */
[----:B------:R-:W-:Y:S01]  /*4e30*/  PLOP3.LUT P0, PT, P0, PT, PT, 0x8, 0x80 ;  /* 0x000000000080781c */ /* 0x000fe2000070e170 */
[----:B------:R-:W-:-:S12]  /*4e40*/  IMAD.MOV.U32 R8, RZ, RZ, -0x1 ;  /* 0xffffffffff087424 */ /* 0x000fd800078e00ff */
[----:B------:R-:W-:Y:S05]  /*4e50*/  WARPSYNC.COLLECTIVE R8, `(.L_x_303) ;  /* 0x0000000008087348 */ /* 0x000fea0003c00000 */
[----:B------:R-:W-:Y:S01]  /*4e60*/  VOTE.ANY P0, P0 ;  /* 0x0000000000ff7806 */ /* 0x000fe20000000100 */
[----:B------:R-:W-:-:S12]  /*4e70*/  ENDCOLLECTIVE ;  /* 0x000000000000791b */ /* 0x000fd80003800000 */
.L_x_303:
[----:B------:R-:W-:Y:S05]  /*4e80*/  BSYNC B0 ;  /* 0x0000000000007941 */ /* 0x000fea0003800000 */
.L_x_302:
[----:B------:R-:W-:Y:S05]  /*4e90*/  BRA `(.L_x_304) ;  /* 0xffffffe400247947 */ /* 0x000fea000383ffff */
.L_x_252:
[----:B------:R-:W-:Y:S01]  /*4ea0*/  BSSY B0, `(.L_x_305) ;  /* 0x0000006000007945 */ /* 0x000fe20003800000 */
[----:B------:R-:W-:Y:S01]  /*4eb0*/  PLOP3.LUT P2, PT, P0, PT, PT, 0x8, 0x80 ;  /* 0x000000000080781c */ /* 0x000fe2000074e170 */
[----:B------:R-:W-:-:S12]  /*4ec0*/  IMAD.MOV.U32 R8, RZ, RZ, -0x1 ;  /* 0xffffffffff087424 */ /* 0x000fd800078e00ff */
[----:B------:R-:W-:Y:S05]  /*4ed0*/  WARPSYNC.COLLECTIVE R8, `(.L_x_306) ;  /* 0x0000000008087348 */ /* 0x000fea0003c00000 */
[----:B------:R-:W-:Y:S01]  /*4ee0*/  VOTE.ANY R8, PT, P2 ;  /* 0x0000000000087806 */ /* 0x000fe200010e0100 */
[----:B------:R-:W-:Y:S06]  /*4ef0*/  ENDCOLLECTIVE ;  /* 0x000000000000791b */ /* 0x000fec0003800000 */
.L_x_306:
[----:B------:R-:W-:Y:S05]  /*4f00*/  BSYNC B0 ;  /* 0x0000000000007941 */ /* 0x000fea0003800000 */
.L_x_305:
        /* <DEDUP_REMOVED lines=10> */
.L_x_307:
[----:B------:R-:W-:Y:S01]  /*4fb0*/  ISETP.GE.AND P0, PT, R35, R9, PT ;  /* 0x000000092300720c */ /* 0x000fe20003f06270 */
[----:B------:R-:W-:-:S03]  /*4fc0*/  IMAD.MOV.U32 R10, RZ, RZ, 0x2 ;  /* 0x00000002ff0a7424 */ /* 0x000fc600078e00ff */
[----:B------:R-:W-:-:S05]  /*4fd0*/  SEL R16, R16, RZ, !P0 ;  /* 0x000000ff10107207 */ /* 0x000fca0004000000 */
[----:B------:R-:W-:Y:S02]  /*4fe0*/  IMAD.IADD R44, R16, 0x1, R15 ;  /* 0x00000001102c7824 */ /* 0x000fe400078e020f */
[----:B------:R-:W-:Y:S02]  /*4ff0*/  VIADD R16, R35, 0x2 ;  /* 0x0000000223107836 */ /* 0x000fe40000000000 */
[----:B------:R-:W-:-:S03]  /*5000*/  IMAD.MOV.U32 R15, RZ, RZ, R44 ;  /* 0x000000ffff0f7224 */ /* 0x000fc600078e002c */
[----:B------:R-:W-:-:S13]  /*5010*/  ISETP.GT.AND P0, PT, R16, R9, PT ;  /* 0x000000091000720c */ /* 0x000fda0003f04270 */
[----:B------:R-:W-:Y:S05]  /*5020*/  WARPSYNC.COLLECTIVE R8, `(.L_x_308) ;  /* 0x0000000008087348 */ /* 0x000fea0003c00000 */
[----:B------:R0:W1:Y:S02]  /*5030*/  SHFL.DOWN P2, R16, R15, R10, R9 ;  /* 0x0800000a0f107389 */ /* 0x0000640000040009 */
[----:B01----:R-:W-:Y:S05]  /*5040*/  ENDCOLLECTIVE ;  /* 0x000000000000791b */ /* 0x003fea0003800000 */
.L_x_308:
[----:B------:R-:W-:Y:S01]  /*5050*/  IMAD.MOV.U32 R10, RZ, RZ, 0x4 ;  /* 0x00000004ff0a7424 */ /* 0x000fe200078e00ff */
[----:B------:R-:W-:Y:S01]  /*5060*/  SEL R17, R16, RZ, !P0 ;  /* 0x000000ff10117207 */ /* 0x000fe20004000000 */
[----:B------:R-:W-:-:S04]  /*5070*/  VIADD R16, R35, 0x4 ;  /* 0x0000000423107836 */ /* 0x000fc80000000000 */
[----:B------:R-:W-:Y:S01]  /*5080*/  IMAD.IADD R17, R44, 0x1, R17 ;  /* 0x000000012c117824 */ /* 0x000fe200078e0211 */
[----:B------:R-:W-:-:S03]  /*5090*/  ISETP.GT.AND P0, PT, R16, R9, PT ;  /* 0x000000091000720c */ /* 0x000fc60003f04270 */
[----:B------:R-:W-:-:S10]  /*50a0*/  IMAD.MOV.U32 R15, RZ, RZ, R17 ;  /* 0x000000ffff0f7224 */ /* 0x000fd400078e0011 */
[----:B------:R-:W-:Y:S05]  /*50b0*/  WARPSYNC.COLLECTIVE R8, `(.L_x_309) ;  /* 0x0000000008087348 */ /* 0x000fea0003c00000 */
[----:B------:R0:W1:Y:S02]  /*50c0*/  SHFL.DOWN P2, R16, R15, R10, R9 ;  /* 0x0800000a0f107389 */ /* 0x0000640000040009 */
[----:B01----:R-:W-:Y:S05]  /*50d0*/  ENDCOLLECTIVE ;  /* 0x000000000000791b */ /* 0x003fea0003800000 */
.L_x_309:
[----:B------:R-:W-:Y:S01]  /*50e0*/  IMAD.MOV.U32 R10, RZ, RZ, 0x8 ;  /* 0x00000008ff0a7424 */ /* 0x000fe200078e00ff */
[----:B------:R-:W-:-:S05]  /*50f0*/  SEL R16, R16, RZ, !P0 ;  /* 0x000000ff10107207 */ /* 0x000fca0004000000 */
[----:B------:R-:W-:Y:S02]  /*5100*/  IMAD.IADD R45, R17, 0x1, R16 ;  /* 0x00000001112d7824 */ /* 0x000fe400078e0210 */
[C---:B------:R-:W-:Y:S02]  /*5110*/  VIADD R16, R35.reuse, 0x8 ;  /* 0x0000000823107836 */ /* 0x040fe40000000000 */
[----:B------:R-:W-:Y:S02]  /*5120*/  IMAD.MOV.U32 R15, RZ, RZ, R45 ;  /* 0x000000ffff0f7224 */ /* 0x000fe400078e002d */
[----:B------:R-:W-:Y:S01]  /*5130*/  VIADD R17, R35, 0x10 ;  /* 0x0000001023117836 */ /* 0x000fe20000000000 */
[----:B------:R-:W-:-:S13]  /*5140*/  ISETP.GT.AND P0, PT, R16, R9, PT ;  /* 0x000000091000720c */ /* 0x000fda0003f04270 */
[----:B------:R-:W-:Y:S05]  /*5150*/  WARPSYNC.COLLECTIVE R8, `(.L_x_310) ;  /* 0x0000000008087348 */ /* 0x000fea0003c00000 */
[----:B------:R0:W1:Y:S02]  /*5160*/  SHFL.DOWN P2, R16, R15, R10, R9 ;  /* 0x0800000a0f107389 */ /* 0x0000640000040009 */
[----:B01----:R-:W-:Y:S05]  /*5170*/  ENDCOLLECTIVE ;  /* 0x000000000000791b */ /* 0x003fea0003800000 */
.L_x_310:
[----:B------:R-:W-:Y:S01]  /*5180*/  IMAD.MOV.U32 R10, RZ, RZ, 0x10 ;  /* 0x00000010ff0a7424 */ /* 0x000fe200078e00ff */
[----:B------:R-:W-:Y:S02]  /*5190*/  SEL R16, R16, RZ, !P0 ;  /* 0x000000ff10107207 */ /* 0x000fe40004000000 */
[----:B------:R-:W-:-:S03]  /*51a0*/  ISETP.GT.AND P0, PT, R17, R9, PT ;  /* 0x000000091100720c */ /* 0x000fc60003f04270 */
[----:B------:R-:W-:-:S04]  /*51b0*/  IMAD.IADD R44, R45, 0x1, R16 ;  /* 0x000000012d2c7824 */ /* 0x000fc800078e0210 */
[----:B------:R-:W-:-:S07]  /*51c0*/  IMAD.MOV.U32 R15, RZ, RZ, R44 ;  /* 0x000000ffff0f7224 */ /* 0x000fce00078e002c */
[----:B------:R-:W-:Y:S05]  /*51d0*/  WARPSYNC.COLLECTIVE R8, `(.L_x_311) ;  /* 0x0000000008087348 */ /* 0x000fea0003c00000 */
[----:B------:R0:W1:Y:S02]  /*51e0*/  SHFL.DOWN P2, R16, R15, R10, R9 ;  /* 0x0800000a0f107389 */ /* 0x0000640000040009 */
[----:B01----:R-:W-:Y:S05]  /*51f0*/  ENDCOLLECTIVE ;  /* 0x000000000000791b */ /* 0x003fea0003800000 */
.L_x_311:
[----:B------:R-:W-:Y:S02]  /*5200*/  SEL R16, R16, RZ, !P0 ;  /* 0x000000ff10107207 */ /* 0x000fe40004000000 */
[----:B------:R-:W-:Y:S02]  /*5210*/  ISETP.NE.AND P0, PT, R14, 0x65, PT ;  /* 0x000000650e00780c */ /* 0x000fe40003f05270 */
[----:B------:R-:W-:-:S11]  /*5220*/  IADD3 R19, PT, PT, R44, R16, R19 ;  /* 0x000000102c137210 */ /* 0x000fd60007ffe013 */
[----:B------:R-:W-:Y:S05]  /*5230*/  WARPSYNC.COLLECTIVE R8, `(.L_x_312) ;  /* 0x0000000008087348 */ /* 0x000fea0003c00000 */
[----:B------:R-:W-:Y:S01]  /*5240*/  VOTE.ALL P0, P0 ;  /* 0x0000000000ff7806 */ /* 0x000fe20000000000 */
[----:B------:R-:W-:-:S12]  /*5250*/  ENDCOLLECTIVE ;  /* 0x000000000000791b */ /* 0x000fd80003800000 */
.L_x_312:
[----:B------:R-:W-:Y:S05]  /*5260*/  BRA `(.L_x_313) ;  /* 0xffffffe000c07947 */ /* 0x000fea000383ffff */
.L_x_314:
        /* <DEDUP_REMOVED lines=9> */
.L_x_937:


//--------------------- .text._ZN3cub18CUB_300001_SM_10006detail4scan16DeviceScanKernelINS2_10policy_hubIjjjjN4cuda3std3__44plusIvEEE10Policy1000EN6thrust24THRUST_300001_SM_1000_NS6detail15normal_iteratorINSD_10device_ptrIjEEEESI_NS0_13ScanTileStateIjLb1EEES9_NS0_8NullTypeEjjLb0ESL_EEvT0_T1_T2_iT3_T4_T5_ --------------------------
	.section	.text._ZN3cub18CUB_300001_SM_10006detail4scan16DeviceScanKernelINS2_10policy_hubIjjjjN4cuda3std3__44plusIvEEE10Policy1000EN6thrust24THRUST_300001_SM_1000_NS6detail15normal_iteratorINSD_10device_ptrIjEEEESI_NS0_13ScanTileStateIjLb1EEES9_NS0_8NullTypeEjjLb0ESL_EEvT0_T1_T2_iT3_T4_T5_,"ax",@progbits
	.align	128
        .global         _ZN3cub18CUB_300001_SM_10006detail4scan16DeviceScanKernelINS2_10policy_hubIjjjjN4cuda3std3__44plusIvEEE10Policy1000EN6thrust24THRUST_300001_SM_1000_NS6detail15normal_iteratorINSD_10device_ptrIjEEEESI_NS0_13ScanTileStateIjLb1EEES9_NS0_8NullTypeEjjLb0ESL_EEvT0_T1_T2_iT3_T4_T5_
        .type           _ZN3cub18CUB_300001_SM_10006detail4scan16DeviceScanKernelINS2_10policy_hubIjjjjN4cuda3std3__44plusIvEEE10Policy1000EN6thrust24THRUST_300001_SM_1000_NS6detail15normal_iteratorINSD_10device_ptrIjEEEESI_NS0_13ScanTileStateIjLb1EEES9_NS0_8NullTypeEjjLb0ESL_EEvT0_T1_T2_iT3_T4_T5_,@function
        .size           _ZN3cub18CUB_300001_SM_10006detail4scan16DeviceScanKernelINS2_10policy_hubIjjjjN4cuda3std3__44plusIvEEE10Policy1000EN6thrust24THRUST_300001_SM_1000_NS6detail15normal_iteratorINSD_10device_ptrIjEEEESI_NS0_13ScanTileStateIjLb1EEES9_NS0_8NullTypeEjjLb0ESL_EEvT0_T1_T2_iT3_T4_T5_,(.L_x_938 - _ZN3cub18CUB_300001_SM_10006detail4scan16DeviceScanKernelINS2_10policy_hubIjjjjN4cuda3std3__44plusIvEEE10Policy1000EN6thrust24THRUST_300001_SM_1000_NS6detail15normal_iteratorINSD_10device_ptrIjEEEESI_NS0_13ScanTileStateIjLb1EEES9_NS0_8NullTypeEjjLb0ESL_EEvT0_T1_T2_iT3_T4_T5_)
        .other          _ZN3cub18CUB_300001_SM_10006detail4scan16DeviceScanKernelINS2_10policy_hubIjjjjN4cuda3std3__44plusIvEEE10Policy1000EN6thrust24THRUST_300001_SM_1000_NS6detail15normal_iteratorINSD_10device_ptrIjEEEESI_NS0_13ScanTileStateIjLb1EEES9_NS0_8NullTypeEjjLb0ESL_EEvT0_T1_T2_iT3_T4_T5_,@"STO_CUDA_ENTRY STV_DEFAULT"
_ZN3cub18CUB_300001_SM_10006detail4scan16DeviceScanKernelINS2_10policy_hubIjjjjN4cuda3std3__44plusIvEEE10Policy1000EN6thrust24THRUST_300001_SM_1000_NS6detail15normal_iteratorINSD_10device_ptrIjEEEESI_NS0_13ScanTileStateIjLb1EEES9_NS0_8NullTypeEjjLb0ESL_EEvT0_T1_T2_iT3_T4_T5_:
.text._ZN3cub18CUB_300001_SM_10006detail4scan16DeviceScanKernelINS2_10policy_hubIjjjjN4cuda3std3__44plusIvEEE10Policy1000EN6thrust24THRUST_300001_SM_1000_NS6detail15normal_iteratorINSD_10device_ptrIjEEEESI_NS0_13ScanTileStateIjLb1EEES9_NS0_8NullTypeEjjLb0ESL_EEvT0_T1_T2_iT3_T4_T5_:
[----:B------:R-:W-:Y:S08]  /*0000*/  LDC R1, c[0x0][0x37c] ;  /* 0x0000df00ff017b82 */ /* 0x000ff00000000800 */
[----:B------:R-:W0:Y:S01]  /*0010*/  S2UR UR4, SR_CTAID.X ;  /* 0x00000000000479c3 */ /* 0x000e220000002500 */
[----:B------:R-:W1:Y:S01]  /*0020*/  LDCU UR5, c[0x0][0x3a0] ;  /* 0x00007400ff0577ac */ /* 0x000e620008000800 */
[----:B------:R-:W2:Y:S06]  /*0030*/  LDCU.64 UR8, c[0x0][0x358] ;  /* 0x00006b00ff0877ac */ /* 0x000eac0008000a00 */
[----:B------:R-:W0:Y:S02]  /*0040*/  LDC R42, c[0x0][0x398] ;  /* 0x0000e600ff2a7b82 */ /* 0x000e240000000800 */
[----:B0-----:R-:W-:-:S04]  /*0050*/  VIADD R42, R42, UR4 ;  /* 0x000000042a2a7c36 */ /* 0x001fc80008000000 */
[----:B------:R-:W-:-:S05]  /*0060*/  IMAD R3, R42, 0x2100, RZ ;  /* 0x000021002a037824 */ /* 0x000fca00078e02ff */
[----:B-1----:R-:W-:-:S04]  /*0070*/  IADD3 R0, PT, PT, -R3, UR5, RZ ;  /* 0x0000000503007c10 */ /* 0x002fc8000fffe1ff */
[----:B------:R-:W-:-:S13]  /*0080*/  ISETP.GE.U32.AND P0, PT, R0, 0x2101, PT ;  /* 0x000021010000780c */ /* 0x000fda0003f06070 */
[----:B--2---:R-:W-:Y:S05]  /*0090*/  @!P0 BRA `(.L_x_315) ;  /* 0x0000001c00a88947 */ /* 0x004fea0003800000 */
[----:B------:R-:W0:Y:S01]  /*00a0*/  S2R R16, SR_TID.X ;  /* 0x0000000000107919 */ /* 0x000e220000002100 */
[----:B------:R-:W1:Y:S01]  /*00b0*/  LDCU.64 UR4, c[0x0][0x380] ;  /* 0x00007000ff0477ac */ /* 0x000e620008000a00 */
[C---:B0-----:R-:W-:Y:S02]  /*00c0*/  LOP3.LUT R0, R16.reuse, 0x1f, RZ, 0xc0, !PT ;  /* 0x0000001f10007812 */ /* 0x041fe400078ec0ff */
[----:B------:R-:W-:-:S05]  /*00d0*/  LOP3.LUT R5, R16, 0x3e0, RZ, 0xc0, !PT ;  /* 0x000003e010057812 */ /* 0x000fca00078ec0ff */
[----:B------:R-:W-:-:S05]  /*00e0*/  IMAD R0, R5, 0x16, R0 ;  /* 0x0000001605007824 */ /* 0x000fca00078e0200 */
[----:B------:R-:W-:-:S05]  /*00f0*/  IADD3 R0, P0, PT, R3, R0, RZ ;  /* 0x0000000003007210 */ /* 0x000fca0007f1e0ff */
[----:B------:R-:W-:Y:S02]  /*0100*/  IMAD.X R3, RZ, RZ, RZ, P0 ;  /* 0x000000ffff037224 */ /* 0x000fe400000e06ff */
        /* <DEDUP_REMOVED lines=30> */
[----:B------:R-:W-:Y:S01]  /*02f0*/  ISETP.NE.AND P0, PT, R42, RZ, PT ;  /* 0x000000ff2a00720c */ /* 0x000fe20003f05270 */
        /* <DEDUP_REMOVED lines=28> */
[----:B------:R0:W1:Y:S04]  /*04c0*/  LDS.64 R36, [R27] ;  /* 0x000000001b247984 */ /* 0x0000680000000a00 */
[----:B------:R0:W2:Y:S04]  /*04d0*/  LDS.64 R34, [R27+0x8] ;  /* 0x000008001b227984 */ /* 0x0000a80000000a00 */
[----:B------:R0:W3:Y:S04]  /*04e0*/  LDS.64 R32, [R27+0x10] ;  /* 0x000010001b207984 */ /* 0x0000e80000000a00 */
[----:B------:R0:W4:Y:S04]  /*04f0*/  LDS.64 R18, [R27+0x18] ;  /* 0x000018001b127984 */ /* 0x0001280000000a00 */
[----:B------:R0:W0:Y:S04]  /*0500*/  LDS.64 R14, [R27+0x20] ;  /* 0x000020001b0e7984 */ /* 0x0000280000000a00 */
[----:B------:R0:W0:Y:S04]  /*0510*/  LDS.64 R12, [R27+0x28] ;  /* 0x000028001b0c7984 */ /* 0x0000280000000a00 */
[----:B------:R0:W0:Y:S04]  /*0520*/  LDS.64 R10, [R27+0x30] ;  /* 0x000030001b0a7984 */ /* 0x0000280000000a00 */
[----:B------:R0:W0:Y:S04]  /*0530*/  LDS.64 R8, [R27+0x38] ;  /* 0x000038001b087984 */ /* 0x0000280000000a00 */
[----:B------:R0:W0:Y:S04]  /*0540*/  LDS.64 R6, [R27+0x40] ;  /* 0x000040001b067984 */ /* 0x0000280000000a00 */
[----:B------:R0:W0:Y:S04]  /*0550*/  LDS.64 R4, [R27+0x48] ;  /* 0x000048001b047984 */ /* 0x0000280000000a00 */
[----:B------:R0:W0:Y:S01]  /*0560*/  LDS.64 R2, [R27+0x50] ;  /* 0x000050001b027984 */ /* 0x0000220000000a00 */
[----:B------:R-:W-:Y:S06]  /*0570*/  BAR.SYNC.DEFER_BLOCKING 0x0 ;  /* 0x0000000000007b1d */ /* 0x000fec0000010000 */
[----:B-1----:R-:W-:Y:S05]  /*0580*/  @P0 BRA `(.L_x_317) ;  /* 0x00000004001c0947 */ /* 0x002fea0003800000 */
[----:B0-2---:R-:W-:Y:S02]  /*0590*/  IADD3 R17, PT, PT, R34, R37, R36 ;  /* 0x0000002522117210 */ /* 0x005fe40007ffe024 */
[C---:B------:R-:W-:Y:S02]  /*05a0*/  ISETP.NE.AND P1, PT, R39.reuse, 0x1f, PT ;  /* 0x0000001f2700780c */ /* 0x040fe40003f25270 */
[----:B---3--:R-:W-:Y:S02]  /*05b0*/  IADD3 R17, PT, PT, R32, R35, R17 ;  /* 0x0000002320117210 */ /* 0x008fe40007ffe011 */
[----:B------:R-:W-:Y:S02]  /*05c0*/  ISETP.GE.U32.AND P2, PT, R16, 0x20, PT ;  /* 0x000000201000780c */ /* 0x000fe40003f46070 */
[----:B----4-:R-:W-:Y:S02]  /*05d0*/  IADD3 R17, PT, PT, R18, R33, R17 ;  /* 0x0000002112117210 */ /* 0x010fe40007ffe011 */
[----:B------:R-:W-:-:S02]  /*05e0*/  ISETP.NE.AND P3, PT, R39, RZ, PT ;  /* 0x000000ff2700720c */ /* 0x000fc40003f65270 */
[----:B------:R-:W-:-:S03]  /*05f0*/  IADD3 R17, PT, PT, R14, R19, R17 ;  /* 0x000000130e117210 */ /* 0x000fc60007ffe011 */
[----:B------:R-:W-:Y:S02]  /*0600*/  @!P1 LEA R43, R40, UR4, 0x2 ;  /* 0x00000004282b9c11 */ /* 0x000fe4000f8e10ff */
[----:B------:R-:W-:-:S04]  /*0610*/  IADD3 R17, PT, PT, R12, R15, R17 ;  /* 0x0000000f0c117210 */ /* 0x000fc80007ffe011 */
[----:B------:R-:W-:-:S04]  /*0620*/  IADD3 R17, PT, PT, R10, R13, R17 ;  /* 0x0000000d0a117210 */ /* 0x000fc80007ffe011 */
[----:B------:R-:W-:-:S04]  /*0630*/  IADD3 R17, PT, PT, R8, R11, R17 ;  /* 0x0000000b08117210 */ /* 0x000fc80007ffe011 */
[----:B------:R-:W-:-:S04]  /*0640*/  IADD3 R17, PT, PT, R6, R9, R17 ;  /* 0x0000000906117210 */ /* 0x000fc80007ffe011 */
[----:B------:R-:W-:-:S04]  /*0650*/  IADD3 R17, PT, PT, R4, R7, R17 ;  /* 0x0000000704117210 */ /* 0x000fc80007ffe011 */
[----:B------:R-:W-:-:S05]  /*0660*/  IADD3 R20, PT, PT, R2, R5, R17 ;  /* 0x0000000502147210 */ /* 0x000fca0007ffe011 */
        /* <DEDUP_REMOVED lines=11> */
[----:B------:R-:W-:-:S04]  /*0720*/  ISETP.NE.AND P0, PT, R40, 0x2, PT ;  /* 0x000000022800780c */ /* 0x000fc80003f05270 */
        /* <DEDUP_REMOVED lines=8> */
[----:B------:R-:W-:Y:S01]  /*07b0*/  SEL R20, R21, R20, !P0 ;  /* 0x0000001415147207 */ /* 0x000fe20004000000 */
[----:B------:R-:W-:Y:S01]  /*07c0*/  IMAD.IADD R21, R42, 0x1, -R17 ;  /* 0x000000012a157824 */ /* 0x000fe200078e0a11 */
[----:B------:R-:W-:Y:S01]  /*07d0*/  ISETP.NE.AND P0, PT, R40, 0x3, PT ;  /* 0x000000032800780c */ /* 0x000fe20003f05270 */
[----:B------:R-:W-:-:S03]  /*07e0*/  IMAD.IADD R23, R23, 0x1, R22 ;  /* 0x0000000117177824 */ /* 0x000fc600078e0216 */
[----:B------:R-:W-:Y:S01]  /*07f0*/  SEL R20, R22, R20, !P0 ;  /* 0x0000001416147207 */ /* 0x000fe20004000000 */
[----:B-1----:R-:W-:Y:S01]  /*0800*/  IMAD.IADD R24, R23, 0x1, R24 ;  /* 0x0000000117187824 */ /* 0x002fe200078e0218 */
[C---:B------:R-:W-:Y:S02]  /*0810*/  ISETP.NE.AND P0, PT, R40.reuse, 0x4, PT ;  /* 0x000000042800780c */ /* 0x040fe40003f05270 */
[----:B------:R-:W-:Y:S01]  /*0820*/  SEL R17, R21, RZ, P3 ;  /* 0x000000ff15117207 */ /* 0x000fe20001800000 */
        /* <DEDUP_REMOVED lines=18> */
[----:B------:R-:W-:Y:S02]  /*0950*/  ISETP.NE.AND P1, PT, R40, 0xb, PT ;  /* 0x0000000b2800780c */ /* 0x000fe40003f25270 */
[----:B------:R-:W-:Y:S02]  /*0960*/  SEL R20, R29, R20, !P0 ;  /* 0x000000141d147207 */ /* 0x000fe40004000000 */
[----:B------:R-:W-:-:S02]  /*0970*/  ISETP.NE.AND P0, PT, R16, RZ, PT ;  /* 0x000000ff1000720c */ /* 0x000fc40003f05270 */
[----:B------:R-:W-:-:S05]  /*0980*/  SEL R20, R30, R20, !P1 ;  /* 0x000000141e147207 */ /* 0x000fca0004800000 */
[----:B------:R-:W-:-:S06]  /*0990*/  @P2 IMAD.IADD R21, R20, 0x1, R17 ;  /* 0x0000000114152824 */ /* 0x000fcc00078e0211 */
[----:B------:R-:W-:Y:S05]  /*09a0*/  @P0 BRA `(.L_x_318) ;  /* 0x0000000c00f00947 */ /* 0x000fea0003800000 */
[----:B------:R-:W0:Y:S01]  /*09b0*/  LDC.64 R16, c[0x0][0x390] ;  /* 0x0000e400ff107b82 */ /* 0x000e220000000a00 */
[----:B------:R-:W-:Y:S02]  /*09c0*/  IMAD.MOV.U32 R30, RZ, RZ, 0x65 ;  /* 0x00000065ff1e7424 */ /* 0x000fe400078e00ff */
[----:B------:R-:W-:-:S03]  /*09d0*/  IMAD.MOV.U32 R21, RZ, RZ, RZ ;  /* 0x000000ffff157224 */ /* 0x000fc600078e00ff */
[----:B0-----:R0:W-:Y:S01]  /*09e0*/  ST.E.64.STRONG.GPU desc[UR8][R16.64+0x100], R30 ;  /* 0x0001001e10007985 */ /* 0x0011e2000c10fb08 */
[----:B------:R-:W-:Y:S05]  /*09f0*/  BRA `(.L_x_318) ;  /* 0x0000000c00dc7947 */ /* 0x000fea0003800000 */
.L_x_317:
[----:B0-2---:R-:W-:Y:S02]  /*0a00*/  IADD3 R17, PT, PT, R34, R37, R36 ;  /* 0x0000002522117210 */ /* 0x005fe40007ffe024 */
[C---:B------:R-:W-:Y:S02]  /*0a10*/  ISETP.NE.AND P1, PT, R39.reuse, 0x1f, PT ;  /* 0x0000001f2700780c */ /* 0x040fe40003f25270 */
[----:B---3--:R-:W-:Y:S02]  /*0a20*/  IADD3 R17, PT, PT, R32, R35, R17 ;  /* 0x0000002320117210 */ /* 0x008fe40007ffe011 */
[----:B------:R-:W-:Y:S02]  /*0a30*/  ISETP.NE.AND P2, PT, R39, RZ, PT ;  /* 0x000000ff2700720c */ /* 0x000fe40003f45270 */
[----:B----4-:R-:W-:-:S04]  /*0a40*/  IADD3 R17, PT, PT, R18, R33, R17 ;  /* 0x0000002112117210 */ /* 0x010fc80007ffe011 */
        /* <DEDUP_REMOVED lines=56> */
[----:B------:R-:W-:-:S02]  /*0dd0*/  ISETP.GT.U32.AND P0, PT, R16, 0x1f, PT ;  /* 0x0000001f1000780c */ /* 0x000fc40003f04070 */
[----:B------:R-:W-:Y:S02]  /*0de0*/  SEL R20, R30, R20, !P1 ;  /* 0x000000141e147207 */ /* 0x000fe40004800000 */
[----:B------:R-:W-:-:S03]  /*0df0*/  ISETP.GE.U32.AND P1, PT, R16, 0x20, PT ;  /* 0x000000201000780c */ /* 0x000fc60003f26070 */
[----:B------:R-:W-:-:S05]  /*0e00*/  IMAD.IADD R20, R20, 0x1, R21 ;  /* 0x0000000114147824 */ /* 0x000fca00078e0215 */
[----:B------:R-:W-:Y:S01]  /*0e10*/  SEL R23, R17, R20, !P1 ;  /* 0x0000001411177207 */ /* 0x000fe20004800000 */
[----:B------:R-:W-:Y:S06]  /*0e20*/  @P0 BRA `(.L_x_319) ;  /* 0x0000000800a80947 */ /* 0x000fec0003800000 */
[----:B------:R-:W0:Y:S01]  /*0e30*/  LDC.64 R20, c[0x0][0x390] ;  /* 0x0000e400ff147b82 */ /* 0x000e220000000a00 */
[----:B------:R-:W-:Y:S02]  /*0e40*/  ISETP.NE.AND P1, PT, R16, RZ, PT ;  /* 0x000000ff1000720c */ /* 0x000fe40003f25270 */
[----:B------:R-:W-:-:S05]  /*0e50*/  LOP3.LUT R17, RZ, R16, RZ, 0x33, !PT ;  /* 0x00000010ff117212 */ /* 0x000fca00078e33ff */
[----:B------:R-:W-:-:S06]  /*0e60*/  IMAD.IADD R24, R42, 0x1, R17 ;  /* 0x000000012a187824 */ /* 0x000fcc00078e0211 */
        /* <DEDUP_REMOVED lines=11> */
.L_x_349:
[----:B------:R-:W-:Y:S05]  /*0f20*/  @!P0 BRA `(.L_x_321) ;  /* 0x0000000000748947 */ /* 0x000fea0003800000 */
[----:B------:R-:W-:-:S07]  /*0f30*/  IMAD.MOV.U32 R22, RZ, RZ, 0x3b8 ;  /* 0x000003b8ff167424 */ /* 0x000fce00078e00ff */
.L_x_323:
[----:B------:R-:W-:Y:S02]  /*0f40*/  VIADD R25, R22, 0x1 ;  /* 0x0000000116197836 */ /* 0x000fe40000000000 */
[----:B------:R-:W-:Y:S02]  /*0f50*/  IMAD R42, R42, 0x41a7, RZ ;  /* 0x000041a72a2a7824 */ /* 0x000fe400078e02ff */
[----:B------:R-:W0:Y:S01]  /*0f60*/  I2F.U32.RP R28, R25 ;  /* 0x00000019001c7306 */ /* 0x000e220000209000 */
[----:B------:R-:W-:Y:S01]  /*0f70*/  IMAD.MOV R29, RZ, RZ, -R25 ;  /* 0x000000ffff1d7224 */ /* 0x000fe200078e0a19 */
[----:B------:R-:W-:Y:S02]  /*0f80*/  ISETP.NE.U32.AND P2, PT, R25, RZ, PT ;  /* 0x000000ff1900720c */ /* 0x000fe40003f45070 */
[----:B------:R-:W-:-:S04]  /*0f90*/  LOP3.LUT R42, R42, 0x7fffffff, RZ, 0xc0, !PT ;  /* 0x7fffffff2a2a7812 */ /* 0x000fc800078ec0ff */
[----:B0-----:R-:W0:Y:S02]  /*0fa0*/  MUFU.RCP R28, R28 ;  /* 0x0000001c001c7308 */ /* 0x001e240000001000 */
[----:B0-----:R-:W-:-:S06]  /*0fb0*/  VIADD R20, R28, 0xffffffe ;  /* 0x0ffffffe1c147836 */ /* 0x001fcc0000000000 */
[----:B------:R0:W1:Y:S02]  /*0fc0*/  F2I.FTZ.U32.TRUNC.NTZ R21, R20 ;  /* 0x0000001400157305 */ /* 0x000064000021f000 */
[----:B0-----:R-:W-:Y:S02]  /*0fd0*/  IMAD.MOV.U32 R20, RZ, RZ, RZ ;  /* 0x000000ffff147224 */ /* 0x001fe400078e00ff */
[----:B-1----:R-:W-:-:S04]  /*0fe0*/  IMAD R29, R29, R21, RZ ;  /* 0x000000151d1d7224 */ /* 0x002fc800078e02ff */
[----:B------:R-:W-:-:S06]  /*0ff0*/  IMAD.HI.U32 R21, R21, R29, R20 ;  /* 0x0000001d15157227 */ /* 0x000fcc00078e0014 */
[----:B------:R-:W-:-:S04]  /*1000*/  IMAD.HI.U32 R21, R21, R42, RZ ;  /* 0x0000002a15157227 */ /* 0x000fc800078e00ff */
[----:B------:R-:W-:-:S04]  /*1010*/  IMAD.MOV R21, RZ, RZ, -R21 ;  /* 0x000000ffff157224 */ /* 0x000fc800078e0a15 */
[----:B------:R-:W-:-:S05]  /*1020*/  IMAD R28, R25, R21, R42 ;  /* 0x00000015191c7224 */ /* 0x000fca00078e022a */
[----:B------:R-:W-:-:S13]  /*1030*/  ISETP.GE.U32.AND P0, PT, R28, R25, PT ;  /* 0x000000191c00720c */ /* 0x000fda0003f06070 */
[----:B------:R-:W-:-:S05]  /*1040*/  @P0 IMAD.IADD R28, R28, 0x1, -R25 ;  /* 0x000000011c1c0824 */ /* 0x000fca00078e0a19 */
[----:B------:R-:W-:-:S13]  /*1050*/  ISETP.GE.U32.AND P0, PT, R28, R25, PT ;  /* 0x000000191c00720c */ /* 0x000fda0003f06070 */
[----:B------:R-:W-:Y:S01]  /*1060*/  @P0 IMAD.IADD R28, R28, 0x1, -R25 ;  /* 0x000000011c1c0824 */ /* 0x000fe200078e0a19 */
[----:B------:R-:W-:-:S04]  /*1070*/  @!P2 LOP3.LUT R28, RZ, R25, RZ, 0x33, !PT ;  /* 0x00000019ff1ca212 */ /* 0x000fc800078e33ff */
[----:B------:R-:W-:Y:S05]  /*1080*/  NANOSLEEP R28 ;  /* 0x0000001c0000735d */ /* 0x000fea0003800000 */
[----:B------:R-:W2:Y:S01]  /*1090*/  LD.E.64.STRONG.GPU R28, desc[UR8][R16.64+0x100] ;  /* 0x00010008101c7980 */ /* 0x000ea2000c10fb00 */
[----:B------:R-:W-:Y:S01]  /*10a0*/  UMOV UR5, 0xffffffff ;  /* 0xffffffff00057882 */ /* 0x000fe20000000000 */
[----:B------:R-:W-:Y:S02]  /*10b0*/  SHF.R.U32.HI R22, RZ, 0x1, R22 ;  /* 0x00000001ff167819 */ /* 0x000fe40000011616 */
[----:B--2---:R-:W-:Y:S01]  /*10c0*/  ISETP.NE.AND P0, PT, R28, 0x63, PT ;  /* 0x000000631c00780c */ /* 0x004fe20003f05270 */
[----:B------:R-:W-:-:S12]  /*10d0*/  BRA.DIV UR5, `(.L_x_322) ;  /* 0x00000036051c7947 */ /* 0x000fd8000b800000 */
[----:B------:R-:W-:-:S13]  /*10e0*/  VOTE.ANY P0, !P0 ;  /* 0x0000000000ff7806 */ /* 0x000fda0004000100 */
.L_x_352:
[----:B------:R-:W-:Y:S05]  /*10f0*/  @P0 BRA `(.L_x_323) ;  /* 0xfffffffc00900947 */ /* 0x000fea000383ffff */
.L_x_321:
[----:B------:R-:W-:Y:S01]  /*1100*/  UMOV UR5, 0xffffffff ;  /* 0xffffffff00057882 */ /* 0x000fe20000000000 */
[----:B------:R-:W-:Y:S02]  /*1110*/  ISETP.NE.AND P0, PT, R28, 0x65, PT ;  /* 0x000000651c00780c */ /* 0x000fe40003f05270 */
[----:B------:R-:W-:Y:S11]  /*1120*/  BRA.DIV UR5, `(.L_x_324) ;  /* 0x0000003605287947 */ /* 0x000ff6000b800000 */
[----:B------:R-:W0:Y:S01]  /*1130*/  S2R R25, SR_GEMASK ;  /* 0x0000000000197919 */ /* 0x000e220000003c00 */
[----:B------:R-:W-:Y:S01]  /*1140*/  VOTE.ANY R21, PT, !P0 ;  /* 0x0000000000157806 */ /* 0x000fe200040e0100 */
        /* <DEDUP_REMOVED lines=10> */
[----:B0-----:R-:W-:Y:S02]  /*11f0*/  IADD3 R44, P3, PT, R16, 0x100, RZ ;  /* 0x00000100102c7810 */ /* 0x001fe40007f7e0ff */
[----:B-1----:R-:W-:Y:S02]  /*1200*/  SEL R22, R22, RZ, !P0 ;  /* 0x000000ff16167207 */ /* 0x002fe40004000000 */
[----:B------:R-:W-:-:S03]  /*1210*/  ISETP.GT.AND P0, PT, R41, R48, PT ;  /* 0x000000302900720c */ /* 0x000fc60003f04270 */
[----:B------:R-:W-:-:S05]  /*1220*/  IMAD.IADD R43, R22, 0x1, R29 ;  /* 0x00000001162b7824 */ /* 0x000fca00078e021d */
[----:B------:R-:W0:Y:S02]  /*1230*/  SHFL.DOWN PT, R22, R43, 0x2, R48 ;  /* 0x084000002b167989 */ /* 0x000e2400000e0030 */
[----:B0-----:R-:W-:Y:S02]  /*1240*/  SEL R22, R22, RZ, !P0 ;  /* 0x000000ff16167207 */ /* 0x001fe40004000000 */
[----:B------:R-:W-:-:S03]  /*1250*/  ISETP.GT.AND P0, PT, R40, R48, PT ;  /* 0x000000302800720c */ /* 0x000fc60003f04270 */
[----:B------:R-:W-:Y:S02]  /*1260*/  IMAD.IADD R45, R43, 0x1, R22 ;  /* 0x000000012b2d7824 */ /* 0x000fe400078e0216 */
[----:B------:R-:W-:-:S03]  /*1270*/  VIADD R43, R39, 0x10 ;  /* 0x00000010272b7836 */ /* 0x000fc60000000000 */
[----:B------:R-:W0:Y:S02]  /*1280*/  SHFL.DOWN PT, R22, R45, 0x4, R48 ;  /* 0x088000002d167989 */ /* 0x000e2400000e0030 */
[-C--:B------:R-:W-:Y:S02]  /*1290*/  ISETP.GT.AND P2, PT, R43, R48.reuse, PT ;  /* 0x000000302b00720c */ /* 0x080fe40003f44270 */
[----:B0-----:R-:W-:Y:S02]  /*12a0*/  SEL R22, R22, RZ, !P0 ;  /* 0x000000ff16167207 */ /* 0x001fe40004000000 */
[----:B------:R-:W-:-:S03]  /*12b0*/  ISETP.GT.AND P0, PT, R30, R48, PT ;  /* 0x000000301e00720c */ /* 0x000fc60003f04270 */
[----:B------:R-:W-:Y:S02]  /*12c0*/  IMAD.IADD R29, R45, 0x1, R22 ;  /* 0x000000012d1d7824 */ /* 0x000fe400078e0216 */
[----:B------:R-:W-:-:S03]  /*12d0*/  IMAD.X R45, RZ, RZ, R17, P3 ;  /* 0x000000ffff2d7224 */ /* 0x000fc600018e0611 */
[----:B------:R-:W0:Y:S02]  /*12e0*/  SHFL.DOWN PT, R22, R29, 0x8, R48 ;  /* 0x090000001d167989 */ /* 0x000e2400000e0030 */
[----:B0-----:R-:W-:Y:S02]  /*12f0*/  SEL R22, R22, RZ, !P0 ;  /* 0x000000ff16167207 */ /* 0x001fe40004000000 */
[----:B------:R-:W-:-:S03]  /*1300*/  ISETP.NE.AND P0, PT, R28, 0x65, PT ;  /* 0x000000651c00780c */ /* 0x000fc60003f05270 */
[----:B------:R-:W-:-:S05]  /*1310*/  IMAD.IADD R47, R29, 0x1, R22 ;  /* 0x000000011d2f7824 */ /* 0x000fca00078e0216 */
[----:B------:R-:W0:Y:S05]  /*1320*/  SHFL.DOWN PT, R22, R47, 0x10, R48 ;  /* 0x0a0000002f167989 */ /* 0x000e2a00000e0030 */
[----:B------:R-:W-:Y:S02]  /*1330*/  VOTE.ALL P0, P0 ;  /* 0x0000000000ff7806 */ /* 0x000fe40000000000 */
[----:B0-----:R-:W-:-:S05]  /*1340*/  SEL R22, R22, RZ, !P2 ;  /* 0x000000ff16167207 */ /* 0x001fca0005000000 */
[----:B------:R-:W-:-:S07]  /*1350*/  IMAD.IADD R46, R47, 0x1, R22 ;  /* 0x000000012f2e7824 */ /* 0x000fce00078e0216 */
.L_x_361:
[----:B------:R-:W-:Y:S05]  /*1360*/  @!P0 BRA `(.L_x_325) ;  /* 0x00000004001c8947 */ /* 0x000fea0003800000 */
[----:B------:R-:W-:-:S07]  /*1370*/  IMAD.MOV.U32 R47, RZ, RZ, 0x3b8 ;  /* 0x000003b8ff2f7424 */ /* 0x000fce00078e00ff */
.L_x_331:
        /* <DEDUP_REMOVED lines=8> */
.L_x_364:
[----:B------:R-:W-:Y:S05]  /*1400*/  @!P0 BRA `(.L_x_327) ;  /* 0x0000000000748947 */ /* 0x000fea0003800000 */
[----:B------:R-:W-:-:S07]  /*1410*/  IMAD.MOV.U32 R22, RZ, RZ, R47 ;  /* 0x000000ffff167224 */ /* 0x000fce00078e002f */
.L_x_329:
        /* <DEDUP_REMOVED lines=27> */
.L_x_367:
[----:B------:R-:W-:Y:S05]  /*15d0*/  @P0 BRA `(.L_x_329) ;  /* 0xfffffffc00900947 */ /* 0x000fea000383ffff */
.L_x_327:
[----:B------:R-:W-:Y:S01]  /*15e0*/  UMOV UR5, 0xffffffff ;  /* 0xffffffff00057882 */ /* 0x000fe20000000000 */
[----:B------:R-:W-:Y:S02]  /*15f0*/  ISETP.NE.AND P0, PT, R28, 0x65, PT ;  /* 0x000000651c00780c */ /* 0x000fe40003f05270 */
[----:B------:R-:W-:Y:S11]  /*1600*/  BRA.DIV UR5, `(.L_x_330) ;  /* 0x0000003605387947 */ /* 0x000ff6000b800000 */
[----:B------:R-:W-:Y:S01]  /*1610*/  VOTE.ANY R21, PT, !P0 ;  /* 0x0000000000157806 */ /* 0x000fe200040e0100 */
[----:B------:R-:W-:-:S03]  /*1620*/  VIADD R24, R24, 0xffffffe0 ;  /* 0xffffffe018187836 */ /* 0x000fc60000000000 */
[----:B------:R-:W-:-:S05]  /*1630*/  LOP3.LUT R21, R21, 0x80000000, R25, 0xec, !PT ;  /* 0x8000000015157812 */ /* 0x000fca00078eec19 */
[----:B------:R-:W-:-:S05]  /*1640*/  VIADD R16, R21, 0xffffffff ;  /* 0xffffffff15107836 */ /* 0x000fca0000000000 */
[----:B------:R-:W-:-:S04]  /*1650*/  LOP3.LUT R16, R21, R16, RZ, 0xc, !PT ;  /* 0x0000001015107212 */ /* 0x000fc800078e0cff */
        /* <DEDUP_REMOVED lines=23> */
.L_x_376:
[----:B------:R-:W-:Y:S05]  /*17d0*/  @P0 BRA `(.L_x_331) ;  /* 0xfffffff800e80947 */ /* 0x000fea000383ffff */
.L_x_325:
        /* <DEDUP_REMOVED lines=8> */
[----:B0-----:R-:W-:-:S05]  /*1860*/  @!P1 LEA R16, R17, R16, 0x18 ;  /* 0x0000001011109211 */ /* 0x001fca00078ec0ff */
[----:B------:R1:W-:Y:S04]  /*1870*/  @!P1 STS [R16+0x8], R31 ;  /* 0x0000081f10009388 */ /* 0x0003e80000000800 */
[----:B------:R1:W-:Y:S01]  /*1880*/  @!P1 STS [R16+0x4], R46 ;  /* 0x0000042e10009388 */ /* 0x0003e20000000800 */
[----:B--2---:R-:W-:Y:S01]  /*1890*/  @!P0 LEA R21, R21, R20, 0x18 ;  /* 0x0000001415158211 */ /* 0x004fe200078ec0ff */
[----:B------:R-:W-:Y:S02]  /*18a0*/  IMAD.MOV.U32 R20, RZ, RZ, R23 ;  /* 0x000000ffff147224 */ /* 0x000fe400078e0017 */
[----:B------:R-:W-:Y:S02]  /*18b0*/  @!P0 IMAD.MOV.U32 R20, RZ, RZ, R46 ;  /* 0x000000ffff148224 */ /* 0x000fe400078e002e */
[----:B------:R1:W-:Y:S05]  /*18c0*/  @!P0 STS [R21+0x4c], R46 ;  /* 0x00004c2e15008388 */ /* 0x0003ea0000000800 */
.L_x_319:
[----:B------:R-:W-:Y:S05]  /*18d0*/  WARPSYNC.ALL ;  /* 0x0000000000007948 */ /* 0x000fea0003800000 */
[----:B------:R-:W0:Y:S08]  /*18e0*/  S2UR UR6, SR_CgaCtaId ;  /* 0x00000000000679c3 */ /* 0x000e300000008800 */
[----:B------:R-:W-:Y:S06]  /*18f0*/  BAR.SYNC.DEFER_BLOCKING 0x0 ;  /* 0x0000000000007b1d */ /* 0x000fec0000010000 */
[----:B------:R-:W-:Y:S01]  /*1900*/  UMOV UR5, 0x400 ;  /* 0x0000040000057882 */ /* 0x000fe20000000000 */
[----:B------:R-:W2:Y:S01]  /*1910*/  S2R R17, SR_TID.X ;  /* 0x0000000000117919 */ /* 0x000ea20000002100 */
[----:B0-----:R-:W-:-:S09]  /*1920*/  ULEA UR5, UR6, UR5, 0x18 ;  /* 0x0000000506057291 */ /* 0x001fd2000f8ec0ff */
[----:B-1----:R-:W0:Y:S01]  /*1930*/  LDS R16, [UR5+0x4c] ;  /* 0x00004c05ff107984 */ /* 0x002e220008000800 */
[----:B--2---:R-:W-:-:S04]  /*1940*/  ISETP.NE.AND P0, PT, R17, RZ, PT ;  /* 0x000000ff1100720c */ /* 0x004fc80003f05270 */
[----:B0-----:R-:W-:-:S05]  /*1950*/  SEL R21, R16, RZ, P0 ;  /* 0x000000ff10157207 */ /* 0x001fca0000000000 */
[----:B------:R-:W-:-:S07]  /*1960*/  IMAD.IADD R21, R21, 0x1, R20 ;  /* 0x0000000115157824 */ /* 0x000fce00078e0214 */
.L_x_318:
[----:B------:R-:W-:Y:S05]  /*1970*/  BSYNC.RECONVERGENT B0 ;  /* 0x0000000000007941 */ /* 0x000fea0003800200 */
.L_x_316:
[----:B------:R-:W-:Y:S01]  /*1980*/  IMAD.IADD R36, R36, 0x1, R21 ;  /* 0x0000000124247824 */ /* 0x000fe200078e0215 */
[----:B0-----:R-:W0:Y:S01]  /*1990*/  S2R R16, SR_TID.X ;  /* 0x0000000000107919 */ /* 0x001e220000002100 */
[----:B------:R-:W1:Y:S01]  /*19a0*/  S2UR UR6, SR_CgaCtaId ;  /* 0x00000000000679c3 */ /* 0x000e620000008800 */
[----:B------:R-:W-:Y:S01]  /*19b0*/  UMOV UR5, 0x400 ;  /* 0x0000040000057882 */ /* 0x000fe20000000000 */
[----:B------:R-:W-:Y:S01]  /*19c0*/  IMAD.IADD R37, R37, 0x1, R36 ;  /* 0x0000000125257824 */ /* 0x000fe200078e0224 */
[----:B------:R-:W2:Y:S03]  /*19d0*/  S2R R17, SR_LANEID ;  /* 0x0000000000117919 */ /* 0x000ea60000000000 */
[----:B------:R-:W-:Y:S02]  /*19e0*/  IMAD.IADD R34, R34, 0x1, R37 ;  /* 0x0000000122227824 */ /* 0x000fe400078e0225 */
[----:B------:R-:W-:Y:S02]  /*19f0*/  BAR.SYNC.DEFER_BLOCKING 0x0 ;  /* 0x0000000000007b1d */ /* 0x000fe40000010000 */
[----:B------:R-:W-:-:S04]  /*1a00*/  IMAD.IADD R35, R35, 0x1, R34 ;  /* 0x0000000123237824 */ /* 0x000fc800078e0222 */
[----:B------:R-:W-:-:S04]  /*1a10*/  IMAD.IADD R32, R32, 0x1, R35 ;  /* 0x0000000120207824 */ /* 0x000fc800078e0223 */
[----:B------:R-:W-:-:S04]  /*1a20*/  IMAD.IADD R33, R33, 0x1, R32 ;  /* 0x0000000121217824 */ /* 0x000fc800078e0220 */
[----:B------:R-:W-:Y:S01]  /*1a30*/  IMAD.IADD R18, R18, 0x1, R33 ;  /* 0x0000000112127824 */ /* 0x000fe200078e0221 */
[----:B-1----:R-:W-:-:S03]  /*1a40*/  ULEA UR5, UR6, UR5, 0x18 ;  /* 0x0000000506057291 */ /* 0x002fc6000f8ec0ff */
[----:B------:R-:W-:Y:S01]  /*1a50*/  IMAD.IADD R19, R19, 0x1, R18 ;  /* 0x0000000113137824 */ /* 0x000fe200078e0212 */
[----:B------:R-:W1:Y:S03]  /*1a60*/  LDCU.64 UR6, c[0x0][0x388] ;  /* 0x00007100ff0677ac */ /* 0x000e660008000a00 */
[----:B------:R-:W-:Y:S01]  /*1a70*/  IMAD.IADD R14, R14, 0x1, R19 ;  /* 0x000000010e0e7824 */ /* 0x000fe200078e0213 */
[----:B0-----:R-:W-:-:S03]  /*1a80*/  SHF.R.U32.HI R16, RZ, 0x5, R16 ;  /* 0x00000005ff107819 */ /* 0x001fc60000011610 */
[----:B------:R-:W-:Y:S02]  /*1a90*/  IMAD.IADD R15, R15, 0x1, R14 ;  /* 0x000000010f0f7824 */ /* 0x000fe400078e020e */
[----:B--2---:R-:W-:Y:S02]  /*1aa0*/  IMAD R16, R16, 0x2c0, R17 ;  /* 0x000002c010107824 */ /* 0x004fe400078e0211 */
[----:B------:R-:W-:-:S03]  /*1ab0*/  IMAD.IADD R12, R12, 0x1, R15 ;  /* 0x000000010c0c7824 */ /* 0x000fc600078e020f */
[----:B------:R-:W-:Y:S01]  /*1ac0*/  LEA R16, R16, UR5, 0x2 ;  /* 0x0000000510107c11 */ /* 0x000fe2000f8e10ff */
[----:B------:R-:W-:Y:S01]  /*1ad0*/  IMAD.IADD R13, R13, 0x1, R12 ;  /* 0x000000010d0d7824 */ /* 0x000fe200078e020c */
[----:B-1----:R-:W-:-:S03]  /*1ae0*/  IADD3 R38, P0, PT, R38, UR6, RZ ;  /* 0x0000000626267c10 */ /* 0x002fc6000ff1e0ff */
[----:B------:R-:W-:Y:S02]  /*1af0*/  IMAD.IADD R10, R10, 0x1, R13 ;  /* 0x000000010a0a7824 */ /* 0x000fe400078e020d */
[----:B------:R-:W-:Y:S01]  /*1b00*/  IMAD R20, R17, 0x54, R16 ;  /* 0x0000005411147824 */ /* 0x000fe200078e0210 */
[----:B------:R-:W-:Y:S01]  /*1b10*/  IADD3.X R39, PT, PT, R0, UR7, RZ, P0, !PT ;  /* 0x0000000700277c10 */ /* 0x000fe200087fe4ff */
[----:B------:R-:W-:-:S03]  /*1b20*/  IMAD.IADD R11, R11, 0x1, R10 ;  /* 0x000000010b0b7824 */ /* 0x000fc600078e020a */
[----:B------:R-:W-:Y:S01]  /*1b30*/  STS.64 [R20], R36 ;  /* 0x0000002414007388 */ /* 0x000fe20000000a00 */
[----:B------:R-:W-:-:S03]  /*1b40*/  IMAD.IADD R8, R8, 0x1, R11 ;  /* 0x0000000108087824 */ /* 0x000fc600078e020b */
[----:B------:R-:W-:Y:S01]  /*1b50*/  STS.64 [R20+0x8], R34 ;  /* 0x0000082214007388 */ /* 0x000fe20000000a00 */
        /* <DEDUP_REMOVED lines=13> */
[----:B------:R-:W-:Y:S04]  /*1c30*/  STS.64 [R20+0x40], R6 ;  /* 0x0000400614007388 */ /* 0x000fe80000000a00 */
[----:B------:R-:W-:Y:S04]  /*1c40*/  STS.64 [R20+0x48], R4 ;  /* 0x0000480414007388 */ /* 0x000fe80000000a00 */
[----:B------:R-:W-:Y:S01]  /*1c50*/  STS.64 [R20+0x50], R2 ;  /* 0x0000500214007388 */ /* 0x000fe20000000a00 */
        /* <DEDUP_REMOVED lines=46> */
.L_x_315:
[----:B------:R-:W-:-:S13]  /*1f40*/  ISETP.NE.AND P0, PT, R0, RZ, PT ;  /* 0x000000ff0000720c */ /* 0x000fda0003f05270 */
[----:B------:R-:W-:Y:S05]  /*1f50*/  @!P0 EXIT ;  /* 0x000000000000894d */ /* 0x000fea0003800000 */
[----:B------:R-:W0:Y:S02]  /*1f60*/  LDC.64 R4, c[0x0][0x380] ;  /* 0x0000e000ff047b82 */ /* 0x000e240000000a00 */
[----:B0-----:R-:W-:-:S05]  /*1f70*/  IMAD.WIDE.U32 R4, R3, 0x4, R4 ;  /* 0x0000000403047825 */ /* 0x001fca00078e0004 */
[----:B------:R0:W2:Y:S01]  /*1f80*/  LDG.E R6, desc[UR8][R4.64] ;  /* 0x0000000804067981 */ /* 0x0000a2000c1e1900 */
[----:B------:R-:W1:Y:S02]  /*1f90*/  S2R R2, SR_TID.X ;  /* 0x0000000000027919 */ /* 0x000e640000002100 */
[C---:B-1----:R-:W-:Y:S02]  /*1fa0*/  LOP3.LUT R3, R2.reuse, 0x1f, RZ, 0xc0, !PT ;  /* 0x0000001f02037812 */ /* 0x042fe400078ec0ff */
[----:B------:R-:W-:-:S05]  /*1fb0*/  LOP3.LUT R8, R2, 0x3e0, RZ, 0xc0, !PT ;  /* 0x000003e002087812 */ /* 0x000fca00078ec0ff */
[----:B------:R-:W-:-:S04]  /*1fc0*/  IMAD R3, R8, 0x16, R3 ;  /* 0x0000001608037824 */ /* 0x000fc800078e0203 */
[C---:B------:R-:W-:Y:S01]  /*1fd0*/  VIADD R7, R3.reuse, 0x20 ;  /* 0x0000002003077836 */ /* 0x040fe20000000000 */
[C---:B------:R-:W-:Y:S01]  /*1fe0*/  ISETP.GE.U32.AND P6, PT, R3.reuse, R0, PT ;  /* 0x000000000300720c */ /* 0x040fe20003fc6070 */
[C---:B------:R-:W-:Y:S01]  /*1ff0*/  VIADD R9, R3.reuse, 0x40 ;  /* 0x0000004003097836 */ /* 0x040fe20000000000 */
[C---:B0-----:R-:W-:Y:S01]  /*2000*/  LEA R4, P1, R3.reuse, R4, 0x2 ;  /* 0x0000000403047211 */ /* 0x041fe200078210ff */
[----:B------:R-:W-:Y:S01]  /*2010*/  VIADD R11, R3, 0x60 ;  /* 0x00000060030b7836 */ /* 0x000fe20000000000 */
[-C--:B------:R-:W-:Y:S01]  /*2020*/  ISETP.GE.U32.AND P5, PT, R7, R0.reuse, PT ;  /* 0x000000000700720c */ /* 0x080fe20003fa6070 */
[----:B------:R-:W-:Y:S01]  /*2030*/  VIADD R7, R3, 0x80 ;  /* 0x0000008003077836 */ /* 0x000fe20000000000 */
[-C--:B------:R-:W-:Y:S01]  /*2040*/  ISETP.GE.U32.AND P0, PT, R9, R0.reuse, PT ;  /* 0x000000000900720c */ /* 0x080fe20003f06070 */
[----:B------:R-:W-:Y:S01]  /*2050*/  IMAD.X R5, RZ, RZ, R5, P1 ;  /* 0x000000ffff057224 */ /* 0x000fe200008e0605 */
[-C--:B------:R-:W-:Y:S01]  /*2060*/  ISETP.GE.U32.AND P4, PT, R11, R0.reuse, PT ;  /* 0x000000000b00720c */ /* 0x080fe20003f86070 */
[----:B------:R-:W-:Y:S01]  /*2070*/  VIADD R9, R3, 0xa0 ;  /* 0x000000a003097836 */ /* 0x000fe20000000000 */
[----:B------:R-:W-:Y:S01]  /*2080*/  ISETP.GE.U32.AND P3, PT, R7, R0, PT ;  /* 0x000000000700720c */ /* 0x000fe20003f66070 */
[----:B------:R-:W-:-:S03]  /*2090*/  VIADD R7, R3, 0xc0 ;  /* 0x000000c003077836 */ /* 0x000fc60000000000 */
[-C--:B------:R-:W-:Y:S01]  /*20a0*/  ISETP.GE.U32.AND P2, PT, R9, R0.reuse, PT ;  /* 0x000000000900720c */ /* 0x080fe20003f46070 */
[----:B------:R-:W-:Y:S01]  /*20b0*/  VIADD R9, R3, 0x100 ;  /* 0x0000010003097836 */ /* 0x000fe20000000000 */
[-C--:B------:R-:W-:Y:S01]  /*20c0*/  ISETP.GE.U32.AND P1, PT, R7, R0.reuse, PT ;  /* 0x000000000700720c */ /* 0x080fe20003f26070 */
[C---:B------:R-:W-:Y:S02]  /*20d0*/  VIADD R7, R3.reuse, 0xe0 ;  /* 0x000000e003077836 */ /* 0x040fe40000000000 */
[----:B------:R-:W-:Y:S02]  /*20e0*/  VIADD R39, R3, 0x260 ;  /* 0x0000026003277836 */ /* 0x000fe40000000000 */
[----:B--2---:R-:W-:Y:S02]  /*20f0*/  IMAD.MOV.U32 R16, RZ, RZ, R6 ;  /* 0x000000ffff107224 */ /* 0x004fe400078e0006 */
[----:B------:R-:W2:Y:S01]  /*2100*/  @!P6 LDG.E R6, desc[UR8][R4.64] ;  /* 0x000000080406e981 */ /* 0x000ea2000c1e1900 */
[----:B------:R-:W-:Y:S01]  /*2110*/  ISETP.GE.U32.AND P6, PT, R7, R0, PT ;  /* 0x000000000700720c */ /* 0x000fe20003fc6070 */
[----:B------:R-:W-:-:S02]  /*2120*/  IMAD.MOV.U32 R10, RZ, RZ, R16 ;  /* 0x000000ffff0a7224 */ /* 0x000fc400078e0010 */
[----:B------:R-:W-:Y:S02]  /*2130*/  VIADD R7, R3, 0x120 ;  /* 0x0000012003077836 */ /* 0x000fe40000000000 */
[--C-:B------:R-:W-:Y:S02]  /*2140*/  IMAD.MOV.U32 R12, RZ, RZ, R16.reuse ;  /* 0x000000ffff0c7224 */ /* 0x100fe400078e0010 */
[----:B------:R-:W3:Y:S01]  /*2150*/  @!P0 LDG.E R10, desc[UR8][R4.64+0x100] ;  /* 0x00010008040a8981 */ /* 0x000ee2000c1e1900 */
[-C--:B------:R-:W-:Y:S01]  /*2160*/  ISETP.GE.U32.AND P0, PT, R7, R0.reuse, PT ;  /* 0x000000000700720c */ /* 0x080fe20003f06070 */
[----:B------:R-:W-:Y:S02]  /*2170*/  VIADD R7, R3, 0x140 ;  /* 0x0000014003077836 */ /* 0x000fe40000000000 */
[--C-:B------:R-:W-:Y:S01]  /*2180*/  IMAD.MOV.U32 R8, RZ, RZ, R16.reuse ;  /* 0x000000ffff087224 */ /* 0x100fe200078e0010 */
[----:B------:R-:W4:Y:S01]  /*2190*/  @!P4 LDG.E R12, desc[UR8][R4.64+0x180] ;  /* 0x00018008040cc981 */ /* 0x000f22000c1e1900 */
[----:B------:R-:W-:Y:S01]  /*21a0*/  IMAD.MOV.U32 R18, RZ, RZ, R16 ;  /* 0x000000ffff127224 */ /* 0x000fe200078e0010 */
[----:B------:R-:W-:Y:S01]  /*21b0*/  ISETP.GE.U32.AND P4, PT, R7, R0, PT ;  /* 0x000000000700720c */ /* 0x000fe20003f86070 */
[----:B------:R-:W-:-:S02]  /*21c0*/  VIADD R7, R3, 0x180 ;  /* 0x0000018003077836 */ /* 0x000fc40000000000 */
[----:B------:R-:W5:Y:S01]  /*21d0*/  @!P5 LDG.E R8, desc[UR8][R4.64+0x80] ;  /* 0x000080080408d981 */ /* 0x000f62000c1e1900 */
[-C--:B------:R-:W-:Y:S01]  /*21e0*/  ISETP.GE.U32.AND P5, PT, R9, R0.reuse, PT ;  /* 0x000000000900720c */ /* 0x080fe20003fa6070 */
[--C-:B------:R-:W-:Y:S02]  /*21f0*/  IMAD.MOV.U32 R20, RZ, RZ, R16.reuse ;  /* 0x000000ffff147224 */ /* 0x100fe400078e0010 */
[----:B------:R-:W5:Y:S01]  /*2200*/  @!P2 LDG.E R18, desc[UR8][R4.64+0x280] ;  /* 0x000280080412a981 */ /* 0x000f62000c1e1900 */
[-C--:B------:R-:W-:Y:S01]  /*2210*/  ISETP.GE.U32.AND P2, PT, R7, R0.reuse, PT ;  /* 0x000000000700720c */ /* 0x080fe20003f46070 */
[C---:B------:R-:W-:Y:S02]  /*2220*/  VIADD R7, R3.reuse, 0x1a0 ;  /* 0x000001a003077836 */ /* 0x040fe40000000000 */
[--C-:B------:R-:W-:Y:S01]  /*2230*/  IMAD.MOV.U32 R14, RZ, RZ, R16.reuse ;  /* 0x000000ffff0e7224 */ /* 0x100fe200078e0010 */
[----:B------:R-:W5:Y:S01]  /*2240*/  @!P1 LDG.E R20, desc[UR8][R4.64+0x300] ;  /* 0x0003000804149981 */ /* 0x000f62000c1e1900 */
[----:B------:R-:W-:Y:S01]  /*2250*/  VIADD R9, R3, 0x160 ;  /* 0x0000016003097836 */ /* 0x000fe20000000000 */
[----:B------:R-:W-:Y:S01]  /*2260*/  ISETP.GE.U32.AND P1, PT, R7, R0, PT ;  /* 0x000000000700720c */ /* 0x000fe20003f26070 */
[----:B------:R-:W-:-:S02]  /*2270*/  IMAD.MOV.U32 R24, RZ, RZ, R16 ;  /* 0x000000ffff187224 */ /* 0x000fc400078e0010 */
[----:B------:R-:W-:Y:S01]  /*2280*/  VIADD R7, R3, 0x1e0 ;  /* 0x000001e003077836 */ /* 0x000fe20000000000 */
        /* <DEDUP_REMOVED lines=17> */
[----:B------:R-:W-:Y:S02]  /*23a0*/  VIADD R7, R3, 0x280 ;  /* 0x0000028003077836 */ /* 0x000fe40000000000 */
[--C-:B------:R-:W-:Y:S01]  /*23b0*/  IMAD.MOV.U32 R28, RZ, RZ, R16.reuse ;  /* 0x000000ffff1c7224 */ /* 0x100fe200078e0010 */
[----:B------:R-:W5:Y:S01]  /*23c0*/  @!P2 LDG.E R32, desc[UR8][R4.64+0x600] ;  /* 0x000600080420a981 */ /* 0x000f62000c1e1900 */
[--C-:B------:R-:W-:Y:S01]  /*23d0*/  IMAD.MOV.U32 R34, RZ, RZ, R16.reuse ;  /* 0x000000ffff227224 */ /* 0x100fe200078e0010 */
[----:B------:R-:W-:Y:S01]  /*23e0*/  ISETP.GE.U32.AND P2, PT, R7, R0, PT ;  /* 0x000000000700720c */ /* 0x000fe20003f46070 */
[----:B------:R-:W-:-:S02]  /*23f0*/  IMAD.MOV.U32 R36, RZ, RZ, R16 ;  /* 0x000000ffff247224 */ /* 0x000fc400078e0010 */
[C---:B------:R-:W-:Y:S01]  /*2400*/  VIADD R9, R3.reuse, 0x220 ;  /* 0x0000022003097836 */ /* 0x040fe20000000000 */
[----:B------:R-:W5:Y:S01]  /*2410*/  @!P4 LDG.E R28, desc[UR8][R4.64+0x500] ;  /* 0x00050008041cc981 */ /* 0x000f62000c1e1900 */
[----:B------:R-:W-:-:S03]  /*2420*/  VIADD R7, R3, 0x2a0 ;  /* 0x000002a003077836 */ /* 0x000fc60000000000 */
[----:B------:R-:W5:Y:S01]  /*2430*/  @!P1 LDG.E R34, desc[UR8][R4.64+0x680] ;  /* 0x0006800804229981 */ /* 0x000f62000c1e1900 */
[-C--:B------:R-:W-:Y:S02]  /*2440*/  ISETP.GE.U32.AND P4, PT, R9, R0.reuse, PT ;  /* 0x000000000900720c */ /* 0x080fe40003f86070 */
[-C--:B------:R-:W-:Y:S01]  /*2450*/  ISETP.GE.U32.AND P1, PT, R39, R0.reuse, PT ;  /* 0x000000002700720c */ /* 0x080fe20003f26070 */
[----:B------:R-:W5:Y:S01]  /*2460*/  @!P6 LDG.E R36, desc[UR8][R4.64+0x700] ;  /* 0x000700080424e981 */ /* 0x000f62000c1e1900 */
[----:B------:R-:W-:Y:S01]  /*2470*/  ISETP.GE.U32.AND P6, PT, R7, R0, PT ;  /* 0x000000000700720c */ /* 0x000fe20003fc6070 */
        /* <DEDUP_REMOVED lines=16> */
[----:B------:R-:W-:Y:S01]  /*2580*/  UMOV UR4, 0x400 ;  /* 0x0000040000047882 */ /* 0x000fe20000000000 */
[----:B------:R-:W-:Y:S01]  /*2590*/  ISETP.NE.AND P0, PT, R42, RZ, PT ;  /* 0x000000ff2a00720c */ /* 0x000fe20003f05270 */
[----:B-1----:R-:W-:-:S02]  /*25a0*/  ULEA UR4, UR5, UR4, 0x18 ;  /* 0x0000000405047291 */ /* 0x002fc4000f8ec0ff */
[----:B0-----:R-:W-:-:S05]  /*25b0*/  IMAD R41, R43, 0x2c0, R38 ;  /* 0x000002c02b297824 */ /* 0x001fca00078e0226 */
        /* <DEDUP_REMOVED lines=39> */
[----:B------:R-:W-:Y:S02]  /*2830*/  ISETP.NE.AND P1, PT, R38, 0x1f, PT ;  /* 0x0000001f2600780c */ /* 0x000fe40003f25270 */
[----:B---3--:R-:W-:Y:S02]  /*2840*/  IADD3 R16, PT, PT, R8, R7, R16 ;  /* 0x0000000708107210 */ /* 0x008fe40007ffe010 */
[----:B------:R-:W-:Y:S02]  /*2850*/  ISETP.NE.AND P2, PT, R43, 0xb, PT ;  /* 0x0000000b2b00780c */ /* 0x000fe40003f45270 */
[----:B----4-:R-:W-:Y:S02]  /*2860*/  IADD3 R16, PT, PT, R10, R9, R16 ;  /* 0x000000090a107210 */ /* 0x010fe40007ffe010 */
[----:B------:R-:W-:-:S02]  /*2870*/  ISETP.GE.U32.AND P3, PT, R2, 0x20, PT ;  /* 0x000000200200780c */ /* 0x000fc40003f66070 */
        /* <DEDUP_REMOVED lines=46> */
[----:B------:R-:W-:Y:S02]  /*2b60*/  SEL R16, R22, R16, !P0 ;  /* 0x0000001016107207 */ /* 0x000fe40004000000 */
[----:B------:R-:W-:-:S04]  /*2b70*/  ISETP.NE.AND P0, PT, R43, 0x8, PT ;  /* 0x000000082b00780c */ /* 0x000fc80003f05270 */
[----:B------:R-:W-:Y:S02]  /*2b80*/  SEL R16, R23, R16, !P0 ;  /* 0x0000001017107207 */ /* 0x000fe40004000000 */
[----:B------:R-:W-:Y:S02]  /*2b90*/  ISETP.NE.AND P0, PT, R43, 0xa, PT ;  /* 0x0000000a2b00780c */ /* 0x000fe40003f05270 */
[----:B------:R-:W-:Y:S02]  /*2ba0*/  SEL R16, R24, R16, !P1 ;  /* 0x0000001018107207 */ /* 0x000fe40004800000 */
[----:B------:R-:W-:Y:S02]  /*2bb0*/  ISETP.NE.AND P1, PT, R38, RZ, PT ;  /* 0x000000ff2600720c */ /* 0x000fe40003f25270 */
[----:B------:R-:W-:Y:S01]  /*2bc0*/  SEL R16, R25, R16, !P0 ;  /* 0x0000001019107207 */ /* 0x000fe20004000000 */
[----:B------:R-:W-:Y:S01]  /*2bd0*/  @!P2 IMAD.IADD R16, R26, 0x1, R25 ;  /* 0x000000011a10a824 */ /* 0x000fe200078e0219 */
[----:B------:R-:W-:-:S02]  /*2be0*/  SEL R17, R42, RZ, P1 ;  /* 0x000000ff2a117207 */ /* 0x000fc40000800000 */
[----:B------:R-:W-:-:S03]  /*2bf0*/  ISETP.NE.AND P0, PT, R2, RZ, PT ;  /* 0x000000ff0200720c */ /* 0x000fc60003f05270 */
[----:B------:R-:W-:-:S05]  /*2c00*/  @P3 IMAD.IADD R42, R16, 0x1, R17 ;  /* 0x00000001102a3824 */ /* 0x000fca00078e0211 */
[----:B------:R-:W-:Y:S01]  /*2c10*/  SEL R17, R42, RZ, P0 ;  /* 0x000000ff2a117207 */ /* 0x000fe20000000000 */
[----:B------:R-:W-:Y:S06]  /*2c20*/  BRA `(.L_x_333) ;  /* 0x0000000c00e87947 */ /* 0x000fec0003800000 */
.L_x_332:
[----:B0-2---:R-:W-:Y:S02]  /*2c30*/  IADD3 R16, PT, PT, R6, R5, R4 ;  /* 0x0000000506107210 */ /* 0x005fe40007ffe004 */
[----:B------:R-:W-:Y:S02]  /*2c40*/  ISETP.NE.AND P1, PT, R38, 0x1f, PT ;  /* 0x0000001f2600780c */ /* 0x000fe40003f25270 */
        /* <DEDUP_REMOVED lines=52> */
[----:B------:R-:W-:Y:S01]  /*2f90*/  SEL R16, R23, R16, !P0 ;  /* 0x0000001017107207 */ /* 0x000fe20004000000 */
[----:B------:R-:W-:Y:S01]  /*2fa0*/  IMAD.IADD R23, R45, 0x1, -R44 ;  /* 0x000000012d177824 */ /* 0x000fe200078e0a2c */
[C---:B------:R-:W-:Y:S02]  /*2fb0*/  ISETP.NE.AND P0, PT, R43.reuse, 0xa, PT ;  /* 0x0000000a2b00780c */ /* 0x040fe40003f05270 */
[----:B------:R-:W-:Y:S02]  /*2fc0*/  SEL R16, R24, R16, !P1 ;  /* 0x0000001018107207 */ /* 0x000fe40004800000 */
[----:B------:R-:W-:Y:S02]  /*2fd0*/  ISETP.NE.AND P1, PT, R43, 0xb, PT ;  /* 0x0000000b2b00780c */ /* 0x000fe40003f25270 */
[----:B------:R-:W-:Y:S02]  /*2fe0*/  SEL R16, R25, R16, !P0 ;  /* 0x0000001019107207 */ /* 0x000fe40004000000 */
[----:B------:R-:W-:-:S02]  /*2ff0*/  ISETP.GT.U32.AND P0, PT, R2, 0x1f, PT ;  /* 0x0000001f0200780c */ /* 0x000fc40003f04070 */
[----:B------:R-:W-:Y:S02]  /*3000*/  SEL R17, R23, RZ, P2 ;  /* 0x000000ff17117207 */ /* 0x000fe40001000000 */
        /* <DEDUP_REMOVED lines=20> */
.L_x_379:
[----:B------:R-:W-:Y:S05]  /*3150*/  @!P0 BRA `(.L_x_336) ;  /* 0x0000000000748947 */ /* 0x000fea0003800000 */
[----:B------:R-:W-:-:S07]  /*3160*/  IMAD.MOV.U32 R20, RZ, RZ, 0x3b8 ;  /* 0x000003b8ff147424 */ /* 0x000fce00078e00ff */
.L_x_338:
        /* <DEDUP_REMOVED lines=27> */
.L_x_382:
[----:B------:R-:W-:Y:S05]  /*3320*/  @P0 BRA `(.L_x_338) ;  /* 0xfffffffc00900947 */ /* 0x000fea000383ffff */
.L_x_336:
        /* <DEDUP_REMOVED lines=23> */
[----:B------:R-:W-:-:S03]  /*34a0*/  ISETP.GT.AND P0, PT, R16, R47, PT ;  /* 0x0000002f1000720c */ /* 0x000fc60003f04270 */
[----:B------:R-:W-:-:S05]  /*34b0*/  IMAD.IADD R50, R46, 0x1, R17 ;  /* 0x000000012e327824 */ /* 0x000fca00078e0211 */
[----:B------:R-:W0:Y:S02]  /*34c0*/  SHFL.DOWN PT, R22, R50, 0x8, R47 ;  /* 0x0900000032167989 */ /* 0x000e2400000e002f */
[----:B0-----:R-:W-:Y:S02]  /*34d0*/  SEL R17, R22, RZ, !P0 ;  /* 0x000000ff16117207 */ /* 0x001fe40004000000 */
[----:B------:R-:W-:Y:S01]  /*34e0*/  ISETP.NE.AND P0, PT, R18, 0x65, PT ;  /* 0x000000651200780c */ /* 0x000fe20003f05270 */
[----:B------:R-:W-:Y:S02]  /*34f0*/  VIADD R18, R38, 0x10 ;  /* 0x0000001026127836 */ /* 0x000fe40000000000 */
[----:B------:R-:W-:Y:S02]  /*3500*/  IMAD.IADD R48, R50, 0x1, R17 ;  /* 0x0000000132307824 */ /* 0x000fe400078e0211 */
[----:B------:R-:W0:Y:S01]  /*3510*/  LDC.64 R16, c[0x0][0x390] ;  /* 0x0000e400ff107b82 */ /* 0x000e220000000a00 */
[----:B------:R-:W-:-:S02]  /*3520*/  ISETP.GT.AND P2, PT, R18, R47, PT ;  /* 0x0000002f1200720c */ /* 0x000fc40003f44270 */
[----:B------:R-:W1:Y:S05]  /*3530*/  SHFL.DOWN PT, R22, R48, 0x10, R47 ;  /* 0x0a00000030167989 */ /* 0x000e6a00000e002f */
[----:B------:R-:W-:Y:S02]  /*3540*/  VOTE.ALL P0, P0 ;  /* 0x0000000000ff7806 */ /* 0x000fe40000000000 */
[----:B0-----:R-:W-:Y:S02]  /*3550*/  IADD3 R44, P3, PT, R16, 0x100, RZ ;  /* 0x00000100102c7810 */ /* 0x001fe40007f7e0ff */
[----:B-1----:R-:W-:-:S03]  /*3560*/  SEL R19, R22, RZ, !P2 ;  /* 0x000000ff16137207 */ /* 0x002fc60005000000 */
[----:B------:R-:W-:Y:S02]  /*3570*/  IMAD.X R45, RZ, RZ, R17, P3 ;  /* 0x000000ffff2d7224 */ /* 0x000fe400018e0611 */
[----:B------:R-:W-:-:S07]  /*3580*/  IMAD.IADD R46, R48, 0x1, R19 ;  /* 0x00000001302e7824 */ /* 0x000fce00078e0213 */
.L_x_391:
[----:B------:R-:W-:Y:S05]  /*3590*/  @!P0 BRA `(.L_x_340) ;  /* 0x00000004002c8947 */ /* 0x000fea0003800000 */
[----:B------:R-:W-:-:S07]  /*35a0*/  IMAD.MOV.U32 R47, RZ, RZ, 0x3b8 ;  /* 0x000003b8ff2f7424 */ /* 0x000fce00078e00ff */
.L_x_346:
        /* <DEDUP_REMOVED lines=8> */
.L_x_394:
[----:B------:R-:W-:Y:S05]  /*3630*/  @!P0 BRA `(.L_x_342) ;  /* 0x0000000000748947 */ /* 0x000fea0003800000 */
[----:B------:R-:W-:-:S07]  /*3640*/  IMAD.MOV.U32 R20, RZ, RZ, R47 ;  /* 0x000000ffff147224 */ /* 0x000fce00078e002f */
.L_x_344:
        /* <DEDUP_REMOVED lines=27> */
.L_x_397:
[----:B------:R-:W-:Y:S05]  /*3800*/  @P0 BRA `(.L_x_344) ;  /* 0xfffffffc00900947 */ /* 0x000fea000383ffff */
.L_x_342:
[----:B------:R-:W-:Y:S01]  /*3810*/  UMOV UR5, 0xffffffff ;  /* 0xffffffff00057882 */ /* 0x000fe20000000000 */
[----:B------:R-:W-:Y:S02]  /*3820*/  ISETP.NE.AND P0, PT, R18, 0x65, PT ;  /* 0x000000651200780c */ /* 0x000fe40003f05270 */
[----:B------:R-:W-:Y:S11]  /*3830*/  BRA.DIV UR5, `(.L_x_345) ;  /* 0x0000001e051c7947 */ /* 0x000ff6000b800000 */
[----:B------:R-:W-:Y:S01]  /*3840*/  VOTE.ANY R21, PT, !P0 ;  /* 0x0000000000157806 */ /* 0x000fe200040e0100 */
[----:B------:R-:W-:Y:S02]  /*3850*/  VIADD R20, R38, 0x2 ;  /* 0x0000000226147836 */ /* 0x000fe40000000000 */
[----:B------:R-:W-:Y:S01]  /*3860*/  VIADD R43, R43, 0xffffffe0 ;  /* 0xffffffe02b2b7836 */ /* 0x000fe20000000000 */
[----:B------:R-:W-:-:S05]  /*3870*/  LOP3.LUT R21, R21, 0x80000000, R26, 0xec, !PT ;  /* 0x8000000015157812 */ /* 0x000fca00078eec1a */
        /* <DEDUP_REMOVED lines=28> */
.L_x_406:
[----:B------:R-:W-:Y:S05]  /*3a40*/  @P0 BRA `(.L_x_346) ;  /* 0xfffffff800d80947 */ /* 0x000fea000383ffff */
.L_x_340:
        /* <DEDUP_REMOVED lines=15> */
.L_x_334:
[----:B------:R-:W-:Y:S05]  /*3b40*/  WARPSYNC.ALL ;  /* 0x0000000000007948 */ /* 0x000fea0003800000 */
[----:B------:R-:W0:Y:S08]  /*3b50*/  S2UR UR5, SR_CgaCtaId ;  /* 0x00000000000579c3 */ /* 0x000e300000008800 */
[----:B------:R-:W-:Y:S01]  /*3b60*/  BAR.SYNC.DEFER_BLOCKING 0x0 ;  /* 0x0000000000007b1d */ /* 0x000fe20000010000 */
[----:B------:R-:W-:-:S05]  /*3b70*/  ISETP.NE.AND P0, PT, R2, RZ, PT ;  /* 0x000000ff0200720c */ /* 0x000fca0003f05270 */
[----:B------:R-:W-:Y:S02]  /*3b80*/  UMOV UR4, 0x400 ;  /* 0x0000040000047882 */ /* 0x000fe40000000000 */
[----:B0-----:R-:W-:-:S09]  /*3b90*/  ULEA UR4, UR5, UR4, 0x18 ;  /* 0x0000000405047291 */ /* 0x001fd2000f8ec0ff */
[----:B-1----:R-:W0:Y:S02]  /*3ba0*/  LDS R17, [UR4+0x4c] ;  /* 0x00004c04ff117984 */ /* 0x002e240008000800 */
[----:B0-----:R-:W-:-:S05]  /*3bb0*/  SEL R17, R17, RZ, P0 ;  /* 0x000000ff11117207 */ /* 0x001fca0000000000 */
[----:B------:R-:W-:-:S07]  /*3bc0*/  IMAD.IADD R17, R17, 0x1, R16 ;  /* 0x0000000111117824 */ /* 0x000fce00078e0210 */
.L_x_333:
[----:B------:R-:W-:Y:S01]  /*3bd0*/  IMAD.IADD R4, R4, 0x1, R17 ;  /* 0x0000000104047824 */ /* 0x000fe200078e0211 */
[----:B------:R-:W-:Y:S01]  /*3be0*/  BAR.SYNC.DEFER_BLOCKING 0x0 ;  /* 0x0000000000007b1d */ /* 0x000fe20000010000 */
[----:B------:R-:W-:Y:S02]  /*3bf0*/  ISETP.NE.AND P0, PT, R2, RZ, PT ;  /* 0x000000ff0200720c */ /* 0x000fe40003f05270 */
[----:B------:R-:W-:-:S05]  /*3c00*/  IMAD.IADD R5, R5, 0x1, R4 ;  /* 0x0000000105057824 */ /* 0x000fca00078e0204 */
[----:B------:R-:W0:Y:S01]  /*3c10*/  S2UR UR5, SR_CTAID.X ;  /* 0x00000000000579c3 */ /* 0x000e220000002500 */
[----:B------:R-:W-:Y:S01]  /*3c20*/  IMAD.IADD R6, R6, 0x1, R5 ;  /* 0x0000000106067824 */ /* 0x000fe200078e0205 */
[----:B------:R-:W1:Y:S03]  /*3c30*/  LDCU.64 UR6, c[0x0][0x388] ;  /* 0x00007100ff0677ac */ /* 0x000e660008000a00 */
[----:B------:R-:W-:-:S04]  /*3c40*/  IMAD.IADD R7, R7, 0x1, R6 ;  /* 0x0000000107077824 */ /* 0x000fc800078e0206 */
[----:B------:R-:W-:-:S04]  /*3c50*/  IMAD.IADD R8, R8, 0x1, R7 ;  /* 0x0000000108087824 */ /* 0x000fc800078e0207 */
[----:B------:R-:W-:-:S04]  /*3c60*/  IMAD.IADD R9, R9, 0x1, R8 ;  /* 0x0000000109097824 */ /* 0x000fc800078e0208 */
[----:B------:R-:W-:Y:S01]  /*3c70*/  IMAD.IADD R10, R10, 0x1, R9 ;  /* 0x000000010a0a7824 */ /* 0x000fe200078e0209 */
[----:B------:R2:W-:Y:S03]  /*3c80*/  STS.64 [R40], R4 ;  /* 0x0000000428007388 */ /* 0x0005e60000000a00 */
[----:B------:R-:W-:Y:S01]  /*3c90*/  IMAD.IADD R11, R11, 0x1, R10 ;  /* 0x000000010b0b7824 */ /* 0x000fe200078e020a */
[----:B------:R-:W-:Y:S03]  /*3ca0*/  STS.64 [R40+0x8], R6 ;  /* 0x0000080628007388 */ /* 0x000fe60000000a00 */
[----:B------:R-:W-:Y:S01]  /*3cb0*/  IMAD.IADD R12, R12, 0x1, R11 ;  /* 0x000000010c0c7824 */ /* 0x000fe200078e020b */
[----:B------:R3:W-:Y:S03]  /*3cc0*/  STS.64 [R40+0x10], R8 ;  /* 0x0000100828007388 */ /* 0x0007e60000000a00 */
[----:B------:R-:W-:Y:S01]  /*3cd0*/  IMAD.IADD R13, R13, 0x1, R12 ;  /* 0x000000010d0d7824 */ /* 0x000fe200078e020c */
[----:B------:R-:W-:Y:S01]  /*3ce0*/  STS.64 [R40+0x18], R10 ;  /* 0x0000180a28007388 */ /* 0x000fe20000000a00 */
[----:B--2---:R-:W0:Y:S02]  /*3cf0*/  LDC R4, c[0x0][0x398] ;  /* 0x0000e600ff047b82 */ /* 0x004e240000000800 */
[----:B------:R-:W-:Y:S01]  /*3d00*/  IMAD.IADD R14, R14, 0x1, R13 ;  /* 0x000000010e0e7824 */ /* 0x000fe200078e020d */
[----:B------:R2:W-:Y:S03]  /*3d10*/  STS.64 [R40+0x20], R12 ;  /* 0x0000200c28007388 */ /* 0x0005e60000000a00 */
[----:B------:R-:W-:Y:S01]  /*3d20*/  IMAD.IADD R15, R15, 0x1, R14 ;  /* 0x000000010f0f7824 */ /* 0x000fe200078e020e */
[----:B------:R-:W4:Y:S03]  /*3d30*/  S2R R5, SR_TID.X ;  /* 0x0000000000057919 */ /* 0x000f260000002100 */
[----:B------:R-:W-:Y:S01]  /*3d40*/  IMAD.IADD R28, R28, 0x1, R15 ;  /* 0x000000011c1c7824 */ /* 0x000fe200078e020f */
[----:B------:R-:W-:Y:S03]  /*3d50*/  STS.64 [R40+0x28], R14 ;  /* 0x0000280e28007388 */ /* 0x000fe60000000a00 */
[----:B------:R-:W-:Y:S01]  /*3d60*/  IMAD.IADD R29, R29, 0x1, R28 ;  /* 0x000000011d1d7824 */ /* 0x000fe200078e021c */
[----:B---3--:R-:W3:Y:S03]  /*3d70*/  S2R R8, SR_TID.X ;  /* 0x0000000000087919 */ /* 0x008ee60000002100 */
[----:B------:R-:W-:Y:S01]  /*3d80*/  IMAD.IADD R30, R30, 0x1, R29 ;  /* 0x000000011e1e7824 */ /* 0x000fe200078e021d */
[----:B------:R-:W-:Y:S03]  /*3d90*/  STS.64 [R40+0x30], R28 ;  /* 0x0000301c28007388 */ /* 0x000fe60000000a00 */
[----:B------:R-:W-:-:S02]  /*3da0*/  IMAD.IADD R31, R31, 0x1, R30 ;  /* 0x000000011f1f7824 */ /* 0x000fc400078e021e */
[----:B0-----:R-:W-:Y:S02]  /*3db0*/  VIADD R4, R4, UR5 ;  /* 0x0000000504047c36 */ /* 0x001fe40008000000 */
[----:B------:R-:W-:Y:S01]  /*3dc0*/  IMAD.IADD R32, R32, 0x1, R31 ;  /* 0x0000000120207824 */ /* 0x000fe200078e021f */
[----:B------:R-:W-:Y:S01]  /*3dd0*/  STS.64 [R40+0x38], R30 ;  /* 0x0000381e28007388 */ /* 0x000fe20000000a00 */
[----:B--2---:R-:W-:Y:S02]  /*3de0*/  IMAD R12, R4, 0x2100, RZ ;  /* 0x00002100040c7824 */ /* 0x004fe400078e02ff */
[----:B------:R-:W-:-:S04]  /*3df0*/  IMAD.IADD R33, R33, 0x1, R32 ;  /* 0x0000000121217824 */ /* 0x000fc800078e0220 */
[----:B------:R-:W-:Y:S01]  /*3e00*/  IMAD.IADD R34, R34, 0x1, R33 ;  /* 0x0000000122227824 */ /* 0x000fe200078e0221 */
[----:B------:R-:W-:Y:S03]  /*3e10*/  STS.64 [R40+0x40], R32 ;  /* 0x0000402028007388 */ /* 0x000fe60000000a00 */
[----:B------:R-:W-:Y:S01]  /*3e20*/  IMAD.IADD R35, R35, 0x1, R34 ;  /* 0x0000000123237824 */ /* 0x000fe200078e0222 */
[C---:B----4-:R-:W-:Y:S02]  /*3e30*/  LOP3.LUT R4, R5.reuse, 0x3e0, RZ, 0xc0, !PT ;  /* 0x000003e005047812 */ /* 0x050fe400078ec0ff */
[----:B------:R-:W-:Y:S01]  /*3e40*/  LOP3.LUT R6, R5, 0x1f, RZ, 0xc0, !PT ;  /* 0x0000001f05067812 */ /* 0x000fe200078ec0ff */
[----:B------:R-:W-:Y:S01]  /*3e50*/  IMAD.IADD R36, R36, 0x1, R35 ;  /* 0x0000000124247824 */ /* 0x000fe200078e0223 */
[----:B------:R-:W-:Y:S03]  /*3e60*/  STS.64 [R40+0x48], R34 ;  /* 0x0000482228007388 */ /* 0x000fe60000000a00 */
[----:B------:R-:W-:Y:S01]  /*3e70*/  IMAD.IADD R37, R37, 0x1, R36 ;  /* 0x0000000125257824 */ /* 0x000fe200078e0224 */
[----:B---3--:R-:W-:Y:S01]  /*3e80*/  LOP3.LUT R10, R8, 0x1f, RZ, 0xc0, !PT ;  /* 0x0000001f080a7812 */ /* 0x008fe200078ec0ff */
[----:B------:R-:W-:-:S03]  /*3e90*/  IMAD R6, R4, 0x16, R6 ;  /* 0x0000001604067824 */ /* 0x000fc600078e0206 */
[----:B------:R-:W-:Y:S01]  /*3ea0*/  STS.64 [R40+0x50], R36 ;  /* 0x0000502428007388 */ /* 0x000fe20000000a00 */
        /* <DEDUP_REMOVED lines=22> */
[----:B------:R0:W-:Y:S04]  /*4010*/  LDS R21, [R41+0xa80] ;  /* 0x000a800029157984 */ /* 0x0001e80000000800 */
[----:B------:R2:W-:Y:S01]  /*4020*/  @!P0 STS [UR4+0x8400], R0 ;  /* 0x00840000ff008988 */ /* 0x0005e20008000804 */
[----:B------:R-:W-:Y:S01]  /*4030*/  BAR.SYNC.DEFER_BLOCKING 0x0 ;  /* 0x0000000000007b1d */ /* 0x000fe20000010000 */
[----:B0-----:R-:W-:Y:S01]  /*4040*/  LOP3.LUT R41, R8, 0x3e0, RZ, 0xc0, !PT ;  /* 0x000003e008297812 */ /* 0x001fe200078ec0ff */
[----:B------:R-:W-:Y:S01]  /*4050*/  VIADD R8, R6, 0x80 ;  /* 0x0000008006087836 */ /* 0x000fe20000000000 */
[----:B------:R-:W-:-:S03]  /*4060*/  IADD3 R5, P0, PT, R12, R3, RZ ;  /* 0x000000030c057210 */ /* 0x000fc60007f1e0ff */
[----:B------:R-:W-:Y:S02]  /*4070*/  IMAD R10, R41, 0x16, R10 ;  /* 0x00000016290a7824 */ /* 0x000fe400078e020a */
[----:B------:R-:W-:Y:S02]  /*4080*/  VIADD R41, R6, 0x20 ;  /* 0x0000002006297836 */ /* 0x000fe40000000000 */
[----:B--2---:R-:W-:Y:S01]  /*4090*/  IMAD.X R0, RZ, RZ, RZ, P0 ;  /* 0x000000ffff007224 */ /* 0x004fe200000e06ff */
[----:B-1----:R-:W-:-:S04]  /*40a0*/  LEA R4, P0, R5, UR6, 0x2 ;  /* 0x0000000605047c11 */ /* 0x002fc8000f8010ff */
[----:B------:R-:W-:Y:S01]  /*40b0*/  LEA.HI.X R5, R5, UR7, R0, 0x2, P0 ;  /* 0x0000000705057c11 */ /* 0x000fe200080f1400 */
[----:B------:R-:W-:Y:S01]  /*40c0*/  VIADD R0, R10, 0xe0 ;  /* 0x000000e00a007836 */ /* 0x000fe20000000000 */
[----:B------:R-:W0:Y:S02]  /*40d0*/  LDS R2, [UR4+0x8400] ;  /* 0x00840004ff027984 */ /* 0x000e240008000800 */
[-C--:B0-----:R-:W-:Y:S01]  /*40e0*/  ISETP.GE.AND P6, PT, R3, R2.reuse, PT ;  /* 0x000000020300720c */ /* 0x081fe20003fc6270 */
[C---:B------:R-:W-:Y:S01]  /*40f0*/  VIADD R3, R6.reuse, 0xa0 ;  /* 0x000000a006037836 */ /* 0x040fe20000000000 */
[-C--:B------:R-:W-:Y:S01]  /*4100*/  ISETP.GE.AND P5, PT, R41, R2.reuse, PT ;  /* 0x000000022900720c */ /* 0x080fe20003fa6270 */
[----:B------:R-:W-:Y:S01]  /*4110*/  VIADD R41, R6, 0xc0 ;  /* 0x000000c006297836 */ /* 0x000fe20000000000 */
[-C--:B------:R-:W-:Y:S01]  /*4120*/  ISETP.GE.AND P0, PT, R8, R2.reuse, PT ;  /* 0x000000020800720c */ /* 0x080fe20003f06270 */
[----:B------:R-:W-:Y:S01]  /*4130*/  VIADD R8, R10, 0x40 ;  /* 0x000000400a087836 */ /* 0x000fe20000000000 */
[-C--:B------:R-:W-:Y:S01]  /*4140*/  ISETP.GE.AND P4, PT, R3, R2.reuse, PT ;  /* 0x000000020300720c */ /* 0x080fe20003f86270 */
[C---:B------:R-:W-:Y:S01]  /*4150*/  VIADD R3, R6.reuse, 0x100 ;  /* 0x0000010006037836 */ /* 0x040fe20000000000 */
[-C--:B------:R-:W-:Y:S01]  /*4160*/  ISETP.GE.AND P2, PT, R41, R2.reuse, PT ;  /* 0x000000022900720c */ /* 0x080fe20003f46270 */
[----:B------:R-:W-:Y:S01]  /*4170*/  VIADD R41, R6, 0x120 ;  /* 0x0000012006297836 */ /* 0x000fe20000000000 */
[----:B------:R-:W-:-:S02]  /*4180*/  ISETP.GE.AND P3, PT, R8, R2, PT ;  /* 0x000000020800720c */ /* 0x000fc40003f66270 */
[-C--:B------:R-:W-:Y:S01]  /*4190*/  ISETP.GE.AND P1, PT, R0, R2.reuse, PT ;  /* 0x000000020000720c */ /* 0x080fe20003f26270 */
[----:B------:R-:W-:Y:S01]  /*41a0*/  @!P6 STG.E desc[UR8][R4.64], R45 ;  /* 0x0000002d0400e986 */ /* 0x000fe2000c101908 */
[-C--:B------:R-:W-:Y:S01]  /*41b0*/  ISETP.GE.AND P6, PT, R3, R2.reuse, PT ;  /* 0x000000020300720c */ /* 0x080fe20003fc6270 */
[----:B------:R-:W-:Y:S02]  /*41c0*/  VIADD R3, R6, 0x140 ;  /* 0x0000014006037836 */ /* 0x000fe40000000000 */
[----:B------:R-:W-:Y:S01]  /*41d0*/  @!P5 STG.E desc[UR8][R4.64+0x80], R47 ;  /* 0x0000802f0400d986 */ /* 0x000fe2000c101908 */
[-C--:B------:R-:W-:Y:S01]  /*41e0*/  ISETP.GE.AND P5, PT, R41, R2.reuse, PT ;  /* 0x000000022900720c */ /* 0x080fe20003fa6270 */
[C---:B------:R-:W-:Y:S02]  /*41f0*/  VIADD R41, R10.reuse, 0x160 ;  /* 0x000001600a297836 */ /* 0x040fe40000000000 */
[----:B------:R-:W-:Y:S01]  /*4200*/  @!P0 STG.E desc[UR8][R4.64+0x200], R49 ;  /* 0x0002003104008986 */ /* 0x000fe2000c101908 */
[----:B------:R-:W-:Y:S01]  /*4210*/  ISETP.GE.AND P0, PT, R3, R2, PT ;  /* 0x000000020300720c */ /* 0x000fe20003f06270 */
[----:B------:R-:W-:-:S02]  /*4220*/  VIADD R3, R10, 0x180 ;  /* 0x000001800a037836 */ /* 0x000fc40000000000 */
[----:B------:R-:W-:Y:S01]  /*4230*/  @!P4 STG.E desc[UR8][R4.64+0x280], R51 ;  /* 0x000280330400c986 */ /* 0x000fe2000c101908 */
[-C--:B------:R-:W-:Y:S01]  /*4240*/  ISETP.GE.AND P4, PT, R41, R2.reuse, PT ;  /* 0x000000022900720c */ /* 0x080fe20003f86270 */
[C---:B------:R-:W-:Y:S02]  /*4250*/  VIADD R41, R10.reuse, 0x60 ;  /* 0x000000600a297836 */ /* 0x040fe40000000000 */
[----:B------:R-:W-:Y:S01]  /*4260*/  @!P2 STG.E desc[UR8][R4.64+0x300], R53 ;  /* 0x000300350400a986 */ /* 0x000fe2000c101908 */
[-C--:B------:R-:W-:Y:S01]  /*4270*/  ISETP.GE.AND P2, PT, R3, R2.reuse, PT ;  /* 0x000000020300720c */ /* 0x080fe20003f46270 */
[C---:B------:R-:W-:Y:S02]  /*4280*/  VIADD R3, R10.reuse, 0x1a0 ;  /* 0x000001a00a037836 */ /* 0x040fe40000000000 */
[----:B------:R0:W-:Y:S01]  /*4290*/  @!P3 STG.E desc[UR8][R4.64+0x100], R43 ;  /* 0x0001002b0400b986 */ /* 0x0001e2000c101908 */
[----:B------:R-:W-:Y:S01]  /*42a0*/  ISETP.GE.AND P3, PT, R41, R2, PT ;  /* 0x000000022900720c */ /* 0x000fe20003f66270 */
[----:B------:R-:W-:-:S02]  /*42b0*/  VIADD R41, R10, 0x1c0 ;  /* 0x000001c00a297836 */ /* 0x000fc40000000000 */
[----:B------:R1:W-:Y:S01]  /*42c0*/  @!P1 STG.E desc[UR8][R4.64+0x380], R37 ;  /* 0x0003802504009986 */ /* 0x0003e2000c101908 */
[-C--:B------:R-:W-:Y:S01]  /*42d0*/  ISETP.GE.AND P1, PT, R3, R2.reuse, PT ;  /* 0x000000020300720c */ /* 0x080fe20003f26270 */
[C---:B------:R-:W-:Y:S02]  /*42e0*/  VIADD R3, R6.reuse, 0x1e0 ;  /* 0x000001e006037836 */ /* 0x040fe40000000000 */
[----:B------:R1:W-:Y:S03]  /*42f0*/  @!P5 STG.E desc[UR8][R4.64+0x480], R33 ;  /* 0x000480210400d986 */ /* 0x0003e6000c101908 */
[-C--:B------:R-:W-:Y:S01]  /*4300*/  ISETP.GE.AND P5, PT, R3, R2.reuse, PT ;  /* 0x000000020300720c */ /* 0x080fe20003fa6270 */
[C---:B------:R-:W-:Y:S01]  /*4310*/  VIADD R3, R6.reuse, 0x240 ;  /* 0x0000024006037836 */ /* 0x040fe20000000000 */
[----:B------:R1:W-:Y:S01]  /*4320*/  @!P6 STG.E desc[UR8][R4.64+0x400], R35 ;  /* 0x000400230400e986 */ /* 0x0003e2000c101908 */
[----:B------:R-:W-:Y:S01]  /*4330*/  ISETP.GE.AND P6, PT, R41, R2, PT ;  /* 0x000000022900720c */ /* 0x000fe20003fc6270 */
[----:B------:R-:W-:-:S02]  /*4340*/  VIADD R41, R6, 0x200 ;  /* 0x0000020006297836 */ /* 0x000fc40000000000 */
[----:B------:R1:W-:Y:S01]  /*4350*/  @!P3 STG.E desc[UR8][R4.64+0x180], R29 ;  /* 0x0001801d0400b986 */ /* 0x0003e2000c101908 */
[-C--:B------:R-:W-:Y:S01]  /*4360*/  ISETP.GE.AND P3, PT, R3, R2.reuse, PT ;  /* 0x000000020300720c */ /* 0x080fe20003f66270 */
[----:B------:R-:W-:Y:S02]  /*4370*/  VIADD R3, R6, 0x280 ;  /* 0x0000028006037836 */ /* 0x000fe40000000000 */
[----:B------:R1:W-:Y:S01]  /*4380*/  @!P1 STG.E desc[UR8][R4.64+0x680], R25 ;  /* 0x0006801904009986 */ /* 0x0003e2000c101908 */
[----:B0-----:R-:W-:Y:S02]  /*4390*/  VIADD R43, R10, 0x220 ;  /* 0x000002200a2b7836 */ /* 0x001fe40000000000 */
        /* <DEDUP_REMOVED lines=19> */
.L_x_320:
[----:B------:R-:W-:Y:S01]  /*44d0*/  BSSY B1, `(.L_x_347) ;  /* 0x0000006000017945 */ /* 0x000fe20003800000 */
[----:B------:R-:W-:Y:S01]  /*44e0*/  PLOP3.LUT P0, PT, P0, PT, PT, 0x8, 0x80 ;  /* 0x000000000080781c */ /* 0x000fe2000070e170 */
[----:B------:R-:W-:-:S12]  /*44f0*/  IMAD.MOV.U32 R21, RZ, RZ, -0x1 ;  /* 0xffffffffff157424 */ /* 0x000fd800078e00ff */
[----:B------:R-:W-:Y:S05]  /*4500*/  WARPSYNC.COLLECTIVE R21, `(.L_x_348) ;  /* 0x0000000015087348 */ /* 0x000fea0003c00000 */
[----:B------:R-:W-:Y:S01]  /*4510*/  VOTE.ANY P0, P0 ;  /* 0x0000000000ff7806 */ /* 0x000fe20000000100 */
[----:B------:R-:W-:-:S12]  /*4520*/  ENDCOLLECTIVE ;  /* 0x000000000000791b */ /* 0x000fd80003800000 */
.L_x_348:
[----:B------:R-:W-:Y:S05]  /*4530*/  BSYNC B1 ;  /* 0x0000000000017941 */ /* 0x000fea0003800000 */
.L_x_347:
[----:B------:R-:W-:Y:S05]  /*4540*/  BRA `(.L_x_349) ;  /* 0xffffffc800747947 */ /* 0x000fea000383ffff */
.L_x_322:
[----:B------:R-:W-:Y:S01]  /*4550*/  BSSY B1, `(.L_x_350) ;  /* 0x0000006000017945 */ /* 0x000fe20003800000 */
[----:B------:R-:W-:Y:S01]  /*4560*/  PLOP3.LUT P0, PT, P0, PT, PT, 0x8, 0x80 ;  /* 0x000000000080781c */ /* 0x000fe2000070e170 */
[----:B------:R-:W-:-:S12]  /*4570*/  IMAD.MOV.U32 R21, RZ, RZ, -0x1 ;  /* 0xffffffffff157424 */ /* 0x000fd800078e00ff */
[----:B------:R-:W-:Y:S05]  /*4580*/  WARPSYNC.COLLECTIVE R21, `(.L_x_351) ;  /* 0x0000000015087348 */ /* 0x000fea0003c00000 */
[----:B------:R-:W-:Y:S01]  /*4590*/  VOTE.ANY P0, P0 ;  /* 0x0000000000ff7806 */ /* 0x000fe20000000100 */
[----:B------:R-:W-:-:S12]  /*45a0*/  ENDCOLLECTIVE ;  /* 0x000000000000791b */ /* 0x000fd80003800000 */
.L_x_351:
[----:B------:R-:W-:Y:S05]  /*45b0*/  BSYNC B1 ;  /* 0x0000000000017941 */ /* 0x000fea0003800000 */
.L_x_350:
[----:B------:R-:W-:Y:S05]  /*45c0*/  BRA `(.L_x_352) ;  /* 0xffffffc800c87947 */ /* 0x000fea000383ffff */
.L_x_324:
[----:B------:R-:W0:Y:S01]  /*45d0*/  S2R R25, SR_GEMASK ;  /* 0x0000000000197919 */ /* 0x000e220000003c00 */
[----:B------:R-:W-:Y:S01]  /*45e0*/  BSSY B1, `(.L_x_353) ;  /* 0x0000006000017945 */ /* 0x000fe20003800000 */
[----:B------:R-:W-:Y:S01]  /*45f0*/  PLOP3.LUT P0, PT, P0, PT, PT, 0x8, 0x80 ;  /* 0x000000000080781c */ /* 0x000fe2000070e170 */
[----:B------:R-:W-:-:S12]  /*4600*/  IMAD.MOV.U32 R21, RZ, RZ, -0x1 ;  /* 0xffffffffff157424 */ /* 0x000fd800078e00ff */
[----:B0-----:R-:W-:Y:S05]  /*4610*/  WARPSYNC.COLLECTIVE R21, `(.L_x_354) ;  /* 0x0000000015087348 */ /* 0x001fea0003c00000 */
[----:B------:R-:W-:Y:S01]  /*4620*/  VOTE.ANY R21, PT, P0 ;  /* 0x0000000000157806 */ /* 0x000fe200000e0100 */
[----:B0-----:R-:W-:Y:S06]  /*4630*/  ENDCOLLECTIVE ;  /* 0x000000000000791b */ /* 0x001fec0003800000 */
.L_x_354:
[----:B------:R-:W-:Y:S05]  /*4640*/  BSYNC B1 ;  /* 0x0000000000017941 */ /* 0x000fea0003800000 */
.L_x_353:
[----:B------:R-:W-:Y:S01]  /*4650*/  LOP3.LUT R21, R21, 0x80000000, R25, 0xec, !PT ;  /* 0x8000000015157812 */ /* 0x000fe200078eec19 */
[----:B------:R-:W-:Y:S02]  /*4660*/  IMAD.MOV.U32 R20, RZ, RZ, R29 ;  /* 0x000000ffff147224 */ /* 0x000fe400078e001d */
[----:B------:R-:W-:Y:S02]  /*4670*/  VIADD R41, R39, 0x2 ;  /* 0x0000000227297836 */ /* 0x000fe40000000000 */
[----:B------:R-:W-:Y:S02]  /*4680*/  VIADD R16, R21, 0xffffffff ;  /* 0xffffffff15107836 */ /* 0x000fe40000000000 */
[C---:B------:R-:W-:Y:S02]  /*4690*/  VIADD R40, R39.reuse, 0x4 ;  /* 0x0000000427287836 */ /* 0x040fe40000000000 */
[----:B------:R-:W-:Y:S01]  /*46a0*/  VIADD R30, R39, 0x8 ;  /* 0x00000008271e7836 */ /* 0x000fe20000000000 */
[----:B------:R-:W-:Y:S01]  /*46b0*/  LOP3.LUT R48, R21, R16, RZ, 0xc, !PT ;  /* 0x0000001015307212 */ /* 0x000fe200078e0cff */
[----:B------:R-:W-:-:S02]  /*46c0*/  IMAD.MOV.U32 R16, RZ, RZ, 0x1 ;  /* 0x00000001ff107424 */ /* 0x000fc400078e00ff */
[----:B------:R-:W-:-:S03]  /*46d0*/  IMAD.MOV.U32 R21, RZ, RZ, -0x1 ;  /* 0xffffffffff157424 */ /* 0x000fc600078e00ff */
[----:B------:R-:W0:Y:S02]  /*46e0*/  POPC R48, R48 ;  /* 0x0000003000307309 */ /* 0x000e240000000000 */
[----:B0-----:R-:W-:Y:S01]  /*46f0*/  IMAD.MOV.U32 R17, RZ, RZ, R48 ;  /* 0x000000ffff117224 */ /* 0x001fe200078e0030 */
[----:B------:R-:W-:-:S13]  /*4700*/  ISETP.GE.AND P0, PT, R39, R48, PT ;  /* 0x000000302700720c */ /* 0x000fda0003f06270 */
[----:B------:R-:W-:Y:S05]  /*4710*/  WARPSYNC.COLLECTIVE R21, `(.L_x_355) ;  /* 0x0000000015087348 */ /* 0x000fea0003c00000 */
[----:B------:R0:W1:Y:S02]  /*4720*/  SHFL.DOWN P3, R22, R20, R16, R17 ;  /* 0x0800001014167389 */ /* 0x0000640000060011 */
[----:B01----:R-:W-:Y:S05]  /*4730*/  ENDCOLLECTIVE ;  /* 0x000000000000791b */ /* 0x003fea0003800000 */
.L_x_355:
        /* <DEDUP_REMOVED lines=8> */
.L_x_356:
[----:B------:R-:W-:Y:S01]  /*47c0*/  IMAD.MOV.U32 R16, RZ, RZ, 0x4 ;  /* 0x00000004ff107424 */ /* 0x000fe200078e00ff */
[----:B------:R-:W-:Y:S02]  /*47d0*/  SEL R22, R22, RZ, !P0 ;  /* 0x000000ff16167207 */ /* 0x000fe40004000000 */
[----:B------:R-:W-:-:S03]  /*47e0*/  ISETP.GT.AND P0, PT, R40, R48, PT ;  /* 0x000000302800720c */ /* 0x000fc60003f04270 */
[----:B------:R-:W-:Y:S02]  /*47f0*/  IMAD.IADD R45, R43, 0x1, R22 ;  /* 0x000000012b2d7824 */ /* 0x000fe400078e0216 */
[----:B------:R-:W-:Y:S02]  /*4800*/  VIADD R43, R39, 0x10 ;  /* 0x00000010272b7836 */ /* 0x000fe40000000000 */
[----:B------:R-:W-:-:S03]  /*4810*/  IMAD.MOV.U32 R20, RZ, RZ, R45 ;  /* 0x000000ffff147224 */ /* 0x000fc600078e002d */
[----:B------:R-:W-:-:S13]  /*4820*/  ISETP.GT.AND P2, PT, R43, R48, PT ;  /* 0x000000302b00720c */ /* 0x000fda0003f44270 */
[----:B------:R-:W-:Y:S05]  /*4830*/  WARPSYNC.COLLECTIVE R21, `(.L_x_357) ;  /* 0x0000000015087348 */ /* 0x000fea0003c00000 */
[----:B------:R0:W1:Y:S02]  /*4840*/  SHFL.DOWN P3, R22, R20, R16, R17 ;  /* 0x0800001014167389 */ /* 0x0000640000060011 */
[----:B01----:R-:W-:Y:S05]  /*4850*/  ENDCOLLECTIVE ;  /* 0x000000000000791b */ /* 0x003fea0003800000 */
.L_x_357:
        /* <DEDUP_REMOVED lines=8> */
.L_x_358:
[----:B------:R-:W-:Y:S01]  /*48e0*/  IMAD.MOV.U32 R16, RZ, RZ, 0x10 ;  /* 0x00000010ff107424 */ /* 0x000fe200078e00ff */
[----:B------:R-:W-:Y:S02]  /*48f0*/  SEL R22, R22, RZ, !P0 ;  /* 0x000000ff16167207 */ /* 0x000fe40004000000 */
[----:B------:R-:W-:-:S03]  /*4900*/  ISETP.NE.AND P0, PT, R28, 0x65, PT ;  /* 0x000000651c00780c */ /* 0x000fc60003f05270 */
[----:B------:R-:W-:Y:S02]  /*4910*/  IMAD.IADD R47, R29, 0x1, R22 ;  /* 0x000000011d2f7824 */ /* 0x000fe400078e0216 */
[----:B------:R-:W0:Y:S02]  /*4920*/  LDC.64 R28, c[0x0][0x390] ;  /* 0x0000e400ff1c7b82 */ /* 0x000e240000000a00 */
[----:B------:R-:W-:-:S07]  /*4930*/  IMAD.MOV.U32 R20, RZ, RZ, R47 ;  /* 0x000000ffff147224 */ /* 0x000fce00078e002f */
[----:B0-----:R-:W-:Y:S05]  /*4940*/  WARPSYNC.COLLECTIVE R21, `(.L_x_359) ;  /* 0x0000000015087348 */ /* 0x001fea0003c00000 */
[----:B------:R1:W2:Y:S02]  /*4950*/  SHFL.DOWN P3, R22, R20, R16, R17 ;  /* 0x0800001014167389 */ /* 0x0002a40000060011 */
[----:B012---:R-:W-:Y:S05]  /*4960*/  ENDCOLLECTIVE ;  /* 0x000000000000791b */ /* 0x007fea0003800000 */
.L_x_359:
[----:B------:R-:W-:Y:S05]  /*4970*/  WARPSYNC.COLLECTIVE R21, `(.L_x_360) ;  /* 0x0000000015087348 */ /* 0x000fea0003c00000 */
[----:B------:R-:W-:Y:S01]  /*4980*/  VOTE.ALL P0, P0 ;  /* 0x0000000000ff7806 */ /* 0x000fe20000000000 */
[----:B------:R-:W-:-:S12]  /*4990*/  ENDCOLLECTIVE ;  /* 0x000000000000791b */ /* 0x000fd80003800000 */
.L_x_360:
[----:B------:R-:W-:Y:S02]  /*49a0*/  IADD3 R44, P3, PT, R28, 0x100, RZ ;  /* 0x000001001c2c7810 */ /* 0x000fe40007f7e0ff */
[----:B------:R-:W-:-:S03]  /*49b0*/  SEL R22, R22, RZ, !P2 ;  /* 0x000000ff16167207 */ /* 0x000fc60005000000 */
[----:B------:R-:W-:Y:S02]  /*49c0*/  IMAD.X R45, RZ, RZ, R29, P3 ;  /* 0x000000ffff2d7224 */ /* 0x000fe400018e061d */
[----:B------:R-:W-:Y:S01]  /*49d0*/  IMAD.IADD R46, R47, 0x1, R22 ;  /* 0x000000012f2e7824 */ /* 0x000fe200078e0216 */
[----:B------:R-:W-:Y:S06]  /*49e0*/  BRA `(.L_x_361) ;  /* 0xffffffc8005c7947 */ /* 0x000fec000383ffff */
.L_x_326:
[----:B------:R-:W-:Y:S01]  /*49f0*/  BSSY B1, `(.L_x_362) ;  /* 0x0000006000017945 */ /* 0x000fe20003800000 */
[----:B------:R-:W-:Y:S01]  /*4a00*/  PLOP3.LUT P0, PT, P0, PT, PT, 0x8, 0x80 ;  /* 0x000000000080781c */ /* 0x000fe2000070e170 */
[----:B------:R-:W-:-:S12]  /*4a10*/  IMAD.MOV.U32 R21, RZ, RZ, -0x1 ;  /* 0xffffffffff157424 */ /* 0x000fd800078e00ff */
[----:B------:R-:W-:Y:S05]  /*4a20*/  WARPSYNC.COLLECTIVE R21, `(.L_x_363) ;  /* 0x0000000015087348 */ /* 0x000fea0003c00000 */
[----:B------:R-:W-:Y:S01]  /*4a30*/  VOTE.ANY P0, P0 ;  /* 0x0000000000ff7806 */ /* 0x000fe20000000100 */
[----:B------:R-:W-:-:S12]  /*4a40*/  ENDCOLLECTIVE ;  /* 0x000000000000791b */ /* 0x000fd80003800000 */
.L_x_363:
[----:B------:R-:W-:Y:S05]  /*4a50*/  BSYNC B1 ;  /* 0x0000000000017941 */ /* 0x000fea0003800000 */
.L_x_362:
[----:B------:R-:W-:Y:S05]  /*4a60*/  BRA `(.L_x_364) ;  /* 0xffffffc800647947 */ /* 0x000fea000383ffff */
.L_x_328:
[----:B------:R-:W-:Y:S01]  /*4a70*/  BSSY B1, `(.L_x_365) ;  /* 0x0000006000017945 */ /* 0x000fe20003800000 */
[----:B------:R-:W-:Y:S01]  /*4a80*/  PLOP3.LUT P0, PT, P0, PT, PT, 0x8, 0x80 ;  /* 0x000000000080781c */ /* 0x000fe2000070e170 */
[----:B------:R-:W-:-:S12]  /*4a90*/  IMAD.MOV.U32 R21, RZ, RZ, -0x1 ;  /* 0xffffffffff157424 */ /* 0x000fd800078e00ff */
[----:B------:R-:W-:Y:S05]  /*4aa0*/  WARPSYNC.COLLECTIVE R21, `(.L_x_366) ;  /* 0x0000000015087348 */ /* 0x000fea0003c00000 */
[----:B------:R-:W-:Y:S01]  /*4ab0*/  VOTE.ANY P0, P0 ;  /* 0x0000000000ff7806 */ /* 0x000fe20000000100 */
[----:B------:R-:W-:-:S12]  /*4ac0*/  ENDCOLLECTIVE ;  /* 0x000000000000791b */ /* 0x000fd80003800000 */
.L_x_366:
[----:B------:R-:W-:Y:S05]  /*4ad0*/  BSYNC B1 ;  /* 0x0000000000017941 */ /* 0x000fea0003800000 */
.L_x_365:
[----:B------:R-:W-:Y:S05]  /*4ae0*/  BRA `(.L_x_367) ;  /* 0xffffffc800b87947 */ /* 0x000fea000383ffff */
.L_x_330:
[----:B------:R-:W-:Y:S01]  /*4af0*/  BSSY B1, `(.L_x_368) ;  /* 0x0000006000017945 */ /* 0x000fe20003800000 */
[----:B------:R-:W-:Y:S01]  /*4b00*/  PLOP3.LUT P0, PT, P0, PT, PT, 0x8, 0x80 ;  /* 0x000000000080781c */ /* 0x000fe2000070e170 */
[----:B------:R-:W-:-:S12]  /*4b10*/  IMAD.MOV.U32 R21, RZ, RZ, -0x1 ;  /* 0xffffffffff157424 */ /* 0x000fd800078e00ff */
[----:B------:R-:W-:Y:S05]  /*4b20*/  WARPSYNC.COLLECTIVE R21, `(.L_x_369) ;  /* 0x0000000015087348 */ /* 0x000fea0003c00000 */
[----:B------:R-:W-:Y:S01]  /*4b30*/  VOTE.ANY R21, PT, P0 ;  /* 0x0000000000157806 */ /* 0x000fe200000e0100 */
[----:B------:R-:W-:Y:S06]  /*4b40*/  ENDCOLLECTIVE ;  /* 0x000000000000791b */ /* 0x000fec0003800000 */
.L_x_369:
[----:B------:R-:W-:Y:S05]  /*4b50*/  BSYNC B1 ;  /* 0x0000000000017941 */ /* 0x000fea0003800000 */
.L_x_368:
[----:B------:R-:W-:Y:S01]  /*4b60*/  LOP3.LUT R21, R21, 0x80000000, R25, 0xec, !PT ;  /* 0x8000000015157812 */ /* 0x000fe200078eec19 */
[----:B------:R-:W-:Y:S02]  /*4b70*/  IMAD.MOV.U32 R20, RZ, RZ, R29 ;  /* 0x000000ffff147224 */ /* 0x000fe400078e001d */
[----:B------:R-:W-:Y:S02]  /*4b80*/  VIADD R24, R24, 0xffffffe0 ;  /* 0xffffffe018187836 */ /* 0x000fe40000000000 */
[----:B------:R-:W-:-:S05]  /*4b90*/  VIADD R16, R21, 0xffffffff ;  /* 0xffffffff15107836 */ /* 0x000fca0000000000 */
[----:B------:R-:W-:Y:S01]  /*4ba0*/  LOP3.LUT R49, R21, R16, RZ, 0xc, !PT ;  /* 0x0000001015317212 */ /* 0x000fe200078e0cff */
[----:B------:R-:W-:Y:S02]  /*4bb0*/  IMAD.MOV.U32 R16, RZ, RZ, 0x1 ;  /* 0x00000001ff107424 */ /* 0x000fe400078e00ff */
[----:B------:R-:W-:Y:S01]  /*4bc0*/  IMAD.MOV.U32 R21, RZ, RZ, -0x1 ;  /* 0xffffffffff157424 */ /* 0x000fe200078e00ff */
[----:B------:R0:W1:Y:S06]  /*4bd0*/  POPC R17, R49 ;  /* 0x0000003100117309 */ /* 0x00006c0000000000 */
[----:B01----:R-:W-:Y:S05]  /*4be0*/  WARPSYNC.COLLECTIVE R21, `(.L_x_370) ;  /* 0x0000000015087348 */ /* 0x003fea0003c00000 */
[----:B-1----:R1:W2:Y:S02]  /*4bf0*/  SHFL.DOWN P3, R22, R20, R16, R17 ;  /* 0x0800001014167389 */ /* 0x0022a40000060011 */
[----:B012---:R-:W-:Y:S05]  /*4c00*/  ENDCOLLECTIVE ;  /* 0x000000000000791b */ /* 0x007fea0003800000 */
.L_x_370:
[----:B------:R-:W-:Y:S01]  /*4c10*/  ISETP.GE.AND P0, PT, R39, R17, PT ;  /* 0x000000112700720c */ /* 0x000fe20003f06270 */
[----:B------:R-:W-:-:S03]  /*4c20*/  IMAD.MOV.U32 R16, RZ, RZ, 0x2 ;  /* 0x00000002ff107424 */ /* 0x000fc600078e00ff */
[----:B------:R-:W-:Y:S02]  /*4c30*/  SEL R22, R22, RZ, !P0 ;  /* 0x000000ff16167207 */ /* 0x000fe40004000000 */
[----:B------:R-:W-:-:S03]  /*4c40*/  ISETP.GT.AND P0, PT, R41, R17, PT ;  /* 0x000000112900720c */ /* 0x000fc60003f04270 */
[----:B------:R-:W-:-:S04]  /*4c50*/  IMAD.IADD R48, R22, 0x1, R29 ;  /* 0x0000000116307824 */ /* 0x000fc800078e021d */
[----:B------:R-:W-:-:S07]  /*4c60*/  IMAD.MOV.U32 R20, RZ, RZ, R48 ;  /* 0x000000ffff147224 */ /* 0x000fce00078e0030 */
[----:B------:R-:W-:Y:S05]  /*4c70*/  WARPSYNC.COLLECTIVE R21, `(.L_x_371) ;  /* 0x0000000015087348 */ /* 0x000fea0003c00000 */
[----:B------:R0:W1:Y:S02]  /*4c80*/  SHFL.DOWN P3, R22, R20, R16, R17 ;  /* 0x0800001014167389 */ /* 0x0000640000060011 */
[----:B01----:R-:W-:Y:S05]  /*4c90*/  ENDCOLLECTIVE ;  /* 0x000000000000791b */ /* 0x003fea0003800000 */
.L_x_371:
        /* <DEDUP_REMOVED lines=8> */
.L_x_372:
        /* <DEDUP_REMOVED lines=8> */
.L_x_373:
        /* <DEDUP_REMOVED lines=8> */
.L_x_374:
[----:B------:R-:W-:Y:S02]  /*4e20*/  SEL R22, R22, RZ, !P0 ;  /* 0x000000ff16167207 */ /* 0x000fe40004000000 */
[----:B------:R-:W-:Y:S02]  /*4e30*/  ISETP.NE.AND P0, PT, R28, 0x65, PT ;  /* 0x000000651c00780c */ /* 0x000fe40003f05270 */
[----:B------:R-:W-:-:S11]  /*4e40*/  IADD3 R46, PT, PT, R29, R22, R46 ;  /* 0x000000161d2e7210 */ /* 0x000fd60007ffe02e */
[----:B------:R-:W-:Y:S05]  /*4e50*/  WARPSYNC.COLLECTIVE R21, `(.L_x_375) ;  /* 0x0000000015087348 */ /* 0x000fea0003c00000 */
[----:B------:R-:W-:Y:S01]  /*4e60*/  VOTE.ALL P0, P0 ;  /* 0x0000000000ff7806 */ /* 0x000fe20000000000 */
[----:B------:R-:W-:-:S12]  /*4e70*/  ENDCOLLECTIVE ;  /* 0x000000000000791b */ /* 0x000fd80003800000 */
.L_x_375:
[----:B------:R-:W-:Y:S05]  /*4e80*/  BRA `(.L_x_376) ;  /* 0xffffffc800507947 */ /* 0x000fea000383ffff */
.L_x_335:
[----:B------:R-:W-:Y:S01]  /*4e90*/  BSSY B0, `(.L_x_377) ;  /* 0x0000006000007945 */ /* 0x000fe20003800000 */
[----:B------:R-:W-:Y:S01]  /*4ea0*/  PLOP3.LUT P0, PT, P0, PT, PT, 0x8, 0x80 ;  /* 0x000000000080781c */ /* 0x000fe2000070e170 */
[----:B------:R-:W-:-:S12]  /*4eb0*/  IMAD.MOV.U32 R21, RZ, RZ, -0x1 ;  /* 0xffffffffff157424 */ /* 0x000fd800078e00ff */
[----:B------:R-:W-:Y:S05]  /*4ec0*/  WARPSYNC.COLLECTIVE R21, `(.L_x_378) ;  /* 0x0000000015087348 */ /* 0x000fea0003c00000 */
[----:B------:R-:W-:Y:S01]  /*4ed0*/  VOTE.ANY P0, P0 ;  /* 0x0000000000ff7806 */ /* 0x000fe20000000100 */
[----:B------:R-:W-:-:S12]  /*4ee0*/  ENDCOLLECTIVE ;  /* 0x000000000000791b */ /* 0x000fd80003800000 */
.L_x_378:
[----:B------:R-:W-:Y:S05]  /*4ef0*/  BSYNC B0 ;  /* 0x0000000000007941 */ /* 0x000fea0003800000 */
.L_x_377:
[----:B------:R-:W-:Y:S05]  /*4f00*/  BRA `(.L_x_379) ;  /* 0xffffffe000907947 */ /* 0x000fea000383ffff */
.L_x_337:
[----:B------:R-:W-:Y:S01]  /*4f10*/  BSSY B0, `(.L_x_380) ;  /* 0x0000006000007945 */ /* 0x000fe20003800000 */
[----:B------:R-:W-:Y:S01]  /*4f20*/  PLOP3.LUT P0, PT, P0, PT, PT, 0x8, 0x80 ;  /* 0x000000000080781c */ /* 0x000fe2000070e170 */
[----:B------:R-:W-:-:S12]  /*4f30*/  IMAD.MOV.U32 R21, RZ, RZ, -0x1 ;  /* 0xffffffffff157424 */ /* 0x000fd800078e00ff */
[----:B------:R-:W-:Y:S05]  /*4f40*/  WARPSYNC.COLLECTIVE R21, `(.L_x_381) ;  /* 0x0000000015087348 */ /* 0x000fea0003c00000 */
[----:B------:R-:W-:Y:S01]  /*4f50*/  VOTE.ANY P0, P0 ;  /* 0x0000000000ff7806 */ /* 0x000fe20000000100 */
[----:B------:R-:W-:-:S12]  /*4f60*/  ENDCOLLECTIVE ;  /* 0x000000000000791b */ /* 0x000fd80003800000 */
.L_x_381:
[----:B------:R-:W-:Y:S05]  /*4f70*/  BSYNC B0 ;  /* 0x0000000000007941 */ /* 0x000fea0003800000 */
.L_x_380:
[----:B------:R-:W-:Y:S05]  /*4f80*/  BRA `(.L_x_382) ;  /* 0xffffffe000e47947 */ /* 0x000fea000383ffff */
.L_x_339:
[----:B------:R-:W0:Y:S01]  /*4f90*/  S2R R26, SR_GEMASK ;  /* 0x00000000001a7919 */ /* 0x000e220000003c00 */
[----:B------:R-:W-:Y:S01]  /*4fa0*/  BSSY B0, `(.L_x_383) ;  /* 0x0000006000007945 */ /* 0x000fe20003800000 */
[----:B------:R-:W-:Y:S01]  /*4fb0*/  PLOP3.LUT P0, PT, P0, PT, PT, 0x8, 0x80 ;  /* 0x000000000080781c */ /* 0x000fe2000070e170 */
[----:B------:R-:W-:-:S12]  /*4fc0*/  IMAD.MOV.U32 R21, RZ, RZ, -0x1 ;  /* 0xffffffffff157424 */ /* 0x000fd800078e00ff */
[----:B0-----:R-:W-:Y:S05]  /*4fd0*/  WARPSYNC.COLLECTIVE R21, `(.L_x_384) ;  /* 0x0000000015087348 */ /* 0x001fea0003c00000 */
[----:B------:R-:W-:Y:S01]  /*4fe0*/  VOTE.ANY R21, PT, P0 ;  /* 0x0000000000157806 */ /* 0x000fe200000e0100 */
[----:B0-----:R-:W-:Y:S06]  /*4ff0*/  ENDCOLLECTIVE ;  /* 0x000000000000791b */ /* 0x001fec0003800000 */
.L_x_384:
[----:B------:R-:W-:Y:S05]  /*5000*/  BSYNC B0 ;  /* 0x0000000000007941 */ /* 0x000fea0003800000 */
.L_x_383:
[----:B------:R-:W-:Y:S01]  /*5010*/  LOP3.LUT R21, R21, 0x80000000, R26, 0xec, !PT ;  /* 0x8000000015157812 */ /* 0x000fe200078eec1a */
[----:B------:R-:W-:-:S04]  /*5020*/  IMAD.MOV.U32 R20, RZ, RZ, R19 ;  /* 0x000000ffff147224 */ /* 0x000fc800078e0013 */
[----:B------:R-:W-:-:S05]  /*5030*/  VIADD R16, R21, 0xffffffff ;  /* 0xffffffff15107836 */ /* 0x000fca0000000000 */
[----:B------:R-:W-:Y:S01]  /*5040*/  LOP3.LUT R47, R21, R16, RZ, 0xc, !PT ;  /* 0x00000010152f7212 */ /* 0x000fe200078e0cff */
[----:B------:R-:W-:Y:S02]  /*5050*/  IMAD.MOV.U32 R16, RZ, RZ, 0x1 ;  /* 0x00000001ff107424 */ /* 0x000fe400078e00ff */
[----:B------:R-:W-:-:S03]  /*5060*/  IMAD.MOV.U32 R21, RZ, RZ, -0x1 ;  /* 0xffffffffff157424 */ /* 0x000fc600078e00ff */
[----:B------:R-:W0:Y:S02]  /*5070*/  POPC R47, R47 ;  /* 0x0000002f002f7309 */ /* 0x000e240000000000 */
[----:B0-----:R-:W-:Y:S01]  /*5080*/  IMAD.MOV.U32 R17, RZ, RZ, R47 ;  /* 0x000000ffff117224 */ /* 0x001fe200078e002f */
[----:B------:R-:W-:-:S13]  /*5090*/  ISETP.GE.AND P0, PT, R38, R47, PT ;  /* 0x0000002f2600720c */ /* 0x000fda0003f06270 */
[----:B------:R-:W-:Y:S05]  /*50a0*/  WARPSYNC.COLLECTIVE R21, `(.L_x_385) ;  /* 0x0000000015087348 */ /* 0x000fea0003c00000 */
[----:B------:R0:W1:Y:S02]  /*50b0*/  SHFL.DOWN P3, R22, R20, R16, R17 ;  /* 0x0800001014167389 */ /* 0x0000640000060011 */
[----:B01----:R-:W-:Y:S05]  /*50c0*/  ENDCOLLECTIVE ;  /* 0x000000000000791b */ /* 0x003fea0003800000 */
.L_x_385:
[----:B------:R-:W-:Y:S01]  /*50d0*/  IMAD.MOV.U32 R16, RZ, RZ, 0x2 ;  /* 0x00000002ff107424 */ /* 0x000fe200078e00ff */
        /* <DEDUP_REMOVED lines=8> */
.L_x_386:
        /* <DEDUP_REMOVED lines=9> */
.L_x_387:
        /* <DEDUP_REMOVED lines=9> */
.L_x_388:
[----:B------:R-:W-:Y:S01]  /*5280*/  IMAD.MOV.U32 R16, RZ, RZ, 0x10 ;  /* 0x00000010ff107424 */ /* 0x000fe200078e00ff */
[----:B------:R-:W-:Y:S02]  /*5290*/  SEL R19, R22, RZ, !P0 ;  /* 0x000000ff16137207 */ /* 0x000fe40004000000 */
[----:B------:R-:W-:Y:S01]  /*52a0*/  ISETP.NE.AND P0, PT, R18, 0x65, PT ;  /* 0x000000651200780c */ /* 0x000fe20003f05270 */
[----:B------:R-:W-:Y:S02]  /*52b0*/  VIADD R18, R38, 0x10 ;  /* 0x0000001026127836 */ /* 0x000fe40000000000 */
[----:B------:R-:W-:-:S03]  /*52c0*/  IMAD.IADD R48, R50, 0x1, R19 ;  /* 0x0000000132307824 */ /* 0x000fc600078e0213 */
[----:B------:R-:W-:Y:S01]  /*52d0*/  ISETP.GT.AND P2, PT, R18, R47, PT ;  /* 0x0000002f1200720c */ /* 0x000fe20003f44270 */
[----:B------:R-:W-:Y:S01]  /*52e0*/  IMAD.MOV.U32 R20, RZ, RZ, R48 ;  /* 0x000000ffff147224 */ /* 0x000fe200078e0030 */
[----:B------:R-:W0:Y:S11]  /*52f0*/  LDC.64 R18, c[0x0][0x390] ;  /* 0x0000e400ff127b82 */ /* 0x000e360000000a00 */
[----:B0-----:R-:W-:Y:S05]  /*5300*/  WARPSYNC.COLLECTIVE R21, `(.L_x_389) ;  /* 0x0000000015087348 */ /* 0x001fea0003c00000 */
[----:B------:R1:W2:Y:S02]  /*5310*/  SHFL.DOWN P3, R22, R20, R16, R17 ;  /* 0x0800001014167389 */ /* 0x0002a40000060011 */
[----:B012---:R-:W-:Y:S05]  /*5320*/  ENDCOLLECTIVE ;  /* 0x000000000000791b */ /* 0x007fea0003800000 */
.L_x_389:
[----:B------:R-:W-:Y:S05]  /*5330*/  WARPSYNC.COLLECTIVE R21, `(.L_x_390) ;  /* 0x0000000015087348 */ /* 0x000fea0003c00000 */
[----:B------:R-:W-:Y:S01]  /*5340*/  VOTE.ALL P0, P0 ;  /* 0x0000000000ff7806 */ /* 0x000fe20000000000 */
[----:B------:R-:W-:-:S12]  /*5350*/  ENDCOLLECTIVE ;  /* 0x000000000000791b */ /* 0x000fd80003800000 */
.L_x_390:
[----:B------:R-:W-:Y:S02]  /*5360*/  SEL R45, R22, RZ, !P2 ;  /* 0x000000ff162d7207 */ /* 0x000fe40005000000 */
[----:B------:R-:W-:-:S03]  /*5370*/  IADD3 R44, P3, PT, R18, 0x100, RZ ;  /* 0x00000100122c7810 */ /* 0x000fc60007f7e0ff */
[----:B------:R-:W-:Y:S02]  /*5380*/  IMAD.IADD R46, R48, 0x1, R45 ;  /* 0x00000001302e7824 */ /* 0x000fe400078e022d */
[----:B------:R-:W-:Y:S01]  /*5390*/  IMAD.X R45, RZ, RZ, R19, P3 ;  /* 0x000000ffff2d7224 */ /* 0x000fe200018e0613 */
[----:B------:R-:W-:Y:S07]  /*53a0*/  BRA `(.L_x_391) ;  /* 0xffffffe000787947 */ /* 0x000fee000383ffff */
.L_x_341:
[----:B------:R-:W-:Y:S01]  /*53b0*/  BSSY B0, `(.L_x_392) ;  /* 0x0000006000007945 */ /* 0x000fe20003800000 */
[----:B------:R-:W-:Y:S01]  /*53c0*/  PLOP3.LUT P0, PT, P0, PT, PT, 0x8, 0x80 ;  /* 0x000000000080781c */ /* 0x000fe2000070e170 */
[----:B------:R-:W-:-:S12]  /*53d0*/  IMAD.MOV.U32 R21, RZ, RZ, -0x1 ;  /* 0xffffffffff157424 */ /* 0x000fd800078e00ff */
[----:B------:R-:W-:Y:S05]  /*53e0*/  WARPSYNC.COLLECTIVE R21, `(.L_x_393) ;  /* 0x0000000015087348 */ /* 0x000fea0003c00000 */
[----:B------:R-:W-:Y:S01]  /*53f0*/  VOTE.ANY P0, P0 ;  /* 0x0000000000ff7806 */ /* 0x000fe20000000100 */
[----:B------:R-:W-:-:S12]  /*5400*/  ENDCOLLECTIVE ;  /* 0x000000000000791b */ /* 0x000fd80003800000 */
.L_x_393:
[----:B------:R-:W-:Y:S05]  /*5410*/  BSYNC B0 ;  /* 0x0000000000007941 */ /* 0x000fea0003800000 */
.L_x_392:
[----:B------:R-:W-:Y:S05]  /*5420*/  BRA `(.L_x_394) ;  /* 0xffffffe000807947 */ /* 0x000fea000383ffff */
.L_x_343:
[----:B------:R-:W-:Y:S01]  /*5430*/  BSSY B0, `(.L_x_395) ;  /* 0x0000006000007945 */ /* 0x000fe20003800000 */
[----:B------:R-:W-:Y:S01]  /*5440*/  PLOP3.LUT P0, PT, P0, PT, PT, 0x8, 0x80 ;  /* 0x000000000080781c */ /* 0x000fe2000070e170 */
[----:B------:R-:W-:-:S12]  /*5450*/  IMAD.MOV.U32 R21, RZ, RZ, -0x1 ;  /* 0xffffffffff157424 */ /* 0x000fd800078e00ff */
[----:B------:R-:W-:Y:S05]  /*5460*/  WARPSYNC.COLLECTIVE R21, `(.L_x_396) ;  /* 0x0000000015087348 */ /* 0x000fea0003c00000 */
[----:B------:R-:W-:Y:S01]  /*5470*/  VOTE.ANY P0, P0 ;  /* 0x0000000000ff7806 */ /* 0x000fe20000000100 */
[----:B------:R-:W-:-:S12]  /*5480*/  ENDCOLLECTIVE ;  /* 0x000000000000791b */ /* 0x000fd80003800000 */
.L_x_396:
[----:B------:R-:W-:Y:S05]  /*5490*/  BSYNC B0 ;  /* 0x0000000000007941 */ /* 0x000fea0003800000 */
.L_x_395:
[----:B------:R-:W-:Y:S05]  /*54a0*/  BRA `(.L_x_397) ;  /* 0xffffffe000d47947 */ /* 0x000fea000383ffff */
.L_x_345:
[----:B------:R-:W-:Y:S01]  /*54b0*/  BSSY B0, `(.L_x_398) ;  /* 0x0000006000007945 */ /* 0x000fe20003800000 */
[----:B------:R-:W-:Y:S01]  /*54c0*/  PLOP3.LUT P0, PT, P0, PT, PT, 0x8, 0x80 ;  /* 0x000000000080781c */ /* 0x000fe2000070e170 */
[----:B------:R-:W-:-:S12]  /*54d0*/  IMAD.MOV.U32 R21, RZ, RZ, -0x1 ;  /* 0xffffffffff157424 */ /* 0x000fd800078e00ff */
[----:B------:R-:W-:Y:S05]  /*54e0*/  WARPSYNC.COLLECTIVE R21, `(.L_x_399) ;  /* 0x0000000015087348 */ /* 0x000fea0003c00000 */
[----:B------:R-:W-:Y:S01]  /*54f0*/  VOTE.ANY R21, PT, P0 ;  /* 0x0000000000157806 */ /* 0x000fe200000e0100 */
[----:B------:R-:W-:Y:S06]  /*5500*/  ENDCOLLECTIVE ;  /* 0x000000000000791b */ /* 0x000fec0003800000 */
.L_x_399:
[----:B------:R-:W-:Y:S05]  /*5510*/  BSYNC B0 ;  /* 0x0000000000007941 */ /* 0x000fea0003800000 */
.L_x_398:
        /* <DEDUP_REMOVED lines=11> */
.L_x_400:
        /* <DEDUP_REMOVED lines=10> */
.L_x_401:
[----:B------:R-:W-:Y:S01]  /*5670*/  IMAD.MOV.U32 R16, RZ, RZ, 0x4 ;  /* 0x00000004ff107424 */ /* 0x000fe200078e00ff */
[----:B------:R-:W-:Y:S01]  /*5680*/  SEL R19, R22, RZ, !P0 ;  /* 0x000000ff16137207 */ /* 0x000fe20004000000 */
[----:B------:R-:W-:-:S04]  /*5690*/  VIADD R22, R38, 0x4 ;  /* 0x0000000426167836 */ /* 0x000fc80000000000 */
[----:B------:R-:W-:Y:S01]  /*56a0*/  IMAD.IADD R50, R48, 0x1, R19 ;  /* 0x0000000130327824 */ /* 0x000fe200078e0213 */
[----:B------:R-:W-:Y:S01]  /*56b0*/  ISETP.GT.AND P0, PT, R22, R17, PT ;  /* 0x000000111600720c */ /* 0x000fe20003f04270 */
[----:B------:R-:W-:Y:S02]  /*56c0*/  VIADD R48, R38, 0x10 ;  /* 0x0000001026307836 */ /* 0x000fe40000000000 */
[----:B------:R-:W-:-:S10]  /*56d0*/  IMAD.MOV.U32 R20, RZ, RZ, R50 ;  /* 0x000000ffff147224 */ /* 0x000fd400078e0032 */
[----:B------:R-:W-:Y:S05]  /*56e0*/  WARPSYNC.COLLECTIVE R21, `(.L_x_402) ;  /* 0x0000000015087348 */ /* 0x000fea0003c00000 */
[----:B------:R0:W1:Y:S02]  /*56f0*/  SHFL.DOWN P3, R22, R20, R16, R17 ;  /* 0x0800001014167389 */ /* 0x0000640000060011 */
[----:B01----:R-:W-:Y:S05]  /*5700*/  ENDCOLLECTIVE ;  /* 0x000000000000791b */ /* 0x003fea0003800000 */
.L_x_402:
        /* <DEDUP_REMOVED lines=9> */
.L_x_403:
        /* <DEDUP_REMOVED lines=8> */
.L_x_404:
[----:B------:R-:W-:Y:S02]  /*5820*/  SEL R22, R22, RZ, !P0 ;  /* 0x000000ff16167207 */ /* 0x000fe40004000000 */
[----:B------:R-:W-:Y:S02]  /*5830*/  ISETP.NE.AND P0, PT, R18, 0x65, PT ;  /* 0x000000651200780c */ /* 0x000fe40003f05270 */
[----:B------:R-:W-:-:S11]  /*5840*/  IADD3 R46, PT, PT, R19, R22, R46 ;  /* 0x00000016132e7210 */ /* 0x000fd60007ffe02e */
[----:B------:R-:W-:Y:S05]  /*5850*/  WARPSYNC.COLLECTIVE R21, `(.L_x_405) ;  /* 0x0000000015087348 */ /* 0x000fea0003c00000 */
[----:B------:R-:W-:Y:S01]  /*5860*/  VOTE.ALL P0, P0 ;  /* 0x0000000000ff7806 */ /* 0x000fe20000000000 */
[----:B------:R-:W-:-:S12]  /*5870*/  ENDCOLLECTIVE ;  /* 0x000000000000791b */ /* 0x000fd80003800000 */
.L_x_405:
[----:B------:R-:W-:Y:S05]  /*5880*/  BRA `(.L_x_406) ;  /* 0xffffffe0006c7947 */ /* 0x000fea000383ffff */
.L_x_407:
        /* <DEDUP_REMOVED lines=15> */
.L_x_938:


//--------------------- .text._ZN3cub18CUB_300001_SM_10006detail4scan20DeviceScanInitKernelINS0_13ScanTileStateIjLb1EEEEEvT_i --------------------------
	.section	.text._ZN3cub18CUB_300001_SM_10006detail4scan20DeviceScanInitKernelINS0_13ScanTileStateIjLb1EEEEEvT_i,"ax",@progbits
	.align	128
        .global         _ZN3cub18CUB_300001_SM_10006detail4scan20DeviceScanInitKernelINS0_13ScanTileStateIjLb1EEEEEvT_i
        .type           _ZN3cub18CUB_300001_SM_10006detail4scan20DeviceScanInitKernelINS0_13ScanTileStateIjLb1EEEEEvT_i,@function
        .size           _ZN3cub18CUB_300001_SM_10006detail4scan20DeviceScanInitKernelINS0_13ScanTileStateIjLb1EEEEEvT_i,(.L_x_939 - _ZN3cub18CUB_300001_SM_10006detail4scan20DeviceScanInitKernelINS0_13ScanTileStateIjLb1EEEEEvT_i)
        .other          _ZN3cub18CUB_300001_SM_10006detail4scan20DeviceScanInitKernelINS0_13ScanTileStateIjLb1EEEEEvT_i,@"STO_CUDA_ENTRY STV_DEFAULT"
_ZN3cub18CUB_300001_SM_10006detail4scan20DeviceScanInitKernelINS0_13ScanTileStateIjLb1EEEEEvT_i:
.text._ZN3cub18CUB_300001_SM_10006detail4scan20DeviceScanInitKernelINS0_13ScanTileStateIjLb1EEEEEvT_i:
[----:B------:R-:W-:Y:S01]  /*0000*/  LDC R1, c[0x0][0x37c] ;  /* 0x0000df00ff017b82 */ /* 0x000fe20000000800 */
[----:B------:R-:W0:Y:S07]  /*0010*/  S2R R0, SR_TID.X ;  /* 0x0000000000007919 */ /* 0x000e2e0000002100 */
[----:B------:R-:W1:Y:S01]  /*0020*/  S2UR UR6, SR_CTAID.X ;  /* 0x00000000000679c3 */ /* 0x000e620000002500 */
[----:B------:R-:W2:Y:S07]  /*0030*/  LDCU UR4, c[0x0][0x388] ;  /* 0x00007100ff0477ac */ /* 0x000eae0008000800 */
[----:B------:R-:W1:Y:S01]  /*0040*/  LDC R5, c[0x0][0x360] ;  /* 0x0000d800ff057b82 */ /* 0x000e620000000800 */
[----:B0-----:R-:W-:Y:S01]  /*0050*/  ISETP.GT.U32.AND P0, PT, R0, 0x1f, PT ;  /* 0x0000001f0000780c */ /* 0x001fe20003f04070 */
[----:B-1----:R-:W-:-:S03]  /*0060*/  IMAD R5, R5, UR6, R0 ;  /* 0x0000000605057c24 */ /* 0x002fc6000f8e0200 */
[----:B------:R-:W-:Y:S02]  /*0070*/  ISETP.NE.OR P0, PT, RZ, UR6, P0 ;  /* 0x00000006ff007c0c */ /* 0x000fe40008705670 */
[----:B--2---:R-:W-:Y:S01]  /*0080*/  ISETP.GE.AND P1, PT, R5, UR4, PT ;  /* 0x0000000405007c0c */ /* 0x004fe2000bf26270 */
[----:B------:R-:W0:-:S12]  /*0090*/  LDCU.64 UR4, c[0x0][0x358] ;  /* 0x00006b00ff0477ac */ /* 0x000e180008000a00 */
[----:B------:R-:W1:Y:S01]  /*00a0*/  @!P1 LDC.64 R2, c[0x0][0x380] ;  /* 0x0000e000ff029b82 */ /* 0x000e620000000a00 */
[----:B------:R-:W-:Y:S01]  /*00b0*/  @!P1 MOV R4, 0x63 ;  /* 0x0000006300049802 */ /* 0x000fe20000000f00 */
[----:B-1----:R-:W-:-:S04]  /*00c0*/  @!P1 IMAD.WIDE R2, R5, 0x8, R2 ;  /* 0x0000000805029825 */ /* 0x002fc800078e0202 */
[----:B------:R-:W-:-:S05]  /*00d0*/  HFMA2 R5, -RZ, RZ, 0, 0 ;  /* 0x00000000ff057431 */ /* 0x000fca00000001ff */
[----:B0-----:R0:W-:Y:S01]  /*00e0*/  @!P1 STG.E.64 desc[UR4][R2.64+0x100], R4 ;  /* 0x0001000402009986 */ /* 0x0011e2000c101b04 */
[----:B------:R-:W-:Y:S05]  /*00f0*/  @P0 EXIT ;  /* 0x000000000000094d */ /* 0x000fea0003800000 */
[----:B0-----:R-:W0:Y:S02]  /*0100*/  LDC.64 R2, c[0x0][0x380] ;  /* 0x0000e000ff027b82 */ /* 0x001e240000000a00 */
[----:B0-----:R-:W-:-:S05]  /*0110*/  IMAD.WIDE.U32 R2, R0, 0x8, R2 ;  /* 0x0000000800027825 */ /* 0x001fca00078e0002 */
[----:B------:R-:W-:Y:S01]  /*0120*/  STG.E.64 desc[UR4][R2.64], RZ ;  /* 0x000000ff02007986 */ /* 0x000fe2000c101b04 */
[----:B------:R-:W-:Y:S05]  /*0130*/  EXIT ;  /* 0x000000000000794d */ /* 0x000fea0003800000 */
.L_x_408:
        /* <DEDUP_REMOVED lines=12> */
.L_x_939:


//--------------------- .text._ZN3cub18CUB_300001_SM_10006detail8for_each13static_kernelINS2_12policy_hub_t12policy_500_tElN6thrust24THRUST_300001_SM_1000_NS8cuda_cub6__fill7functorINS7_6detail15normal_iteratorINS7_10device_ptrIcEEEEcEEEEvT0_T1_ --------------------------
	.section	.text._ZN3cub18CUB_300001_SM_10006detail8for_each13static_kernelINS2_12policy_hub_t12policy_500_tElN6thrust24THRUST_300001_SM_1000_NS8cuda_cub6__fill7functorINS7_6detail15normal_iteratorINS7_10device_ptrIcEEEEcEEEEvT0_T1_,"ax",@progbits
	.align	128
        .global         _ZN3cub18CUB_300001_SM_10006detail8for_each13static_kernelINS2_12policy_hub_t12policy_500_tElN6thrust24THRUST_300001_SM_1000_NS8cuda_cub6__fill7functorINS7_6detail15normal_iteratorINS7_10device_ptrIcEEEEcEEEEvT0_T1_
        .type           _ZN3cub18CUB_300001_SM_10006detail8for_each13static_kernelINS2_12policy_hub_t12policy_500_tElN6thrust24THRUST_300001_SM_1000_NS8cuda_cub6__fill7functorINS7_6detail15normal_iteratorINS7_10device_ptrIcEEEEcEEEEvT0_T1_,@function
        .size           _ZN3cub18CUB_300001_SM_10006detail8for_each13static_kernelINS2_12policy_hub_t12policy_500_tElN6thrust24THRUST_300001_SM_1000_NS8cuda_cub6__fill7functorINS7_6detail15normal_iteratorINS7_10device_ptrIcEEEEcEEEEvT0_T1_,(.L_x_940 - _ZN3cub18CUB_300001_SM_10006detail8for_each13static_kernelINS2_12policy_hub_t12policy_500_tElN6thrust24THRUST_300001_SM_1000_NS8cuda_cub6__fill7functorINS7_6detail15normal_iteratorINS7_10device_ptrIcEEEEcEEEEvT0_T1_)
        .other          _ZN3cub18CUB_300001_SM_10006detail8for_each13static_kernelINS2_12policy_hub_t12policy_500_tElN6thrust24THRUST_300001_SM_1000_NS8cuda_cub6__fill7functorINS7_6detail15normal_iteratorINS7_10device_ptrIcEEEEcEEEEvT0_T1_,@"STO_CUDA_ENTRY STV_DEFAULT"
_ZN3cub18CUB_300001_SM_10006detail8for_each13static_kernelINS2_12policy_hub_t12policy_500_tElN6thrust24THRUST_300001_SM_1000_NS8cuda_cub6__fill7functorINS7_6detail15normal_iteratorINS7_10device_ptrIcEEEEcEEEEvT0_T1_:
.text._ZN3cub18CUB_300001_SM_10006detail8for_each13static_kernelINS2_12policy_hub_t12policy_500_tElN6thrust24THRUST_300001_SM_1000_NS8cuda_cub6__fill7functorINS7_6detail15normal_iteratorINS7_10device_ptrIcEEEEcEEEEvT0_T1_:
[----:B------:R-:W-:Y:S08]  /*0000*/  LDC R1, c[0x0][0x37c] ;  /* 0x0000df00ff017b82 */ /* 0x000ff00000000800 */
[----:B------:R-:W0:Y:S01]  /*0010*/  S2UR UR4, SR_CTAID.X ;  /* 0x00000000000479c3 */ /* 0x000e220000002500 */
[----:B------:R-:W1:Y:S01]  /*0020*/  LDCU.64 UR6, c[0x0][0x380] ;  /* 0x00007000ff0677ac */ /* 0x000e620008000a00 */
[----:B------:R-:W2:Y:S06]  /*0030*/  LDCU.64 UR8, c[0x0][0x358] ;  /* 0x00006b00ff0877ac */ /* 0x000eac0008000a00 */
[----:B------:R-:W3:Y:S01]  /*0040*/  LDC R5, c[0x0][0x390] ;  /* 0x0000e400ff057b82 */ /* 0x000ee20000000800 */
[----:B0-----:R-:W-:-:S04]  /*0050*/  UIMAD.WIDE.U32 UR4, UR4, 0x200, URZ ;  /* 0x00000200040478a5 */ /* 0x001fc8000f8e00ff */
[----:B-1----:R-:W-:-:S04]  /*0060*/  UIADD3 UR6, UP0, UPT, -UR4, UR6, URZ ;  /* 0x0000000604067290 */ /* 0x002fc8000ff1e1ff */
[----:B------:R-:W-:Y:S01]  /*0070*/  UIADD3.X UR7, UPT, UPT, ~UR5, UR7, URZ, UP0, !UPT ;  /* 0x0000000705077290 */ /* 0x000fe200087fe5ff */
[----:B---3--:R-:W-:Y:S01]  /*0080*/  PRMT R5, R5, 0x7770, RZ ;  /* 0x0000777005057816 */ /* 0x008fe200000000ff */
[----:B------:R-:W-:-:S04]  /*0090*/  UISETP.GE.U32.AND UP0, UPT, UR6, 0x200, UPT ;  /* 0x000002000600788c */ /* 0x000fc8000bf06070 */
[----:B------:R-:W-:-:S09]  /*00a0*/  UISETP.GE.AND.EX UP0, UPT, UR7, URZ, UPT, UP0 ;  /* 0x000000ff0700728c */ /* 0x000fd2000bf06300 */
[----:B--2---:R-:W-:Y:S05]  /*00b0*/  BRA.U !UP0, `(.L_x_409) ;  /* 0x00000001081c7547 */ /* 0x004fea000b800000 */
[----:B------:R-:W0:Y:S01]  /*00c0*/  S2R R3, SR_TID.X ;  /* 0x0000000000037919 */ /* 0x000e220000002100 */
[----:B------:R-:W0:Y:S02]  /*00d0*/  LDC.64 R6, c[0x0][0x388] ;  /* 0x0000e200ff067b82 */ /* 0x000e240000000a00 */
[----:B0-----:R-:W-:-:S04]  /*00e0*/  IADD3 R2, P0, P1, R6, UR4, R3 ;  /* 0x0000000406027c10 */ /* 0x001fc8000f91e003 */
[----:B------:R-:W-:-:S05]  /*00f0*/  IADD3.X R3, PT, PT, R7, UR5, RZ, P0, P1 ;  /* 0x0000000507037c10 */ /* 0x000fca00087e24ff */
[----:B------:R-:W-:Y:S04]  /*0100*/  STG.E.U8 desc[UR8][R2.64], R5 ;  /* 0x0000000502007986 */ /* 0x000fe8000c101108 */
[----:B------:R-:W-:Y:S01]  /*0110*/  STG.E.U8 desc[UR8][R2.64+0x100], R5 ;  /* 0x0001000502007986 */ /* 0x000fe2000c101108 */
[----:B------:R-:W-:Y:S05]  /*0120*/  EXIT ;  /* 0x000000000000794d */ /* 0x000fea0003800000 */
.L_x_409:
[----:B------:R-:W0:Y:S01]  /*0130*/  S2R R3, SR_TID.X ;  /* 0x0000000000037919 */ /* 0x000e220000002100 */
[----:B------:R-:W1:Y:S01]  /*0140*/  LDC.64 R6, c[0x0][0x388] ;  /* 0x0000e200ff067b82 */ /* 0x000e620000000a00 */
[----:B------:R-:W-:-:S06]  /*0150*/  USHF.R.S32.HI UR7, URZ, 0x1f, UR6 ;  /* 0x0000001fff077899 */ /* 0x000fcc0008011406 */
[----:B------:R-:W-:Y:S02]  /*0160*/  IMAD.U32 R2, RZ, RZ, UR7 ;  /* 0x00000007ff027e24 */ /* 0x000fe4000f8e00ff */
[C---:B0-----:R-:W-:Y:S01]  /*0170*/  VIADD R0, R3.reuse, 0x100 ;  /* 0x0000010003007836 */ /* 0x041fe20000000000 */
[----:B------:R-:W-:-:S04]  /*0180*/  ISETP.LT.U32.AND P0, PT, R3, UR6, PT ;  /* 0x0000000603007c0c */ /* 0x000fc8000bf01070 */
[----:B------:R-:W-:Y:S01]  /*0190*/  ISETP.LT.U32.AND P1, PT, R0, UR6, PT ;  /* 0x0000000600007c0c */ /* 0x000fe2000bf21070 */
[----:B------:R-:W-:Y:S01]  /*01a0*/  IMAD.U32 R0, RZ, RZ, UR7 ;  /* 0x00000007ff007e24 */ /* 0x000fe2000f8e00ff */
[----:B------:R-:W-:Y:S02]  /*01b0*/  ISETP.GT.AND.EX P0, PT, R2, RZ, PT, P0 ;  /* 0x000000ff0200720c */ /* 0x000fe40003f04300 */
[----:B-1----:R-:W-:Y:S02]  /*01c0*/  IADD3 R2, P2, P3, R6, UR4, R3 ;  /* 0x0000000406027c10 */ /* 0x002fe4000fb5e003 */
[----:B------:R-:W-:Y:S02]  /*01d0*/  ISETP.GT.AND.EX P1, PT, R0, RZ, PT, P1 ;  /* 0x000000ff0000720c */ /* 0x000fe40003f24310 */
[----:B------:R-:W-:-:S07]  /*01e0*/  IADD3.X R3, PT, PT, R7, UR5, RZ, P2, P3 ;  /* 0x0000000507037c10 */ /* 0x000fce00097e64ff */
[----:B------:R0:W-:Y:S04]  /*01f0*/  @P0 STG.E.U8 desc[UR8][R2.64], R5 ;  /* 0x0000000502000986 */ /* 0x0001e8000c101108 */
[----:B------:R-:W-:Y:S05]  /*0200*/  @!P1 EXIT ;  /* 0x000000000000994d */ /* 0x000fea0003800000 */
[----:B------:R-:W-:Y:S01]  /*0210*/  STG.E.U8 desc[UR8][R2.64+0x100], R5 ;  /* 0x0001000502007986 */ /* 0x000fe2000c101108 */
[----:B------:R-:W-:Y:S05]  /*0220*/  EXIT ;  /* 0x000000000000794d */ /* 0x000fea0003800000 */
.L_x_410:
        /* <DEDUP_REMOVED lines=13> */
.L_x_940:


//--------------------- .text._ZN3cub18CUB_300001_SM_10006detail8for_each13static_kernelINS2_12policy_hub_t12policy_500_tEmN6thrust24THRUST_300001_SM_1000_NS8cuda_cub20__uninitialized_fill7functorINS7_10device_ptrIcEEcEEEEvT0_T1_ --------------------------
	.section	.text._ZN3cub18CUB_300001_SM_10006detail8for_each13static_kernelINS2_12policy_hub_t12policy_500_tEmN6thrust24THRUST_300001_SM_1000_NS8cuda_cub20__uninitialized_fill7functorINS7_10device_ptrIcEEcEEEEvT0_T1_,"ax",@progbits
	.align	128
        .global         _ZN3cub18CUB_300001_SM_10006detail8for_each13static_kernelINS2_12policy_hub_t12policy_500_tEmN6thrust24THRUST_300001_SM_1000_NS8cuda_cub20__uninitialized_fill7functorINS7_10device_ptrIcEEcEEEEvT0_T1_
        .type           _ZN3cub18CUB_300001_SM_10006detail8for_each13static_kernelINS2_12policy_hub_t12policy_500_tEmN6thrust24THRUST_300001_SM_1000_NS8cuda_cub20__uninitialized_fill7functorINS7_10device_ptrIcEEcEEEEvT0_T1_,@function
        .size           _ZN3cub18CUB_300001_SM_10006detail8for_each13static_kernelINS2_12policy_hub_t12policy_500_tEmN6thrust24THRUST_300001_SM_1000_NS8cuda_cub20__uninitialized_fill7functorINS7_10device_ptrIcEEcEEEEvT0_T1_,(.L_x_941 - _ZN3cub18CUB_300001_SM_10006detail8for_each13static_kernelINS2_12policy_hub_t12policy_500_tEmN6thrust24THRUST_300001_SM_1000_NS8cuda_cub20__uninitialized_fill7functorINS7_10device_ptrIcEEcEEEEvT0_T1_)
        .other          _ZN3cub18CUB_300001_SM_10006detail8for_each13static_kernelINS2_12policy_hub_t12policy_500_tEmN6thrust24THRUST_300001_SM_1000_NS8cuda_cub20__uninitialized_fill7functorINS7_10device_ptrIcEEcEEEEvT0_T1_,@"STO_CUDA_ENTRY STV_DEFAULT"
_ZN3cub18CUB_300001_SM_10006detail8for_each13static_kernelINS2_12policy_hub_t12policy_500_tEmN6thrust24THRUST_300001_SM_1000_NS8cuda_cub20__uninitialized_fill7functorINS7_10device_ptrIcEEcEEEEvT0_T1_:
.text._ZN3cub18CUB_300001_SM_10006detail8for_each13static_kernelINS2_12policy_hub_t12policy_500_tEmN6thrust24THRUST_300001_SM_1000_NS8cuda_cub20__uninitialized_fill7functorINS7_10device_ptrIcEEcEEEEvT0_T1_:
        /* <DEDUP_REMOVED lines=10> */
[----:B------:R-:W-:-:S09]  /*00a0*/  UISETP.GE.U32.AND.EX UP0, UPT, UR7, URZ, UPT, UP0 ;  /* 0x000000ff0700728c */ /* 0x000fd2000bf06100 */
        /* <DEDUP_REMOVED lines=8> */
.L_x_411:
[----:B------:R-:W0:Y:S01]  /*0130*/  S2R R3, SR_TID.X ;  /* 0x0000000000037919 */ /* 0x000e220000002100 */
[----:B------:R-:W1:Y:S01]  /*0140*/  LDC.64 R6, c[0x0][0x388] ;  /* 0x0000e200ff067b82 */ /* 0x000e620000000a00 */
[----:B------:R-:W-:Y:S02]  /*0150*/  IMAD.U32 R2, RZ, RZ, UR7 ;  /* 0x00000007ff027e24 */ /* 0x000fe4000f8e00ff */
[C---:B0-----:R-:W-:Y:S01]  /*0160*/  VIADD R0, R3.reuse, 0x100 ;  /* 0x0000010003007836 */ /* 0x041fe20000000000 */
[----:B------:R-:W-:-:S04]  /*0170*/  ISETP.LT.U32.AND P0, PT, R3, UR6, PT ;  /* 0x0000000603007c0c */ /* 0x000fc8000bf01070 */
[----:B------:R-:W-:Y:S01]  /*0180*/  ISETP.LT.U32.AND P1, PT, R0, UR6, PT ;  /* 0x0000000600007c0c */ /* 0x000fe2000bf21070 */
[----:B------:R-:W-:Y:S01]  /*0190*/  IMAD.U32 R0, RZ, RZ, UR7 ;  /* 0x00000007ff007e24 */ /* 0x000fe2000f8e00ff */
[----:B------:R-:W-:Y:S02]  /*01a0*/  ISETP.GT.U32.AND.EX P0, PT, R2, RZ, PT, P0 ;  /* 0x000000ff0200720c */ /* 0x000fe40003f04100 */
[----:B-1----:R-:W-:Y:S02]  /*01b0*/  IADD3 R2, P2, P3, R6, UR4, R3 ;  /* 0x0000000406027c10 */ /* 0x002fe4000fb5e003 */
[----:B------:R-:W-:Y:S02]  /*01c0*/  ISETP.GT.U32.AND.EX P1, PT, R0, RZ, PT, P1 ;  /* 0x000000ff0000720c */ /* 0x000fe40003f24110 */
[----:B------:R-:W-:-:S07]  /*01d0*/  IADD3.X R3, PT, PT, R7, UR5, RZ, P2, P3 ;  /* 0x0000000507037c10 */ /* 0x000fce00097e64ff */
[----:B------:R0:W-:Y:S04]  /*01e0*/  @P0 STG.E.U8 desc[UR8][R2.64], R5 ;  /* 0x0000000502000986 */ /* 0x0001e8000c101108 */
[----:B------:R-:W-:Y:S05]  /*01f0*/  @!P1 EXIT ;  /* 0x000000000000994d */ /* 0x000fea0003800000 */
[----:B------:R-:W-:Y:S01]  /*0200*/  STG.E.U8 desc[UR8][R2.64+0x100], R5 ;  /* 0x0001000502007986 */ /* 0x000fe2000c101108 */
[----:B------:R-:W-:Y:S05]  /*0210*/  EXIT ;  /* 0x000000000000794d */ /* 0x000fea0003800000 */
.L_x_412:
        /* <DEDUP_REMOVED lines=14> */
.L_x_941:


//--------------------- .text._ZN3cub18CUB_300001_SM_10006detail8for_each13static_kernelINS2_12policy_hub_t12policy_500_tEmN6thrust24THRUST_300001_SM_1000_NS8cuda_cub6__fill7functorINS7_6detail15normal_iteratorINS7_10device_ptrIcEEEEcEEEEvT0_T1_ --------------------------
	.section	.text._ZN3cub18CUB_300001_SM_10006detail8for_each13static_kernelINS2_12policy_hub_t12policy_500_tEmN6thrust24THRUST_300001_SM_1000_NS8cuda_cub6__fill7functorINS7_6detail15normal_iteratorINS7_10device_ptrIcEEEEcEEEEvT0_T1_,"ax",@progbits
	.align	128
        .global         _ZN3cub18CUB_300001_SM_10006detail8for_each13static_kernelINS2_12policy_hub_t12policy_500_tEmN6thrust24THRUST_300001_SM_1000_NS8cuda_cub6__fill7functorINS7_6detail15normal_iteratorINS7_10device_ptrIcEEEEcEEEEvT0_T1_
        .type           _ZN3cub18CUB_300001_SM_10006detail8for_each13static_kernelINS2_12policy_hub_t12policy_500_tEmN6thrust24THRUST_300001_SM_1000_NS8cuda_cub6__fill7functorINS7_6detail15normal_iteratorINS7_10device_ptrIcEEEEcEEEEvT0_T1_,@function
        .size           _ZN3cub18CUB_300001_SM_10006detail8for_each13static_kernelINS2_12policy_hub_t12policy_500_tEmN6thrust24THRUST_300001_SM_1000_NS8cuda_cub6__fill7functorINS7_6detail15normal_iteratorINS7_10device_ptrIcEEEEcEEEEvT0_T1_,(.L_x_942 - _ZN3cub18CUB_300001_SM_10006detail8for_each13static_kernelINS2_12policy_hub_t12policy_500_tEmN6thrust24THRUST_300001_SM_1000_NS8cuda_cub6__fill7functorINS7_6detail15normal_iteratorINS7_10device_ptrIcEEEEcEEEEvT0_T1_)
        .other          _ZN3cub18CUB_300001_SM_10006detail8for_each13static_kernelINS2_12policy_hub_t12policy_500_tEmN6thrust24THRUST_300001_SM_1000_NS8cuda_cub6__fill7functorINS7_6detail15normal_iteratorINS7_10device_ptrIcEEEEcEEEEvT0_T1_,@"STO_CUDA_ENTRY STV_DEFAULT"
_ZN3cub18CUB_300001_SM_10006detail8for_each13static_kernelINS2_12policy_hub_t12policy_500_tEmN6thrust24THRUST_300001_SM_1000_NS8cuda_cub6__fill7functorINS7_6detail15normal_iteratorINS7_10device_ptrIcEEEEcEEEEvT0_T1_:
.text._ZN3cub18CUB_300001_SM_10006detail8for_each13static_kernelINS2_12policy_hub_t12policy_500_tEmN6thrust24THRUST_300001_SM_1000_NS8cuda_cub6__fill7functorINS7_6detail15normal_iteratorINS7_10device_ptrIcEEEEcEEEEvT0_T1_:
        /* <DEDUP_REMOVED lines=19> */
.L_x_413:
        /* <DEDUP_REMOVED lines=15> */
.L_x_414:
        /* <DEDUP_REMOVED lines=14> */
.L_x_942:


//--------------------- .text._ZN3cub18CUB_300001_SM_10006detail8for_each13static_kernelINS2_12policy_hub_t12policy_500_tEmN6thrust24THRUST_300001_SM_1000_NS8cuda_cub20__uninitialized_fill7functorINS7_10device_ptrIjEEjEEEEvT0_T1_ --------------------------
	.section	.text._ZN3cub18CUB_300001_SM_10006detail8for_each13static_kernelINS2_12policy_hub_t12policy_500_tEmN6thrust24THRUST_300001_SM_1000_NS8cuda_cub20__uninitialized_fill7functorINS7_10device_ptrIjEEjEEEEvT0_T1_,"ax",@progbits
	.align	128
        .global         _ZN3cub18CUB_300001_SM_10006detail8for_each13static_kernelINS2_12policy_hub_t12policy_500_tEmN6thrust24THRUST_300001_SM_1000_NS8cuda_cub20__uninitialized_fill7functorINS7_10device_ptrIjEEjEEEEvT0_T1_
        .type           _ZN3cub18CUB_300001_SM_10006detail8for_each13static_kernelINS2_12policy_hub_t12policy_500_tEmN6thrust24THRUST_300001_SM_1000_NS8cuda_cub20__uninitialized_fill7functorINS7_10device_ptrIjEEjEEEEvT0_T1_,@function
        .size           _ZN3cub18CUB_300001_SM_10006detail8for_each13static_kernelINS2_12policy_hub_t12policy_500_tEmN6thrust24THRUST_300001_SM_1000_NS8cuda_cub20__uninitialized_fill7functorINS7_10device_ptrIjEEjEEEEvT0_T1_,(.L_x_943 - _ZN3cub18CUB_300001_SM_10006detail8for_each13static_kernelINS2_12policy_hub_t12policy_500_tEmN6thrust24THRUST_300001_SM_1000_NS8cuda_cub20__uninitialized_fill7functorINS7_10device_ptrIjEEjEEEEvT0_T1_)
        .other          _ZN3cub18CUB_300001_SM_10006detail8for_each13static_kernelINS2_12policy_hub_t12policy_500_tEmN6thrust24THRUST_300001_SM_1000_NS8cuda_cub20__uninitialized_fill7functorINS7_10device_ptrIjEEjEEEEvT0_T1_,@"STO_CUDA_ENTRY STV_DEFAULT"
_ZN3cub18CUB_300001_SM_10006detail8for_each13static_kernelINS2_12policy_hub_t12policy_500_tEmN6thrust24THRUST_300001_SM_1000_NS8cuda_cub20__uninitialized_fill7functorINS7_10device_ptrIjEEjEEEEvT0_T1_:
.text._ZN3cub18CUB_300001_SM_10006detail8for_each13static_kernelINS2_12policy_hub_t12policy_500_tEmN6thrust24THRUST_300001_SM_1000_NS8cuda_cub20__uninitialized_fill7functorINS7_10device_ptrIjEEjEEEEvT0_T1_:
[----:B------:R-:W-:Y:S08]  /*0000*/  LDC R1, c[0x0][0x37c] ;  /* 0x0000df00ff017b82 */ /* 0x000ff00000000800 */
[----:B------:R-:W0:Y:S01]  /*0010*/  S2UR UR4, SR_CTAID.X ;  /* 0x00000000000479c3 */ /* 0x000e220000002500 */
[----:B------:R-:W1:Y:S01]  /*0020*/  LDCU.64 UR6, c[0x0][0x380] ;  /* 0x00007000ff0677ac */ /* 0x000e620008000a00 */
[----:B------:R-:W2:Y:S01]  /*0030*/  LDCU.64 UR8, c[0x0][0x358] ;  /* 0x00006b00ff0877ac */ /* 0x000ea20008000a00 */
[----:B0-----:R-:W-:-:S04]  /*0040*/  UIMAD.WIDE.U32 UR4, UR4, 0x200, URZ ;  /* 0x00000200040478a5 */ /* 0x001fc8000f8e00ff */
[----:B-1----:R-:W-:-:S04]  /*0050*/  UIADD3 UR6, UP0, UPT, -UR4, UR6, URZ ;  /* 0x0000000604067290 */ /* 0x002fc8000ff1e1ff */
[----:B------:R-:W-:Y:S02]  /*0060*/  UIADD3.X UR7, UPT, UPT, ~UR5, UR7, URZ, UP0, !UPT ;  /* 0x0000000705077290 */ /* 0x000fe400087fe5ff */
[----:B------:R-:W-:-:S04]  /*0070*/  UISETP.GE.U32.AND UP0, UPT, UR6, 0x200, UPT ;  /* 0x000002000600788c */ /* 0x000fc8000bf06070 */
[----:B------:R-:W-:-:S09]  /*0080*/  UISETP.GE.U32.AND.EX UP0, UPT, UR7, URZ, UPT, UP0 ;  /* 0x000000ff0700728c */ /* 0x000fd2000bf06100 */
[----:B--2---:R-:W-:Y:S05]  /*0090*/  BRA.U !UP0, `(.L_x_415) ;  /* 0x0000000108287547 */ /* 0x004fea000b800000 */
[----:B------:R-:W0:Y:S01]  /*00a0*/  S2R R0, SR_TID.X ;  /* 0x0000000000007919 */ /* 0x000e220000002100 */
[----:B------:R-:W1:Y:S01]  /*00b0*/  LDCU.64 UR6, c[0x0][0x388] ;  /* 0x00007100ff0677ac */ /* 0x000e620008000a00 */
[----:B------:R-:W2:Y:S01]  /*00c0*/  LDC R5, c[0x0][0x390] ;  /* 0x0000e400ff057b82 */ /* 0x000ea20000000800 */
[----:B0-----:R-:W-:-:S05]  /*00d0*/  IADD3 R0, P0, PT, R0, UR4, RZ ;  /* 0x0000000400007c10 */ /* 0x001fca000ff1e0ff */
[----:B------:R-:W-:Y:S01]  /*00e0*/  IMAD.X R3, RZ, RZ, UR5, P0 ;  /* 0x00000005ff037e24 */ /* 0x000fe200080e06ff */
[----:B-1----:R-:W-:-:S04]  /*00f0*/  LEA R2, P0, R0, UR6, 0x2 ;  /* 0x0000000600027c11 */ /* 0x002fc8000f8010ff */
[----:B------:R-:W-:-:S05]  /*0100*/  LEA.HI.X R3, R0, UR7, R3, 0x2, P0 ;  /* 0x0000000700037c11 */ /* 0x000fca00080f1403 */
[----:B--2---:R-:W-:Y:S04]  /*0110*/  STG.E desc[UR8][R2.64], R5 ;  /* 0x0000000502007986 */ /* 0x004fe8000c101908 */
[----:B------:R-:W-:Y:S01]  /*0120*/  STG.E desc[UR8][R2.64+0x400], R5 ;  /* 0x0004000502007986 */ /* 0x000fe2000c101908 */
[----:B------:R-:W-:Y:S05]  /*0130*/  EXIT ;  /* 0x000000000000794d */ /* 0x000fea0003800000 */
.L_x_415:
[----:B------:R-:W0:Y:S01]  /*0140*/  S2R R0, SR_TID.X ;  /* 0x0000000000007919 */ /* 0x000e220000002100 */
[----:B------:R-:W-:Y:S01]  /*0150*/  IMAD.U32 R2, RZ, RZ, UR7 ;  /* 0x00000007ff027e24 */ /* 0x000fe2000f8e00ff */
[----:B------:R-:W1:Y:S01]  /*0160*/  LDCU.64 UR10, c[0x0][0x388] ;  /* 0x00007100ff0a77ac */ /* 0x000e620008000a00 */
[----:B------:R-:W-:Y:S01]  /*0170*/  IMAD.U32 R4, RZ, RZ, UR7 ;  /* 0x00000007ff047e24 */ /* 0x000fe2000f8e00ff */
[----:B0-----:R-:W-:-:S04]  /*0180*/  ISETP.LT.U32.AND P0, PT, R0, UR6, PT ;  /* 0x0000000600007c0c */ /* 0x001fc8000bf01070 */
[----:B------:R-:W-:Y:S01]  /*0190*/  ISETP.GT.U32.AND.EX P0, PT, R2, RZ, PT, P0 ;  /* 0x000000ff0200720c */ /* 0x000fe20003f04100 */
[C---:B------:R-:W-:Y:S01]  /*01a0*/  VIADD R2, R0.reuse, 0x100 ;  /* 0x0000010000027836 */ /* 0x040fe20000000000 */
[----:B------:R-:W-:-:S04]  /*01b0*/  IADD3 R0, P2, PT, R0, UR4, RZ ;  /* 0x0000000400007c10 */ /* 0x000fc8000ff5e0ff */
[----:B------:R-:W-:Y:S01]  /*01c0*/  ISETP.LT.U32.AND P1, PT, R2, UR6, PT ;  /* 0x0000000602007c0c */ /* 0x000fe2000bf21070 */
[----:B------:R-:W-:Y:S01]  /*01d0*/  IMAD.X R3, RZ, RZ, UR5, P2 ;  /* 0x00000005ff037e24 */ /* 0x000fe200090e06ff */
[----:B-1----:R-:W-:Y:S02]  /*01e0*/  LEA R2, P2, R0, UR10, 0x2 ;  /* 0x0000000a00027c11 */ /* 0x002fe4000f8410ff */
[----:B------:R-:W-:Y:S02]  /*01f0*/  ISETP.GT.U32.AND.EX P1, PT, R4, RZ, PT, P1 ;  /* 0x000000ff0400720c */ /* 0x000fe40003f24110 */
[----:B------:R-:W-:Y:S01]  /*0200*/  LEA.HI.X R3, R0, UR11, R3, 0x2, P2 ;  /* 0x0000000b00037c11 */ /* 0x000fe200090f1403 */
[----:B------:R-:W0:Y:S04]  /*0210*/  @P0 LDC R5, c[0x0][0x390] ;  /* 0x0000e400ff050b82 */ /* 0x000e280000000800 */
[----:B0-----:R0:W-:Y:S06]  /*0220*/  @P0 STG.E desc[UR8][R2.64], R5 ;  /* 0x0000000502000986 */ /* 0x0011ec000c101908 */
[----:B------:R-:W-:Y:S05]  /*0230*/  @!P1 EXIT ;  /* 0x000000000000994d */ /* 0x000fea0003800000 */
[----:B0-----:R-:W0:Y:S02]  /*0240*/  LDC R5, c[0x0][0x390] ;  /* 0x0000e400ff057b82 */ /* 0x001e240000000800 */
[----:B0-----:R-:W-:Y:S01]  /*0250*/  STG.E desc[UR8][R2.64+0x400], R5 ;  /* 0x0004000502007986 */ /* 0x001fe2000c101908 */
[----:B------:R-:W-:Y:S05]  /*0260*/  EXIT ;  /* 0x000000000000794d */ /* 0x000fea0003800000 */
.L_x_416:
        /* <DEDUP_REMOVED lines=9> */
.L_x_943:


//--------------------- .text._ZN3cub18CUB_300001_SM_10006detail11EmptyKernelIvEEvv --------------------------
	.section	.text._ZN3cub18CUB_300001_SM_10006detail11EmptyKernelIvEEvv,"ax",@progbits
	.align	128
        .global         _ZN3cub18CUB_300001_SM_10006detail11EmptyKernelIvEEvv
        .type           _ZN3cub18CUB_300001_SM_10006detail11EmptyKernelIvEEvv,@function
        .size           _ZN3cub18CUB_300001_SM_10006detail11EmptyKernelIvEEvv,(.L_x_944 - _ZN3cub18CUB_300001_SM_10006detail11EmptyKernelIvEEvv)
        .other          _ZN3cub18CUB_300001_SM_10006detail11EmptyKernelIvEEvv,@"STO_CUDA_ENTRY STV_DEFAULT"
_ZN3cub18CUB_300001_SM_10006detail11EmptyKernelIvEEvv:
.text._ZN3cub18CUB_300001_SM_10006detail11EmptyKernelIvEEvv:
[----:B------:R-:W-:Y:S01]  /*0000*/  LDC R1, c[0x0][0x37c] ;  /* 0x0000df00ff017b82 */ /* 0x000fe20000000800 */
[----:B------:R-:W-:Y:S05]  /*0010*/  EXIT ;  /* 0x000000000000794d */ /* 0x000fea0003800000 */
.L_x_417:
        /* <DEDUP_REMOVED lines=14> */
.L_x_944:


//--------------------- .text._ZN6thrust24THRUST_300001_SM_1000_NS8cuda_cub4core6detail13_kernel_agentINS1_15__reduce_by_key16ReduceByKeyAgentINS0_6detail15normal_iteratorINS0_10device_ptrIjEEEENS8_INS9_IcEEEESB_SB_N4cuda3std3__48equal_toIjEENSG_4plusIjEEPllEEJSB_SD_SB_SB_SL_N3cub18CUB_300001_SM_100024ReduceByKeyScanTileStateIclLb1EEESI_SK_llEEEvDpT0_ --------------------------
	.section	.text._ZN6thrust24THRUST_300001_SM_1000_NS8cuda_cub4core6detail13_kernel_agentINS1_15__reduce_by_key16ReduceByKeyAgentINS0_6detail15normal_iteratorINS0_10device_ptrIjEEEENS8_INS9_IcEEEESB_SB_N4cuda3std3__48equal_toIjEENSG_4plusIjEEPllEEJSB_SD_SB_SB_SL_N3cub18CUB_300001_SM_100024ReduceByKeyScanTileStateIclLb1EEESI_SK_llEEEvDpT0_,"ax",@progbits
	.align	128
        .global         _ZN6thrust24THRUST_300001_SM_1000_NS8cuda_cub4core6detail13_kernel_agentINS1_15__reduce_by_key16ReduceByKeyAgentINS0_6detail15normal_iteratorINS0_10device_ptrIjEEEENS8_INS9_IcEEEESB_SB_N4cuda3std3__48equal_toIjEENSG_4plusIjEEPllEEJSB_SD_SB_SB_SL_N3cub18CUB_300001_SM_100024ReduceByKeyScanTileStateIclLb1EEESI_SK_llEEEvDpT0_
        .type           _ZN6thrust24THRUST_300001_SM_1000_NS8cuda_cub4core6detail13_kernel_agentINS1_15__reduce_by_key16ReduceByKeyAgentINS0_6detail15normal_iteratorINS0_10device_ptrIjEEEENS8_INS9_IcEEEESB_SB_N4cuda3std3__48equal_toIjEENSG_4plusIjEEPllEEJSB_SD_SB_SB_SL_N3cub18CUB_300001_SM_100024ReduceByKeyScanTileStateIclLb1EEESI_SK_llEEEvDpT0_,@function
        .size           _ZN6thrust24THRUST_300001_SM_1000_NS8cuda_cub4core6detail13_kernel_agentINS1_15__reduce_by_key16ReduceByKeyAgentINS0_6detail15normal_iteratorINS0_10device_ptrIjEEEENS8_INS9_IcEEEESB_SB_N4cuda3std3__48equal_toIjEENSG_4plusIjEEPllEEJSB_SD_SB_SB_SL_N3cub18CUB_300001_SM_100024ReduceByKeyScanTileStateIclLb1EEESI_SK_llEEEvDpT0_,(.L_x_945 - _ZN6thrust24THRUST_300001_SM_1000_NS8cuda_cub4core6detail13_kernel_agentINS1_15__reduce_by_key16ReduceByKeyAgentINS0_6detail15normal_iteratorINS0_10device_ptrIjEEEENS8_INS9_IcEEEESB_SB_N4cuda3std3__48equal_toIjEENSG_4plusIjEEPllEEJSB_SD_SB_SB_SL_N3cub18CUB_300001_SM_100024ReduceByKeyScanTileStateIclLb1EEESI_SK_llEEEvDpT0_)
        .other          _ZN6thrust24THRUST_300001_SM_1000_NS8cuda_cub4core6detail13_kernel_agentINS1_15__reduce_by_key16ReduceByKeyAgentINS0_6detail15normal_iteratorINS0_10device_ptrIjEEEENS8_INS9_IcEEEESB_SB_N4cuda3std3__48equal_toIjEENSG_4plusIjEEPllEEJSB_SD_SB_SB_SL_N3cub18CUB_300001_SM_100024ReduceByKeyScanTileStateIclLb1EEESI_SK_llEEEvDpT0_,@"STO_CUDA_ENTRY STV_DEFAULT"
_ZN6thrust24THRUST_300001_SM_1000_NS8cuda_cub4core6detail13_kernel_agentINS1_15__reduce_by_key16ReduceByKeyAgentINS0_6detail15normal_iteratorINS0_10device_ptrIjEEEENS8_INS9_IcEEEESB_SB_N4cuda3std3__48equal_toIjEENSG_4plusIjEEPllEEJSB_SD_SB_SB_SL_N3cub18CUB_300001_SM_100024ReduceByKeyScanTileStateIclLb1EEESI_SK_llEEEvDpT0_:
.text._ZN6thrust24THRUST_300001_SM_1000_NS8cuda_cub4core6detail13_kernel_agentINS1_15__reduce_by_key16ReduceByKeyAgentINS0_6detail15normal_iteratorINS0_10device_ptrIjEEEENS8_INS9_IcEEEESB_SB_N4cuda3std3__48equal_toIjEENSG_4plusIjEEPllEEJSB_SD_SB_SB_SL_N3cub18CUB_300001_SM_100024ReduceByKeyScanTileStateIclLb1EEESI_SK_llEEEvDpT0_:
[----:B------:R-:W-:Y:S01]  /*0000*/  LDC R1, c[0x0][0x37c] ;  /* 0x0000df00ff017b82 */ /* 0x000fe20000000800 */
[----:B------:R-:W0:Y:S01]  /*0010*/  S2R R0, SR_CTAID.X ;  /* 0x0000000000007919 */ /* 0x000e220000002500 */
[----:B------:R-:W1:Y:S01]  /*0020*/  LDCU.64 UR4, c[0x0][0x3b8] ;  /* 0x00007700ff0477ac */ /* 0x000e620008000a00 */
[----:B------:R-:W2:Y:S01]  /*0030*/  LDCU.64 UR8, c[0x0][0x358] ;  /* 0x00006b00ff0877ac */ /* 0x000ea20008000a00 */
[----:B0-----:R-:W-:-:S03]  /*0040*/  IMAD.WIDE.U32 R4, R0, 0x900, RZ ;  /* 0x0000090000047825 */ /* 0x001fc600078e00ff */
[----:B-1----:R-:W-:-:S04]  /*0050*/  IADD3 R8, P1, PT, -R4, UR4, RZ ;  /* 0x0000000404087c10 */ /* 0x002fc8000ff3e1ff */
[----:B------:R-:W-:Y:S02]  /*0060*/  ISETP.GE.U32.AND P0, PT, R8, 0x901, PT ;  /* 0x000009010800780c */ /* 0x000fe40003f06070 */
[----:B------:R-:W-:-:S04]  /*0070*/  IADD3.X R33, PT, PT, ~R5, UR5, RZ, P1, !PT ;  /* 0x0000000505217c10 */ /* 0x000fc80008ffe5ff */
[----:B------:R-:W-:-:S13]  /*0080*/  ISETP.GE.AND.EX P0, PT, R33, RZ, PT, P0 ;  /* 0x000000ff2100720c */ /* 0x000fda0003f06300 */
[----:B--2---:R-:W-:Y:S05]  /*0090*/  @!P0 BRA `(.L_x_418) ;  /* 0x0000006000f88947 */ /* 0x004fea0003800000 */
[----:B------:R-:W-:-:S13]  /*00a0*/  ISETP.NE.AND P0, PT, R0, RZ, PT ;  /* 0x000000ff0000720c */ /* 0x000fda0003f05270 */
[----:B------:R-:W-:Y:S05]  /*00b0*/  @P0 BRA `(.L_x_419) ;  /* 0x0000002400e40947 */ /* 0x000fea0003800000 */
[----:B------:R-:W0:Y:S01]  /*00c0*/  S2R R21, SR_TID.X ;  /* 0x0000000000157919 */ /* 0x000e220000002100 */
[----:B------:R-:W1:Y:S01]  /*00d0*/  LDCU.64 UR4, c[0x0][0x380] ;  /* 0x00007000ff0477ac */ /* 0x000e620008000a00 */
[C---:B0-----:R-:W-:Y:S02]  /*00e0*/  LOP3.LUT R0, R21.reuse, 0x1f, RZ, 0xc0, !PT ;  /* 0x0000001f15007812 */ /* 0x041fe400078ec0ff */
[----:B------:R-:W-:-:S05]  /*00f0*/  LOP3.LUT R3, R21, 0x3e0, RZ, 0xc0, !PT ;  /* 0x000003e015037812 */ /* 0x000fca00078ec0ff */
[----:B------:R-:W-:-:S05]  /*0100*/  IMAD R3, R3, 0x9, R0 ;  /* 0x0000000903037824 */ /* 0x000fca00078e0200 */
[----:B------:R-:W-:-:S05]  /*0110*/  IADD3 R4, P0, PT, R4, R3, RZ ;  /* 0x0000000304047210 */ /* 0x000fca0007f1e0ff */
[----:B------:R-:W-:Y:S01]  /*0120*/  IMAD.X R5, RZ, RZ, R5, P0 ;  /* 0x000000ffff057224 */ /* 0x000fe200000e0605 */
[----:B-1----:R-:W-:-:S04]  /*0130*/  LEA R2, P0, R4, UR4, 0x2 ;  /* 0x0000000404027c11 */ /* 0x002fc8000f8010ff */
[C---:B------:R-:W-:Y:S01]  /*0140*/  LEA.HI.X R3, R4.reuse, UR5, R5, 0x2, P0 ;  /* 0x0000000504037c11 */ /* 0x040fe200080f1405 */
[----:B------:R-:W0:Y:S04]  /*0150*/  LDCU.64 UR4, c[0x0][0x388] ;  /* 0x00007100ff0477ac */ /* 0x000e280008000a00 */
[----:B------:R-:W2:Y:S04]  /*0160*/  LDG.E.CONSTANT R0, desc[UR8][R2.64] ;  /* 0x0000000802007981 */ /* 0x000ea8000c1e9900 */
[----:B------:R-:W3:Y:S04]  /*0170*/  LDG.E.CONSTANT R6, desc[UR8][R2.64+0x80] ;  /* 0x0000800802067981 */ /* 0x000ee8000c1e9900 */
[----:B------:R-:W4:Y:S04]  /*0180*/  LDG.E.CONSTANT R7, desc[UR8][R2.64+0x100] ;  /* 0x0001000802077981 */ /* 0x000f28000c1e9900 */
[----:B------:R-:W5:Y:S04]  /*0190*/  LDG.E.CONSTANT R9, desc[UR8][R2.64+0x180] ;  /* 0x0001800802097981 */ /* 0x000f68000c1e9900 */
[----:B------:R-:W5:Y:S04]  /*01a0*/  LDG.E.CONSTANT R10, desc[UR8][R2.64+0x200] ;  /* 0x00020008020a7981 */ /* 0x000f68000c1e9900 */
[----:B------:R-:W5:Y:S04]  /*01b0*/  LDG.E.CONSTANT R11, desc[UR8][R2.64+0x280] ;  /* 0x00028008020b7981 */ /* 0x000f68000c1e9900 */
[----:B------:R-:W5:Y:S04]  /*01c0*/  LDG.E.CONSTANT R12, desc[UR8][R2.64+0x300] ;  /* 0x00030008020c7981 */ /* 0x000f68000c1e9900 */
[----:B------:R-:W5:Y:S04]  /*01d0*/  LDG.E.CONSTANT R13, desc[UR8][R2.64+0x380] ;  /* 0x00038008020d7981 */ /* 0x000f68000c1e9900 */
[----:B------:R-:W5:Y:S01]  /*01e0*/  LDG.E.CONSTANT R17, desc[UR8][R2.64+0x400] ;  /* 0x0004000802117981 */ /* 0x000f62000c1e9900 */
[----:B0-----:R-:W-:-:S04]  /*01f0*/  IADD3 R4, P0, PT, R4, UR4, RZ ;  /* 0x0000000404047c10 */ /* 0x001fc8000ff1e0ff */
[----:B------:R-:W-:-:S05]  /*0200*/  IADD3.X R5, PT, PT, R5, UR5, RZ, P0, !PT ;  /* 0x0000000505057c10 */ /* 0x000fca00087fe4ff */
[----:B------:R-:W5:Y:S04]  /*0210*/  LDG.E.U8.CONSTANT R19, desc[UR8][R4.64] ;  /* 0x0000000804137981 */ /* 0x000f68000c1e9100 */
[----:B------:R-:W5:Y:S04]  /*0220*/  LDG.E.U8.CONSTANT R22, desc[UR8][R4.64+0x20] ;  /* 0x0000200804167981 */ /* 0x000f68000c1e9100 */
[----:B------:R-:W5:Y:S04]  /*0230*/  LDG.E.U8.CONSTANT R23, desc[UR8][R4.64+0x40] ;  /* 0x0000400804177981 */ /* 0x000f68000c1e9100 */
[----:B------:R-:W5:Y:S04]  /*0240*/  LDG.E.U8.CONSTANT R24, desc[UR8][R4.64+0x60] ;  /* 0x0000600804187981 */ /* 0x000f68000c1e9100 */
[----:B------:R-:W5:Y:S04]  /*0250*/  LDG.E.U8.CONSTANT R25, desc[UR8][R4.64+0x80] ;  /* 0x0000800804197981 */ /* 0x000f68000c1e9100 */
[----:B------:R-:W5:Y:S04]  /*0260*/  LDG.E.U8.CONSTANT R26, desc[UR8][R4.64+0xa0] ;  /* 0x0000a008041a7981 */ /* 0x000f68000c1e9100 */
[----:B------:R-:W5:Y:S04]  /*0270*/  LDG.E.U8.CONSTANT R27, desc[UR8][R4.64+0xc0] ;  /* 0x0000c008041b7981 */ /* 0x000f68000c1e9100 */
[----:B------:R-:W5:Y:S04]  /*0280*/  LDG.E.U8.CONSTANT R29, desc[UR8][R4.64+0xe0] ;  /* 0x0000e008041d7981 */ /* 0x000f68000c1e9100 */
[----:B------:R0:W5:Y:S01]  /*0290*/  LDG.E.U8.CONSTANT R30, desc[UR8][R4.64+0x100] ;  /* 0x00010008041e7981 */ /* 0x000162000c1e9100 */
[----:B------:R-:W1:Y:S01]  /*02a0*/  S2UR UR5, SR_CgaCtaId ;  /* 0x00000000000579c3 */ /* 0x000e620000008800 */
[----:B------:R-:W-:Y:S01]  /*02b0*/  SHF.R.U32.HI R36, RZ, 0x5, R21 ;  /* 0x00000005ff247819 */ /* 0x000fe20000011615 */
[----:B------:R-:W-:Y:S01]  /*02c0*/  UMOV UR4, 0x400 ;  /* 0x0000040000047882 */ /* 0x000fe20000000000 */
[----:B------:R-:W0:Y:S01]  /*02d0*/  S2R R37, SR_LANEID ;  /* 0x0000000000257919 */ /* 0x000e220000000000 */
[----:B------:R-:W-:Y:S01]  /*02e0*/  ISETP.NE.AND P3, PT, R21, RZ, PT ;  /* 0x000000ff1500720c */ /* 0x000fe20003f65270 */
[----:B------:R-:W-:Y:S01]  /*02f0*/  BSSY.RECONVERGENT B0, `(.L_x_420) ;  /* 0x0000116000007945 */ /* 0x000fe20003800200 */
[----:B-1----:R-:W-:-:S03]  /*0300*/  ULEA UR5, UR5, UR4, 0x18 ;  /* 0x0000000405057291 */ /* 0x002fc6000f8ec0ff */
[----:B------:R-:W-:-:S03]  /*0310*/  UMOV UR4, URZ ;  /* 0x000000ff00047c82 */ /* 0x000fc60008000000 */
[----:B0-----:R-:W-:Y:S01]  /*0320*/  LEA R5, R21, UR5, 0x2 ;  /* 0x0000000515057c11 */ /* 0x001fe2000f8e10ff */
[----:B------:R-:W-:-:S04]  /*0330*/  IMAD R2, R36, 0x120, R37 ;  /* 0x0000012024027824 */ /* 0x000fc800078e0225 */
[----:B------:R-:W-:Y:S01]  /*0340*/  IMAD R3, R37, 0x8, R2 ;  /* 0x0000000825037824 */ /* 0x000fe200078e0202 */
[----:B------:R-:W-:-:S05]  /*0350*/  LEA R18, R2, UR5, 0x2 ;  /* 0x0000000502127c11 */ /* 0x000fca000f8e10ff */
[--C-:B------:R-:W-:Y:S02]  /*0360*/  IMAD R4, R37, 0x20, R18.reuse ;  /* 0x0000002025047824 */ /* 0x100fe400078e0212 */
[----:B------:R-:W-:Y:S02]  /*0370*/  IMAD R2, R2, -0x3, R18 ;  /* 0xfffffffd02027824 */ /* 0x000fe400078e0212 */
[----:B------:R-:W-:Y:S01]  /*0380*/  IMAD R3, R3, -0x3, R4 ;  /* 0xfffffffd03037824 */ /* 0x000fe200078e0204 */
[----:B--2---:R-:W-:Y:S04]  /*0390*/  STS [R18], R0 ;  /* 0x0000000012007388 */ /* 0x004fe80000000800 */
[----:B---3--:R-:W-:Y:S04]  /*03a0*/  STS [R18+0x80], R6 ;  /* 0x0000800612007388 */ /* 0x008fe80000000800 */
[----:B----4-:R-:W-:Y:S04]  /*03b0*/  STS [R18+0x100], R7 ;  /* 0x0001000712007388 */ /* 0x010fe80000000800 */
[----:B-----5:R-:W-:Y:S04]  /*03c0*/  STS [R18+0x180], R9 ;  /* 0x0001800912007388 */ /* 0x020fe80000000800 */
[----:B------:R-:W-:Y:S04]  /*03d0*/  STS [R18+0x200], R10 ;  /* 0x0002000a12007388 */ /* 0x000fe80000000800 */
[----:B------:R-:W-:Y:S04]  /*03e0*/  STS [R18+0x280], R11 ;  /* 0x0002800b12007388 */ /* 0x000fe80000000800 */
[----:B------:R-:W-:Y:S04]  /*03f0*/  STS [R18+0x300], R12 ;  /* 0x0003000c12007388 */ /* 0x000fe80000000800 */
[----:B------:R-:W-:Y:S04]  /*0400*/  STS [R18+0x380], R13 ;  /* 0x0003800d12007388 */ /* 0x000fe80000000800 */
[----:B------:R0:W-:Y:S01]  /*0410*/  STS [R18+0x400], R17 ;  /* 0x0004001112007388 */ /* 0x0001e20000000800 */
[----:B------:R-:W-:-:S03]  /*0420*/  NOP ;  /* 0x0000000000007918 */ /* 0x000fc60000000000 */
[----:B------:R-:W-:Y:S01]  /*0430*/  LDS R20, [R4+0x20] ;  /* 0x0000200004147984 */ /* 0x000fe20000000800 */
[----:B0-----:R-:W-:-:S03]  /*0440*/  IMAD.MOV.U32 R17, RZ, RZ, RZ ;  /* 0x000000ffff117224 */ /* 0x001fc600078e00ff */
[----:B------:R-:W-:Y:S04]  /*0450*/  LDS R16, [R4] ;  /* 0x0000000004107984 */ /* 0x000fe80000000800 */
[----:B------:R-:W0:Y:S04]  /*0460*/  LDS R15, [R4+0x4] ;  /* 0x00000400040f7984 */ /* 0x000e280000000800 */
[----:B------:R-:W1:Y:S04]  /*0470*/  LDS R14, [R4+0x8] ;  /* 0x00000800040e7984 */ /* 0x000e680000000800 */
[----:B------:R-:W2:Y:S04]  /*0480*/  LDS R13, [R4+0xc] ;  /* 0x00000c00040d7984 */ /* 0x000ea80000000800 */
[----:B------:R-:W-:Y:S04]  /*0490*/  LDS R12, [R4+0x10] ;  /* 0x00001000040c7984 */ /* 0x000fe80000000800 */
[----:B------:R-:W-:Y:S04]  /*04a0*/  LDS R11, [R4+0x14] ;  /* 0x00001400040b7984 */ /* 0x000fe80000000800 */
[----:B------:R-:W-:Y:S04]  /*04b0*/  LDS R10, [R4+0x18] ;  /* 0x00001800040a7984 */ /* 0x000fe80000000800 */
[----:B------:R-:W-:Y:S01]  /*04c0*/  LDS R9, [R4+0x1c] ;  /* 0x00001c0004097984 */ /* 0x000fe20000000800 */
[----:B------:R-:W-:Y:S01]  /*04d0*/  BAR.SYNC.DEFER_BLOCKING 0x0 ;  /* 0x0000000000007b1d */ /* 0x000fe20000010000 */
[----:B0-----:R-:W-:-:S02]  /*04e0*/  ISETP.NE.AND P0, PT, R16, R15, PT ;  /* 0x0000000f1000720c */ /* 0x001fc40003f05270 */
[----:B-1----:R-:W-:Y:S02]  /*04f0*/  ISETP.NE.AND P4, PT, R15, R14, PT ;  /* 0x0000000e0f00720c */ /* 0x002fe40003f85270 */
[----:B------:R-:W-:Y:S02]  /*0500*/  SEL R35, RZ, 0x1, !P0 ;  /* 0x00000001ff237807 */ /* 0x000fe40004000000 */
[----:B------:R-:W-:Y:S02]  /*0510*/  SEL R38, RZ, 0x1, !P4 ;  /* 0x00000001ff267807 */ /* 0x000fe40006000000 */
[----:B--2---:R-:W-:Y:S01]  /*0520*/  ISETP.NE.AND P1, PT, R14, R13, PT ;  /* 0x0000000d0e00720c */ /* 0x004fe20003f25270 */
[----:B------:R-:W-:Y:S01]  /*0530*/  STS.U8 [R2], R19 ;  /* 0x0000001302007388 */ /* 0x000fe20000000000 */
[----:B------:R-:W-:Y:S02]  /*0540*/  P2R R42, PR, RZ, 0x10 ;  /* 0x00000010ff2a7803 */ /* 0x000fe40000000000 */
[----:B------:R-:W-:Y:S01]  /*0550*/  P2R R7, PR, RZ, 0x1 ;  /* 0x00000001ff077803 */ /* 0x000fe20000000000 */
[----:B------:R-:W-:Y:S04]  /*0560*/  STS.U8 [R2+0x20], R22 ;  /* 0x0000201602007388 */ /* 0x000fe80000000000 */
[----:B------:R-:W-:Y:S04]  /*0570*/  STS.U8 [R2+0x40], R23 ;  /* 0x0000401702007388 */ /* 0x000fe80000000000 */
[----:B------:R-:W-:Y:S04]  /*0580*/  STS.U8 [R2+0x60], R24 ;  /* 0x0000601802007388 */ /* 0x000fe80000000000 */
[----:B------:R-:W-:Y:S04]  /*0590*/  STS.U8 [R2+0x80], R25 ;  /* 0x0000801902007388 */ /* 0x000fe80000000000 */
[----:B------:R0:W-:Y:S04]  /*05a0*/  STS.U8 [R2+0xa0], R26 ;  /* 0x0000a01a02007388 */ /* 0x0001e80000000000 */
[----:B------:R-:W-:Y:S04]  /*05b0*/  STS.U8 [R2+0xc0], R27 ;  /* 0x0000c01b02007388 */ /* 0x000fe80000000000 */
[----:B------:R1:W-:Y:S01]  /*05c0*/  STS.U8 [R2+0xe0], R29 ;  /* 0x0000e01d02007388 */ /* 0x0003e20000000000 */
[----:B0-----:R-:W-:-:S03]  /*05d0*/  P2R R26, PR, RZ, 0x2 ;  /* 0x00000002ff1a7803 */ /* 0x001fc60000000000 */
[----:B------:R0:W-:Y:S01]  /*05e0*/  STS.U8 [R2+0x100], R30 ;  /* 0x0001001e02007388 */ /* 0x0001e20000000000 */
[----:B------:R-:W-:-:S03]  /*05f0*/  NOP ;  /* 0x0000000000007918 */ /* 0x000fc60000000000 */
[----:B------:R-:W-:Y:S01]  /*0600*/  LDS.U8 R0, [R3] ;  /* 0x0000000003007984 */ /* 0x000fe20000000000 */
[----:B-1----:R-:W-:Y:S02]  /*0610*/  SEL R29, RZ, 0x1, !P1 ;  /* 0x00000001ff1d7807 */ /* 0x002fe40004800000 */
[----:B0-----:R-:W-:Y:S01]  /*0620*/  P2R R2, PR, RZ, 0x8 ;  /* 0x00000008ff027803 */ /* 0x001fe20000000000 */
[----:B------:R-:W-:Y:S01]  /*0630*/  LDS.U8 R40, [R3+0x1] ;  /* 0x0000010003287984 */ /* 0x000fe20000000000 */
[----:B------:R-:W-:-:S03]  /*0640*/  ISETP.NE.AND P1, PT, R42, RZ, PT ;  /* 0x000000ff2a00720c */ /* 0x000fc60003f25270 */
[----:B------:R-:W-:Y:S01]  /*0650*/  LDS.U8 R34, [R3+0x2] ;  /* 0x0000020003227984 */ /* 0x000fe20000000000 */
[----:B------:R-:W-:-:S03]  /*0660*/  P2R R6, PR, RZ, 0x2 ;  /* 0x00000002ff067803 */ /* 0x000fc60000000000 */
[----:B------:R-:W-:Y:S04]  /*0670*/  LDS.U8 R32, [R3+0x3] ;  /* 0x0000030003207984 */ /* 0x000fe80000000000 */
[----:B------:R-:W-:Y:S04]  /*0680*/  LDS.U8 R33, [R3+0x4] ;  /* 0x0000040003217984 */ /* 0x000fe80000000000 */
[----:B------:R-:W-:Y:S04]  /*0690*/  LDS.U8 R28, [R3+0x5] ;  /* 0x00000500031c7984 */ /* 0x000fe80000000000 */
[----:B------:R-:W-:Y:S04]  /*06a0*/  LDS.U8 R19, [R3+0x6] ;  /* 0x0000060003137984 */ /* 0x000fe80000000000 */
[----:B------:R-:W-:Y:S04]  /*06b0*/  LDS.U8 R18, [R3+0x7] ;  /* 0x0000070003127984 */ /* 0x000fe80000000000 */
[----:B------:R-:W-:Y:S01]  /*06c0*/  LDS.U8 R4, [R3+0x8] ;  /* 0x0000080003047984 */ /* 0x000fe20000000000 */
[----:B------:R-:W-:Y:S06]  /*06d0*/  BAR.SYNC.DEFER_BLOCKING 0x0 ;  /* 0x0000000000007b1d */ /* 0x000fec0000010000 */
[----:B------:R-:W-:Y:S02]  /*06e0*/  STS [R5+0x4d8], R20 ;  /* 0x0004d81405007388 */ /* 0x000fe40000000800 */
[----:B------:R-:W-:Y:S06]  /*06f0*/  BAR.SYNC.DEFER_BLOCKING 0x0 ;  /* 0x0000000000007b1d */ /* 0x000fec0000010000 */
[----:B------:R-:W0:Y:S02]  /*0700*/  @P3 LDS R8, [R5+0x4d4] ;  /* 0x0004d40005083984 */ /* 0x000e240000000800 */
[----:B0-----:R-:W-:-:S04]  /*0710*/  @P3 ISETP.NE.AND P2, PT, R8, R16, PT ;  /* 0x000000100800320c */ /* 0x001fc80003f45270 */
[----:B------:R-:W-:Y:S02]  /*0720*/  @P3 SEL R17, RZ, 0x1, !P2 ;  /* 0x00000001ff113807 */ /* 0x000fe40005000000 */
[----:B------:R-:W-:Y:S02]  /*0730*/  ISETP.NE.AND P2, PT, R13, R12, PT ;  /* 0x0000000c0d00720c */ /* 0x000fe40003f45270 */
[----:B------:R-:W-:Y:S02]  /*0740*/  IADD3 R2, P3, P4, R38, R17, R35 ;  /* 0x0000001126027210 */ /* 0x000fe40007c7e023 */
[----:B------:R-:W-:Y:S02]  /*0750*/  SEL R22, RZ, 0x1, !P2 ;  /* 0x00000001ff167807 */ /* 0x000fe40005000000 */
[----:B------:R-:W-:Y:S02]  /*0760*/  IADD3.X R3, PT, PT, RZ, UR4, RZ, P3, P4 ;  /* 0x00000004ff037c10 */ /* 0x000fe40009fe84ff */
[----:B------:R-:W-:-:S04]  /*0770*/  IADD3 R2, P3, P4, R22, R2, R29 ;  /* 0x0000000216027210 */ /* 0x000fc80007c7e01d */
[----:B------:R-:W-:Y:S02]  /*0780*/  IADD3.X R3, PT, PT, RZ, R3, RZ, P3, P4 ;  /* 0x00000003ff037210 */ /* 0x000fe40001fe84ff */
[----:B------:R-:W-:Y:S02]  /*0790*/  ISETP.NE.AND P3, PT, R12, R11, PT ;  /* 0x0000000b0c00720c */ /* 0x000fe40003f65270 */
[----:B------:R-:W-:Y:S02]  /*07a0*/  ISETP.NE.AND P4, PT, R11, R10, PT ;  /* 0x0000000a0b00720c */ /* 0x000fe40003f85270 */
[----:B------:R-:W-:Y:S02]  /*07b0*/  SEL R23, RZ, 0x1, !P3 ;  /* 0x00000001ff177807 */ /* 0x000fe40005800000 */
[----:B------:R-:W-:-:S04]  /*07c0*/  SEL R24, RZ, 0x1, !P4 ;  /* 0x00000001ff187807 */ /* 0x000fc80006000000 */
        /* <DEDUP_REMOVED lines=8> */
[----:B------:R-:W-:Y:S02]  /*0850*/  ISETP.NE.AND P0, PT, R7, RZ, PT ;  /* 0x000000ff0700720c */ /* 0x000fe40003f05270 */
[----:B------:R-:W-:Y:S01]  /*0860*/  ISETP.NE.AND P1, PT, R6, RZ, PT ;  /* 0x000000ff0600720c */ /* 0x000fe20003f25270 */
[----:B------:R-:W-:Y:S01]  /*0870*/  SHFL.UP PT, R7, R3, 0x1, RZ ;  /* 0x0420000003077989 */ /* 0x000fe200000e00ff */
[----:B------:R-:W-:-:S05]  /*0880*/  SEL R5, R0, RZ, !P0 ;  /* 0x000000ff00057207 */ /* 0x000fca0004000000 */
[----:B------:R-:W-:-:S05]  /*0890*/  IMAD.IADD R5, R40, 0x1, R5 ;  /* 0x0000000128057824 */ /* 0x000fca00078e0205 */
[----:B------:R-:W-:Y:S02]  /*08a0*/  SEL R5, R5, RZ, !P1 ;  /* 0x000000ff05057207 */ /* 0x000fe40004800000 */
[----:B------:R-:W-:-:S03]  /*08b0*/  ISETP.NE.AND P1, PT, R26, RZ, PT ;  /* 0x000000ff1a00720c */ /* 0x000fc60003f25270 */
[----:B------:R-:W-:-:S05]  /*08c0*/  IMAD.IADD R5, R34, 0x1, R5 ;  /* 0x0000000122057824 */ /* 0x000fca00078e0205 */
[----:B------:R-:W-:-:S05]  /*08d0*/  SEL R5, R5, RZ, !P1 ;  /* 0x000000ff05057207 */ /* 0x000fca0004800000 */
[----:B------:R-:W-:-:S05]  /*08e0*/  IMAD.IADD R5, R32, 0x1, R5 ;  /* 0x0000000120057824 */ /* 0x000fca00078e0205 */
[----:B------:R-:W-:-:S05]  /*08f0*/  SEL R6, R5, RZ, !P2 ;  /* 0x000000ff05067207 */ /* 0x000fca0005000000 */
[----:B------:R-:W-:-:S05]  /*0900*/  IMAD.IADD R6, R33, 0x1, R6 ;  /* 0x0000000121067824 */ /* 0x000fca00078e0206 */
[----:B------:R-:W-:-:S05]  /*0910*/  SEL R5, R6, RZ, !P3 ;  /* 0x000000ff06057207 */ /* 0x000fca0005800000 */
[----:B------:R-:W-:-:S05]  /*0920*/  IMAD.IADD R5, R28, 0x1, R5 ;  /* 0x000000011c057824 */ /* 0x000fca00078e0205 */
[----:B------:R-:W-:-:S05]  /*0930*/  SEL R6, R5, RZ, !P4 ;  /* 0x000000ff05067207 */ /* 0x000fca0006000000 */
[----:B------:R-:W-:-:S05]  /*0940*/  IMAD.IADD R6, R19, 0x1, R6 ;  /* 0x0000000113067824 */ /* 0x000fca00078e0206 */
[----:B------:R-:W-:Y:S02]  /*0950*/  SEL R5, R6, RZ, !P5 ;  /* 0x000000ff06057207 */ /* 0x000fe40006800000 */
[----:B------:R-:W-:Y:S03]  /*0960*/  SHFL.UP PT, R6, R2, 0x1, RZ ;  /* 0x0420000002067989 */ /* 0x000fe600000e00ff */
[----:B------:R-:W-:-:S05]  /*0970*/  IMAD.IADD R5, R18, 0x1, R5 ;  /* 0x0000000112057824 */ /* 0x000fca00078e0205 */
[----:B------:R-:W-:Y:S02]  /*0980*/  SEL R5, R5, RZ, !P6 ;  /* 0x000000ff05057207 */ /* 0x000fe40007000000 */
[----:B------:R-:W-:-:S03]  /*0990*/  ISETP.NE.U32.AND P6, PT, R2, RZ, PT ;  /* 0x000000ff0200720c */ /* 0x000fc60003fc5070 */
[----:B------:R-:W-:Y:S01]  /*09a0*/  IMAD.IADD R4, R4, 0x1, R5 ;  /* 0x0000000104047824 */ /* 0x000fe200078e0205 */
[----:B------:R-:W-:-:S04]  /*09b0*/  ISETP.NE.AND.EX P6, PT, R3, RZ, PT, P6 ;  /* 0x000000ff0300720c */ /* 0x000fc80003fc5360 */
[----:B------:R-:W-:-:S06]  /*09c0*/  LOP3.LUT R5, R4, 0xff, RZ, 0xc0, !PT ;  /* 0x000000ff04057812 */ /* 0x000fcc00078ec0ff */
[----:B------:R-:W0:Y:S02]  /*09d0*/  SHFL.UP PT, R5, R5, 0x1, RZ ;  /* 0x0420000005057989 */ /* 0x000e2400000e00ff */
[----:B0-----:R-:W-:Y:S02]  /*09e0*/  SEL R26, R5, RZ, !P6 ;  /* 0x000000ff051a7207 */ /* 0x001fe40007000000 */
[----:B------:R-:W-:-:S04]  /*09f0*/  ISETP.GE.AND P6, PT, R37, 0x1, PT ;  /* 0x000000012500780c */ /* 0x000fc80003fc6270 */
[----:B------:R-:W-:Y:S02]  /*0a00*/  SEL R30, R7, RZ, P6 ;  /* 0x000000ff071e7207 */ /* 0x000fe40003000000 */
[----:B------:R-:W-:Y:S02]  /*0a10*/  SEL R7, R26, RZ, P6 ;  /* 0x000000ff1a077207 */ /* 0x000fe40003000000 */
[----:B------:R-:W-:-:S03]  /*0a20*/  SEL R27, R6, RZ, P6 ;  /* 0x000000ff061b7207 */ /* 0x000fc60003000000 */
[----:B------:R-:W-:Y:S01]  /*0a30*/  IMAD.IADD R7, R4, 0x1, R7 ;  /* 0x0000000104077824 */ /* 0x000fe200078e0207 */
[----:B------:R-:W-:-:S04]  /*0a40*/  IADD3 R6, P6, PT, R27, R2, RZ ;  /* 0x000000021b067210 */ /* 0x000fc80007fde0ff */
[----:B------:R-:W-:Y:S01]  /*0a50*/  LOP3.LUT R4, R7, 0xff, RZ, 0xc0, !PT ;  /* 0x000000ff07047812 */ /* 0x000fe200078ec0ff */
[----:B------:R-:W-:Y:S01]  /*0a60*/  IMAD.X R30, R30, 0x1, R3, P6 ;  /* 0x000000011e1e7824 */ /* 0x000fe200030e0603 */
[----:B------:R-:W-:Y:S01]  /*0a70*/  SHFL.UP PT, R2, R6, 0x2, RZ ;  /* 0x0440000006027989 */ /* 0x000fe200000e00ff */
[----:B------:R-:W-:-:S03]  /*0a80*/  ISETP.NE.U32.AND P6, PT, R6, RZ, PT ;  /* 0x000000ff0600720c */ /* 0x000fc60003fc5070 */
[----:B------:R-:W0:Y:S01]  /*0a90*/  SHFL.UP PT, R4, R4, 0x2, RZ ;  /* 0x0440000004047989 */ /* 0x000e2200000e00ff */
[----:B------:R-:W-:-:S03]  /*0aa0*/  ISETP.NE.AND.EX P6, PT, R30, RZ, PT, P6 ;  /* 0x000000ff1e00720c */ /* 0x000fc60003fc5360 */
[----:B------:R-:W1:Y:S01]  /*0ab0*/  SHFL.UP PT, R3, R30, 0x2, RZ ;  /* 0x044000001e037989 */ /* 0x000e6200000e00ff */
[----:B0-----:R-:W-:Y:S02]  /*0ac0*/  SEL R5, R4, RZ, !P6 ;  /* 0x000000ff04057207 */ /* 0x001fe40007000000 */
[----:B------:R-:W-:-:S04]  /*0ad0*/  ISETP.GE.AND P6, PT, R37, 0x2, PT ;  /* 0x000000022500780c */ /* 0x000fc80003fc6270 */
[----:B------:R-:W-:Y:S02]  /*0ae0*/  SEL R31, R2, RZ, P6 ;  /* 0x000000ff021f7207 */ /* 0x000fe40003000000 */
[----:B------:R-:W-:Y:S02]  /*0af0*/  SEL R2, R5, RZ, P6 ;  /* 0x000000ff05027207 */ /* 0x000fe40003000000 */
[----:B-1----:R-:W-:Y:S02]  /*0b00*/  SEL R3, R3, RZ, P6 ;  /* 0x000000ff03037207 */ /* 0x002fe40003000000 */
[----:B------:R-:W-:Y:S01]  /*0b10*/  IADD3 R31, P6, PT, R31, R6, RZ ;  /* 0x000000061f1f7210 */ /* 0x000fe20007fde0ff */
[----:B------:R-:W-:-:S04]  /*0b20*/  IMAD.IADD R2, R7, 0x1, R2 ;  /* 0x0000000107027824 */ /* 0x000fc800078e0202 */
[----:B------:R-:W-:Y:S01]  /*0b30*/  IMAD.X R26, R3, 0x1, R30, P6 ;  /* 0x00000001031a7824 */ /* 0x000fe200030e061e */
[----:B------:R-:W-:Y:S01]  /*0b40*/  LOP3.LUT R3, R2, 0xff, RZ, 0xc0, !PT ;  /* 0x000000ff02037812 */ /* 0x000fe200078ec0ff */
[----:B------:R-:W-:Y:S01]  /*0b50*/  SHFL.UP PT, R4, R31, 0x4, RZ ;  /* 0x048000001f047989 */ /* 0x000fe200000e00ff */
[----:B------:R-:W-:-:S03]  /*0b60*/  ISETP.NE.U32.AND P6, PT, R31, RZ, PT ;  /* 0x000000ff1f00720c */ /* 0x000fc60003fc5070 */
[----:B------:R-:W-:Y:S01]  /*0b70*/  SHFL.UP PT, R5, R26, 0x4, RZ ;  /* 0x048000001a057989 */ /* 0x000fe200000e00ff */
[----:B------:R-:W-:-:S03]  /*0b80*/  ISETP.NE.AND.EX P6, PT, R26, RZ, PT, P6 ;  /* 0x000000ff1a00720c */ /* 0x000fc60003fc5360 */
        /* <DEDUP_REMOVED lines=33> */
[----:B------:R-:W-:-:S05]  /*0da0*/  IADD3 R2, P6, PT, R2, R7, RZ ;  /* 0x0000000702027210 */ /* 0x000fca0007fde0ff */
[----:B------:R-:W-:Y:S01]  /*0db0*/  IMAD.X R3, R3, 0x1, R26, P6 ;  /* 0x0000000103037824 */ /* 0x000fe200030e061a */
[----:B------:R-:W-:-:S04]  /*0dc0*/  ISETP.GE.AND P6, PT, R37, 0x10, PT ;  /* 0x000000102500780c */ /* 0x000fc80003fc6270 */
[----:B------:R-:W-:Y:S02]  /*0dd0*/  SEL R5, R5, RZ, P6 ;  /* 0x000000ff05057207 */ /* 0x000fe40003000000 */
[----:B------:R-:W-:-:S03]  /*0de0*/  ISETP.NE.AND P6, PT, R37, 0x1f, PT ;  /* 0x0000001f2500780c */ /* 0x000fc60003fc5270 */
[----:B------:R-:W-:-:S10]  /*0df0*/  IMAD.IADD R39, R6, 0x1, R5 ;  /* 0x0000000106277824 */ /* 0x000fd400078e0205 */
[----:B------:R-:W-:-:S05]  /*0e00*/  @!P6 LEA R30, R36, UR5, 0x4 ;  /* 0x00000005241eec11 */ /* 0x000fca000f8e20ff */
[----:B------:R-:W-:Y:S04]  /*0e10*/  @!P6 STS.64 [R30], R2 ;  /* 0x000000021e00e388 */ /* 0x000fe80000000a00 */
[----:B------:R-:W-:Y:S01]  /*0e20*/  @!P6 STS.U8 [R30+0x8], R39 ;  /* 0x000008271e00e388 */ /* 0x000fe20000000000 */
[----:B------:R-:W-:Y:S06]  /*0e30*/  BAR.SYNC.DEFER_BLOCKING 0x0 ;  /* 0x0000000000007b1d */ /* 0x000fec0000010000 */
[----:B------:R-:W-:Y:S04]  /*0e40*/  LDS.64 R6, [UR5+0x10] ;  /* 0x00001005ff067984 */ /* 0x000fe80008000a00 */
[----:B------:R-:W0:Y:S04]  /*0e50*/  LDS.64 R4, [UR5] ;  /* 0x00000005ff047984 */ /* 0x000e280008000a00 */
[----:B------:R-:W1:Y:S04]  /*0e60*/  LDS.U8 R31, [UR5+0x8] ;  /* 0x00000805ff1f7984 */ /* 0x000e680008000000 */
[----:B------:R-:W2:Y:S04]  /*0e70*/  LDS.64 R26, [UR5+0x20] ;  /* 0x00002005ff1a7984 */ /* 0x000ea80008000a00 */
[----:B------:R-:W3:Y:S01]  /*0e80*/  LDS.U8 R30, [UR5+0x18] ;  /* 0x00001805ff1e7984 */ /* 0x000ee20008000000 */
[----:B0-----:R-:W-:-:S05]  /*0e90*/  IADD3 R49, P6, PT, R4, R6, RZ ;  /* 0x0000000604317210 */ /* 0x001fca0007fde0ff */
[----:B------:R-:W-:Y:S01]  /*0ea0*/  IMAD.X R51, R5, 0x1, R7, P6 ;  /* 0x0000000105337824 */ /* 0x000fe200030e0607 */
[----:B------:R-:W-:-:S04]  /*0eb0*/  ISETP.NE.U32.AND P6, PT, R6, RZ, PT ;  /* 0x000000ff0600720c */ /* 0x000fc80003fc5070 */
[----:B------:R-:W-:Y:S02]  /*0ec0*/  ISETP.NE.AND.EX P6, PT, R7, RZ, PT, P6 ;  /* 0x000000ff0700720c */ /* 0x000fe40003fc5360 */
[----:B------:R-:W0:Y:S02]  /*0ed0*/  LDS.64 R6, [UR5+0x30] ;  /* 0x00003005ff067984 */ /* 0x000e240008000a00 */
[----:B-1----:R-:W-:Y:S02]  /*0ee0*/  SEL R41, R31, RZ, !P6 ;  /* 0x000000ff1f297207 */ /* 0x002fe40007000000 */
[----:B--2---:R-:W-:-:S03]  /*0ef0*/  IADD3 R43, P6, PT, R26, R49, RZ ;  /* 0x000000311a2b7210 */ /* 0x004fc60007fde0ff */
[----:B---3--:R-:W-:Y:S02]  /*0f00*/  IMAD.IADD R30, R30, 0x1, R41 ;  /* 0x000000011e1e7824 */ /* 0x008fe400078e0229 */
[----:B------:R-:W-:Y:S01]  /*0f10*/  IMAD.X R53, R27, 0x1, R51, P6 ;  /* 0x000000011b357824 */ /* 0x000fe200030e0633 */
[----:B0-----:R-:W-:-:S05]  /*0f20*/  IADD3 R47, P6, PT, R6, R43, RZ ;  /* 0x0000002b062f7210 */ /* 0x001fca0007fde0ff */
[----:B------:R-:W-:Y:S01]  /*0f30*/  IMAD.X R45, R7, 0x1, R53, P6 ;  /* 0x00000001072d7824 */ /* 0x000fe200030e0635 */
[----:B------:R-:W-:-:S04]  /*0f40*/  ISETP.NE.AND P6, PT, R36, 0x2, PT ;  /* 0x000000022400780c */ /* 0x000fc80003fc5270 */
[----:B------:R-:W-:Y:S02]  /*0f50*/  SEL R46, R49, R4, !P6 ;  /* 0x00000004312e7207 */ /* 0x000fe40007000000 */
[----:B------:R-:W-:Y:S02]  /*0f60*/  SEL R48, R51, R5, !P6 ;  /* 0x0000000533307207 */ /* 0x000fe40007000000 */
[----:B------:R-:W-:Y:S01]  /*0f70*/  SEL R4, R30, R31, !P6 ;  /* 0x0000001f1e047207 */ /* 0x000fe20007000000 */
[----:B------:R-:W0:Y:S01]  /*0f80*/  LDS.U8 R5, [UR5+0x28] ;  /* 0x00002805ff057984 */ /* 0x000e220008000000 */
[----:B------:R-:W-:-:S04]  /*0f90*/  ISETP.NE.U32.AND P6, PT, R26, RZ, PT ;  /* 0x000000ff1a00720c */ /* 0x000fc80003fc5070 */
[----:B------:R-:W-:Y:S02]  /*0fa0*/  ISETP.NE.AND.EX P6, PT, R27, RZ, PT, P6 ;  /* 0x000000ff1b00720c */ /* 0x000fe40003fc5360 */
[----:B------:R-:W1:Y:S02]  /*0fb0*/  LDS.64 R26, [UR5+0x40] ;  /* 0x00004005ff1a7984 */ /* 0x000e640008000a00 */
[----:B------:R-:W-:-:S05]  /*0fc0*/  SEL R30, R30, RZ, !P6 ;  /* 0x000000ff1e1e7207 */ /* 0x000fca0007000000 */
[----:B0-----:R-:W-:Y:S01]  /*0fd0*/  IMAD.IADD R51, R5, 0x1, R30 ;  /* 0x0000000105337824 */ /* 0x001fe200078e021e */
[----:B-1----:R-:W-:-:S05]  /*0fe0*/  IADD3 R49, P6, PT, R26, R47, RZ ;  /* 0x0000002f1a317210 */ /* 0x002fca0007fde0ff */
[----:B------:R-:W-:Y:S01]  /*0ff0*/  IMAD.X R31, R27, 0x1, R45, P6 ;  /* 0x000000011b1f7824 */ /* 0x000fe200030e062d */
[----:B------:R-:W-:-:S04]  /*1000*/  ISETP.NE.AND P6, PT, R36, 0x3, PT ;  /* 0x000000032400780c */ /* 0x000fc80003fc5270 */
[----:B------:R-:W-:Y:S02]  /*1010*/  SEL R30, R51, R4, !P6 ;  /* 0x00000004331e7207 */ /* 0x000fe40007000000 */
[----:B------:R-:W0:Y:S01]  /*1020*/  LDS.64 R4, [UR5+0x50] ;  /* 0x00005005ff047984 */ /* 0x000e220008000a00 */
[----:B------:R-:W-:Y:S02]  /*1030*/  SEL R46, R43, R46, !P6 ;  /* 0x0000002e2b2e7207 */ /* 0x000fe40007000000 */
[----:B------:R-:W-:Y:S02]  /*1040*/  SEL R48, R53, R48, !P6 ;  /* 0x0000003035307207 */ /* 0x000fe40007000000 */
[----:B0-----:R-:W-:-:S05]  /*1050*/  IADD3 R43, P6, PT, R4, R49, RZ ;  /* 0x00000031042b7210 */ /* 0x001fca0007fde0ff */
[----:B------:R-:W-:Y:S01]  /*1060*/  IMAD.X R41, R5, 0x1, R31, P6 ;  /* 0x0000000105297824 */ /* 0x000fe200030e061f */
[----:B------:R-:W-:Y:S02]  /*1070*/  ISETP.NE.U32.AND P6, PT, R6, RZ, PT ;  /* 0x000000ff0600720c */ /* 0x000fe40003fc5070 */
[----:B------:R-:W0:Y:S02]  /*1080*/  LDS.U8 R6, [UR5+0x38] ;  /* 0x00003805ff067984 */ /* 0x000e240008000000 */
[----:B------:R-:W-:-:S04]  /*1090*/  ISETP.NE.AND.EX P6, PT, R7, RZ, PT, P6 ;  /* 0x000000ff0700720c */ /* 0x000fc80003fc5360 */
[----:B------:R-:W-:Y:S02]  /*10a0*/  SEL R51, R51, RZ, !P6 ;  /* 0x000000ff33337207 */ /* 0x000fe40007000000 */
[----:B------:R-:W-:-:S04]  /*10b0*/  ISETP.NE.AND P6, PT, R36, 0x4, PT ;  /* 0x000000042400780c */ /* 0x000fc80003fc5270 */
[----:B------:R-:W-:Y:S02]  /*10c0*/  SEL R46, R47, R46, !P6 ;  /* 0x0000002e2f2e7207 */ /* 0x000fe40007000000 */
[----:B------:R-:W-:Y:S01]  /*10d0*/  SEL R48, R45, R48, !P6 ;  /* 0x000000302d307207 */ /* 0x000fe20007000000 */
[----:B0-----:R-:W-:Y:S02]  /*10e0*/  IMAD.IADD R51, R6, 0x1, R51 ;  /* 0x0000000106337824 */ /* 0x001fe400078e0233 */
[----:B------:R-:W0:Y:S03]  /*10f0*/  LDS.64 R6, [UR5+0x60] ;  /* 0x00006005ff067984 */ /* 0x000e260008000a00 */
        /* <DEDUP_REMOVED lines=21> */
[----:B------:R-:W-:Y:S02]  /*1250*/  SEL R48, R41, R48, !P6 ;  /* 0x0000003029307207 */ /* 0x000fe40007000000 */
[----:B------:R-:W-:Y:S01]  /*1260*/  SHFL.UP PT, R41, R3, 0x1, RZ ;  /* 0x0420000003297989 */ /* 0x000fe200000e00ff */
[----:B0-----:R-:W-:-:S03]  /*1270*/  IMAD.IADD R51, R4, 0x1, R51 ;  /* 0x0000000104337824 */ /* 0x001fc600078e0233 */
[----:B------:R-:W0:Y:S02]  /*1280*/  LDS.U8 R4, [UR5+0x68] ;  /* 0x00006805ff047984 */ /* 0x000e240008000000 */
[----:B------:R-:W-:Y:S02]  /*1290*/  SEL R44, R51, R44, !P6 ;  /* 0x0000002c332c7207 */ /* 0x000fe40007000000 */
[----:B------:R-:W-:-:S04]  /*12a0*/  ISETP.NE.U32.AND P6, PT, R6, RZ, PT ;  /* 0x000000ff0600720c */ /* 0x000fc80003fc5070 */
[----:B------:R-:W-:-:S04]  /*12b0*/  ISETP.NE.AND.EX P6, PT, R7, RZ, PT, P6 ;  /* 0x000000ff0700720c */ /* 0x000fc80003fc5360 */
[----:B------:R-:W-:Y:S02]  /*12c0*/  SEL R51, R51, RZ, !P6 ;  /* 0x000000ff33337207 */ /* 0x000fe40007000000 */
[----:B------:R-:W-:Y:S02]  /*12d0*/  ISETP.NE.AND P6, PT, R36, 0x7, PT ;  /* 0x000000072400780c */ /* 0x000fe40003fc5270 */
[----:B------:R-:W-:Y:S02]  /*12e0*/  SHFL.UP PT, R36, R2, 0x1, RZ ;  /* 0x0420000002247989 */ /* 0x000fe400000e00ff */
[----:B------:R-:W-:Y:S02]  /*12f0*/  SEL R47, R47, R46, !P6 ;  /* 0x0000002e2f2f7207 */ /* 0x000fe40007000000 */
[----:B------:R-:W-:Y:S01]  /*1300*/  SEL R6, R45, R48, !P6 ;  /* 0x000000302d067207 */ /* 0x000fe20007000000 */
[----:B0-----:R-:W-:Y:S01]  /*1310*/  IMAD.IADD R51, R4, 0x1, R51 ;  /* 0x0000000104337824 */ /* 0x001fe200078e0233 */
[----:B------:R-:W-:-:S04]  /*1320*/  LOP3.LUT R4, R39, 0xff, RZ, 0xc0, !PT ;  /* 0x000000ff27047812 */ /* 0x000fc800078ec0ff */
[----:B------:R-:W-:Y:S02]  /*1330*/  SEL R44, R51, R44, !P6 ;  /* 0x0000002c332c7207 */ /* 0x000fe40007000000 */
[----:B------:R-:W-:Y:S01]  /*1340*/  ISETP.NE.U32.AND P6, PT, R26, RZ, PT ;  /* 0x000000ff1a00720c */ /* 0x000fe20003fc5070 */
[----:B------:R-:W0:Y:S03]  /*1350*/  SHFL.UP PT, R4, R4, 0x1, RZ ;  /* 0x0420000004047989 */ /* 0x000e2600000e00ff */
[----:B------:R-:W-:-:S04]  /*1360*/  ISETP.NE.AND.EX P6, PT, R27, RZ, PT, P6 ;  /* 0x000000ff1b00720c */ /* 0x000fc80003fc5360 */
[----:B------:R-:W-:Y:S02]  /*1370*/  SEL R51, R51, RZ, !P6 ;  /* 0x000000ff33337207 */ /* 0x000fe40007000000 */
[----:B------:R-:W-:Y:S02]  /*1380*/  ISETP.GE.U32.AND P6, PT, R21, 0x20, PT ;  /* 0x000000201500780c */ /* 0x000fe40003fc6070 */
[----:B0-----:R-:W-:-:S11]  /*1390*/  PRMT R39, R4, 0x7610, R39 ;  /* 0x0000761004277816 */ /* 0x001fd60000000027 */
[----:B------:R-:W-:Y:S05]  /*13a0*/  @!P6 BRA `(.L_x_421) ;  /* 0x000000000028e947 */ /* 0x000fea0003800000 */
[----:B------:R-:W-:-:S04]  /*13b0*/  ISETP.NE.U32.AND P6, PT, R36, RZ, PT ;  /* 0x000000ff2400720c */ /* 0x000fc80003fc5070 */
[----:B------:R-:W-:-:S04]  /*13c0*/  ISETP.NE.AND.EX P6, PT, R41, RZ, PT, P6 ;  /* 0x000000ff2900720c */ /* 0x000fc80003fc5360 */
[----:B------:R-:W-:Y:S02]  /*13d0*/  SEL R2, R44, RZ, !P6 ;  /* 0x000000ff2c027207 */ /* 0x000fe40007000000 */
[----:B------:R-:W-:-:S04]  /*13e0*/  ISETP.NE.AND P6, PT, R37, RZ, PT ;  /* 0x000000ff2500720c */ /* 0x000fc80003fc5270 */
[----:B------:R-:W-:Y:S02]  /*13f0*/  SEL R36, R36, RZ, P6 ;  /* 0x000000ff24247207 */ /* 0x000fe40003000000 */
[----:B------:R-:W-:-:S07]  /*1400*/  SEL R41, R41, RZ, P6 ;  /* 0x000000ff29297207 */ /* 0x000fce0003000000 */
[----:B------:R-:W-:Y:S01]  /*1410*/  @P6 IMAD.IADD R44, R39, 0x1, R2 ;  /* 0x00000001272c6824 */ /* 0x000fe200078e0202 */
[----:B------:R-:W-:-:S04]  /*1420*/  IADD3 R36, P6, PT, R36, R47, RZ ;  /* 0x0000002f24247210 */ /* 0x000fc80007fde0ff */
[----:B------:R-:W-:Y:S01]  /*1430*/  PRMT R39, R44, 0x7610, R39 ;  /* 0x000076102c277816 */ /* 0x000fe20000000027 */
[----:B------:R-:W-:-:S08]  /*1440*/  IMAD.X R41, R41, 0x1, R6, P6 ;  /* 0x0000000129297824 */ /* 0x000fd000030e0606 */
.L_x_421:
[----:B------:R-:W-:Y:S05]  /*1450*/  BSYNC.RECONVERGENT B0 ;  /* 0x0000000000007941 */ /* 0x000fea0003800200 */
.L_x_420:
[----:B------:R-:W-:Y:S01]  /*1460*/  P2R R2, PR, RZ, 0x20 ;  /* 0x00000020ff027803 */ /* 0x000fe20000000000 */
[----:B------:R-:W0:Y:S01]  /*1470*/  LDS.U8 R4, [UR5+0x78] ;  /* 0x00007805ff047984 */ /* 0x000e220008000000 */
[----:B------:R-:W-:Y:S01]  /*1480*/  ISETP.NE.AND P5, PT, R21, RZ, PT ;  /* 0x000000ff1500720c */ /* 0x000fe20003fa5270 */
[----:B------:R-:W-:-:S12]  /*1490*/  IMAD.U32 R37, RZ, RZ, UR4 ;  /* 0x00000004ff257e24 */ /* 0x000fd8000f8e00ff */
[----:B------:R-:W-:-:S04]  /*14a0*/  @P5 ISETP.NE.U32.AND P6, PT, R17, RZ, PT ;  /* 0x000000ff1100520c */ /* 0x000fc80003fc5070 */
[----:B------:R-:W-:-:S04]  /*14b0*/  @P5 ISETP.NE.AND.EX P6, PT, RZ, UR4, PT, P6 ;  /* 0x00000004ff005c0c */ /* 0x000fc8000bfc5360 */
[----:B------:R-:W-:Y:S02]  /*14c0*/  @P5 SEL R3, R39, RZ, !P6 ;  /* 0x000000ff27035207 */ /* 0x000fe40007000000 */
[----:B------:R-:W-:Y:S02]  /*14d0*/  ISETP.NE.AND P6, PT, R21, RZ, PT ;  /* 0x000000ff1500720c */ /* 0x000fe40003fc5270 */
[----:B------:R-:W-:-:S11]  /*14e0*/  ISETP.NE.AND P5, PT, R2, RZ, PT ;  /* 0x000000ff0200720c */ /* 0x000fd60003fa5270 */
[----:B------:R-:W-:Y:S02]  /*14f0*/  @P6 IMAD.IADD R3, R0, 0x1, R3 ;  /* 0x0000000100036824 */ /* 0x000fe400078e0203 */
[----:B0-----:R-:W-:-:S03]  /*1500*/  IMAD.IADD R4, R4, 0x1, R51 ;  /* 0x0000000104047824 */ /* 0x001fc600078e0233 */
[----:B------:R-:W-:-:S04]  /*1510*/  @P6 PRMT R0, R3, 0x7610, R0 ;  /* 0x0000761003006816 */ /* 0x000fc80000000000 */
[----:B------:R-:W-:Y:S02]  /*1520*/  SEL R3, R0, RZ, !P0 ;  /* 0x000000ff00037207 */ /* 0x000fe40004000000 */
[----:B------:R-:W-:-:S03]  /*1530*/  ISETP.NE.AND P0, PT, R42, RZ, PT ;  /* 0x000000ff2a00720c */ /* 0x000fc60003f05270 */
[----:B------:R-:W-:Y:S02]  /*1540*/  IMAD.IADD R26, R40, 0x1, R3 ;  /* 0x00000001281a7824 */ /* 0x000fe400078e0203 */
[----:B------:R-:W-:-:S03]  /*1550*/  IMAD.MOV.U32 R40, RZ, RZ, R17 ;  /* 0x000000ffff287224 */ /* 0x000fc600078e0011 */
[----:B------:R-:W-:Y:S02]  /*1560*/  SEL R27, R26, RZ, !P0 ;  /* 0x000000ff1a1b7207 */ /* 0x000fe40004000000 */
[----:B------:R-:W-:-:S03]  /*1570*/  ISETP.NE.AND P0, PT, R21, RZ, PT ;  /* 0x000000ff1500720c */ /* 0x000fc60003f05270 */
[----:B------:R-:W-:-:S05]  /*1580*/  IMAD.IADD R27, R34, 0x1, R27 ;  /* 0x00000001221b7824 */ /* 0x000fca00078e021b */
[----:B------:R-:W-:-:S05]  /*1590*/  SEL R5, R27, RZ, !P1 ;  /* 0x000000ff1b057207 */ /* 0x000fca0004800000 */
[----:B------:R-:W-:Y:S01]  /*15a0*/  IMAD.IADD R32, R32, 0x1, R5 ;  /* 0x0000000120207824 */ /* 0x000fe200078e0205 */
[----:B------:R-:W0:Y:S01]  /*15b0*/  @!P0 LDC.64 R2, c[0x0][0x3a8] ;  /* 0x0000ea00ff028b82 */ /* 0x000e220000000a00 */
[----:B------:R-:W-:Y:S01]  /*15c0*/  @!P0 LOP3.LUT R4, R4, 0xff, RZ, 0xc0, !PT ;  /* 0x000000ff04048812 */ /* 0x000fe200078ec0ff */
[----:B------:R-:W-:Y:S02]  /*15d0*/  @!P0 IMAD.MOV.U32 R7, RZ, RZ, R30 ;  /* 0x000000ffff078224 */ /* 0x000fe400078e001e */
[----:B------:R-:W-:Y:S02]  /*15e0*/  SEL R6, R32, RZ, !P2 ;  /* 0x000000ff20067207 */ /* 0x000fe40005000000 */
[----:B------:R-:W-:Y:S01]  /*15f0*/  @P6 IADD3 R40, P2, PT, R17, R36, RZ ;  /* 0x0000002411286210 */ /* 0x000fe20007f5e0ff */
[----:B------:R-:W-:Y:S01]  /*1600*/  @!P0 IMAD.MOV.U32 R36, RZ, RZ, RZ ;  /* 0x000000ffff248224 */ /* 0x000fe200078e00ff */
[----:B------:R-:W-:Y:S01]  /*1610*/  @!P0 LOP3.LUT R4, R4, 0x6500, RZ, 0xfc, !PT ;  /* 0x0000650004048812 */ /* 0x000fe200078efcff */
[----:B------:R-:W-:Y:S01]  /*1620*/  IMAD.IADD R33, R33, 0x1, R6 ;  /* 0x0000000121217824 */ /* 0x000fe200078e0206 */
[----:B------:R-:W-:Y:S01]  /*1630*/  IADD3 R34, P1, PT, R40, R35, RZ ;  /* 0x0000002328227210 */ /* 0x000fe20007f3e0ff */
[----:B------:R-:W-:Y:S01]  /*1640*/  @!P0 IMAD.MOV.U32 R6, RZ, RZ, R31 ;  /* 0x000000ffff068224 */ /* 0x000fe200078e001f */
[----:B------:R-:W-:Y:S01]  /*1650*/  @P6 IADD3.X R37, PT, PT, R41, UR4, RZ, P2, !PT ;  /* 0x0000000429256c10 */ /* 0x000fe200097fe4ff */
[----:B------:R-:W-:Y:S01]  /*1660*/  @!P0 IMAD.MOV.U32 R41, RZ, RZ, RZ ;  /* 0x000000ffff298224 */ /* 0x000fe200078e00ff */
[----:B------:R-:W-:-:S02]  /*1670*/  IADD3 R38, P2, PT, R34, R38, RZ ;  /* 0x0000002622267210 */ /* 0x000fc40007f5e0ff */
[----:B------:R-:W-:Y:S01]  /*1680*/  SEL R5, R33, RZ, !P3 ;  /* 0x000000ff21057207 */ /* 0x000fe20005800000 */
[----:B------:R-:W-:Y:S01]  /*1690*/  IMAD.X R35, RZ, RZ, R37, P1 ;  /* 0x000000ffff237224 */ /* 0x000fe200008e0625 */
[----:B------:R-:W-:-:S03]  /*16a0*/  IADD3 R29, P1, PT, R38, R29, RZ ;  /* 0x0000001d261d7210 */ /* 0x000fc60007f3e0ff */
[----:B------:R-:W-:Y:S01]  /*16b0*/  IMAD.X R43, RZ, RZ, R35, P2 ;  /* 0x000000ffff2b7224 */ /* 0x000fe200010e0623 */
[----:B------:R-:W-:Y:S01]  /*16c0*/  IADD3 R22, P2, PT, R29, R22, RZ ;  /* 0x000000161d167210 */ /* 0x000fe20007f5e0ff */
[----:B------:R-:W-:Y:S02]  /*16d0*/  IMAD.IADD R28, R28, 0x1, R5 ;  /* 0x000000011c1c7824 */ /* 0x000fe400078e0205 */
[----:B------:R-:W-:Y:S01]  /*16e0*/  IMAD.X R42, RZ, RZ, R43, P1 ;  /* 0x000000ffff2a7224 */ /* 0x000fe200008e062b */
[----:B------:R-:W-:Y:S01]  /*16f0*/  ISETP.GE.U32.AND P1, PT, R31, 0x101, PT ;  /* 0x000001011f00780c */ /* 0x000fe20003f26070 */
[----:B------:R-:W-:Y:S01]  /*1700*/  @!P0 IMAD.MOV.U32 R5, RZ, RZ, RZ ;  /* 0x000000ffff058224 */ /* 0x000fe200078e00ff */
[----:B------:R-:W-:Y:S01]  /*1710*/  SEL R44, R28, RZ, !P4 ;  /* 0x000000ff1c2c7207 */ /* 0x000fe20006000000 */
[----:B------:R-:W-:Y:S01]  /*1720*/  IMAD.X R45, RZ, RZ, R42, P2 ;  /* 0x000000ffff2d7224 */ /* 0x000fe200010e062a */
[----:B------:R-:W-:Y:S02]  /*1730*/  ISETP.GE.AND.EX P1, PT, R30, RZ, PT, P1 ;  /* 0x000000ff1e00720c */ /* 0x000fe40003f26310 */
[----:B------:R-:W-:Y:S01]  /*1740*/  IADD3 R23, P3, PT, R22, R23, RZ ;  /* 0x0000001716177210 */ /* 0x000fe20007f7e0ff */
[----:B------:R-:W-:Y:S01]  /*1750*/  IMAD.IADD R19, R19, 0x1, R44 ;  /* 0x0000000113137824 */ /* 0x000fe200078e022c */
[----:B0-----:R0:W-:Y:S02]  /*1760*/  @!P0 ST.E.128.STRONG.GPU desc[UR8][R2.64+0x200], R4 ;  /* 0x0002000402008985 */ /* 0x0011e4000c10fd08 */
[----:B------:R-:W-:Y:S01]  /*1770*/  IADD3 R24, P2, PT, R23, R24, RZ ;  /* 0x0000001817187210 */ /* 0x000fe20007f5e0ff */
[----:B------:R-:W-:Y:S01]  /*1780*/  IMAD.X R44, RZ, RZ, R45, P3 ;  /* 0x000000ffff2c7224 */ /* 0x000fe200018e062d */
[----:B------:R-:W-:-:S02]  /*1790*/  SEL R47, R19, RZ, !P5 ;  /* 0x000000ff132f7207 */ /* 0x000fc40006800000 */
[----:B------:R-:W-:-:S03]  /*17a0*/  IADD3 R25, P3, PT, R24, R25, RZ ;  /* 0x0000001918197210 */ /* 0x000fc60007f7e0ff */
[----:B------:R-:W-:Y:S02]  /*17b0*/  IMAD.IADD R18, R18, 0x1, R47 ;  /* 0x0000000112127824 */ /* 0x000fe400078e022f */
[----:B0-----:R-:W-:-:S04]  /*17c0*/  IMAD.X R7, RZ, RZ, R44, P2 ;  /* 0x000000ffff077224 */ /* 0x001fc800010e062c */
[----:B------:R-:W-:Y:S01]  /*17d0*/  IMAD.X R6, RZ, RZ, R7, P3 ;  /* 0x000000ffff067224 */ /* 0x000fe200018e0607 */
[----:B------:R-:W-:Y:S06]  /*17e0*/  @!P1 BRA `(.L_x_422) ;  /* 0x0000000400f89947 */ /* 0x000fec0003800000 */
[----:B------:R-:W-:Y:S01]  /*17f0*/  BAR.SYNC.DEFER_BLOCKING 0x0 ;  /* 0x0000000000007b1d */ /* 0x000fe20000010000 */
[----:B------:R-:W-:Y:S02]  /*1800*/  ISETP.NE.U32.AND P0, PT, R17, RZ, PT ;  /* 0x000000ff1100720c */ /* 0x000fe40003f05070 */
[----:B------:R-:W-:Y:S02]  /*1810*/  ISETP.NE.AND P2, PT, R16, R15, PT ;  /* 0x0000000f1000720c */ /* 0x000fe40003f45270 */
[----:B------:R-:W-:Y:S02]  /*1820*/  ISETP.NE.AND.EX P3, PT, RZ, UR4, PT, P0 ;  /* 0x00000004ff007c0c */ /* 0x000fe4000bf65300 */
[----:B------:R-:W-:Y:S02]  /*1830*/  ISETP.NE.AND P0, PT, R15, R14, PT ;  /* 0x0000000e0f00720c */ /* 0x000fe40003f05270 */
[----:B------:R-:W-:Y:S02]  /*1840*/  ISETP.NE.AND P4, PT, R14, R13, PT ;  /* 0x0000000d0e00720c */ /* 0x000fe40003f85270 */
[----:B------:R-:W-:-:S02]  /*1850*/  ISETP.NE.AND P5, PT, R13, R12, PT ;  /* 0x0000000c0d00720c */ /* 0x000fc40003fa5270 */
[----:B------:R-:W-:Y:S02]  /*1860*/  ISETP.NE.AND P6, PT, R12, R11, PT ;  /* 0x0000000b0c00720c */ /* 0x000fe40003fc5270 */
[----:B------:R-:W-:Y:S02]  /*1870*/  ISETP.NE.AND P1, PT, R9, R20, PT ;  /* 0x000000140900720c */ /* 0x000fe40003f25270 */
[----:B------:R-:W-:Y:S02]  /*1880*/  @P2 LEA R3, R40, UR5, 0x3 ;  /* 0x0000000528032c11 */ /* 0x000fe4000f8e18ff */
[----:B------:R-:W-:Y:S02]  /*1890*/  @P3 LEA R36, R36, UR5, 0x3 ;  /* 0x0000000524243c11 */ /* 0x000fe4000f8e18ff */
[----:B------:R-:W-:Y:S02]  /*18a0*/  @P0 LEA R34, R34, UR5, 0x3 ;  /* 0x0000000522220c11 */ /* 0x000fe4000f8e18ff */
[----:B------:R-:W-:Y:S01]  /*18b0*/  @P4 LEA R38, R38, UR5, 0x3 ;  /* 0x0000000526264c11 */ /* 0x000fe2000f8e18ff */
[----:B------:R0:W-:Y:S01]  /*18c0*/  @P3 STS [R36], R8 ;  /* 0x0000000824003388 */ /* 0x0001e20000000800 */
[----:B------:R-:W-:-:S02]  /*18d0*/  @P5 LEA R29, R29, UR5, 0x3 ;  /* 0x000000051d1d5c11 */ /* 0x000fc4000f8e18ff */
[----:B------:R-:W-:Y:S01]  /*18e0*/  @P6 LEA R22, R22, UR5, 0x3 ;  /* 0x0000000516166c11 */ /* 0x000fe2000f8e18ff */
[----:B------:R0:W-:Y:S01]  /*18f0*/  @P3 STS.U8 [R36+0x4], R39 ;  /* 0x0000042724003388 */ /* 0x0001e20000000000 */
[----:B------:R-:W-:Y:S02]  /*1900*/  ISETP.NE.AND P3, PT, R11, R10, PT ;  /* 0x0000000a0b00720c */ /* 0x000fe40003f65270 */
[----:B------:R-:W-:Y:S01]  /*1910*/  @P1 LEA R25, R25, UR5, 0x3 ;  /* 0x0000000519191c11 */ /* 0x000fe2000f8e18ff */
[----:B------:R0:W-:Y:S04]  /*1920*/  @P2 STS [R3], R16 ;  /* 0x0000001003002388 */ /* 0x0001e80000000800 */
[----:B------:R0:W-:Y:S01]  /*1930*/  @P2 STS.U8 [R3+0x4], R0 ;  /* 0x0000040003002388 */ /* 0x0001e20000000000 */
[----:B------:R-:W-:-:S03]  /*1940*/  ISETP.NE.AND P2, PT, R10, R9, PT ;  /* 0x000000090a00720c */ /* 0x000fc60003f45270 */
[----:B------:R0:W-:Y:S02]  /*1950*/  @P0 STS [R34], R15 ;  /* 0x0000000f22000388 */ /* 0x0001e40000000800 */
[----:B------:R-:W-:Y:S02]  /*1960*/  @P3 LEA R23, R23, UR5, 0x3 ;  /* 0x0000000517173c11 */ /* 0x000fe4000f8e18ff */
[----:B------:R0:W-:Y:S01]  /*1970*/  @P0 STS.U8 [R34+0x4], R26 ;  /* 0x0000041a22000388 */ /* 0x0001e20000000000 */
[----:B------:R-:W-:-:S03]  /*1980*/  ISETP.GT.U32.AND P0, PT, R31, R21, PT ;  /* 0x000000151f00720c */ /* 0x000fc60003f04070 */
[----:B------:R0:W-:Y:S01]  /*1990*/  @P4 STS [R38], R14 ;  /* 0x0000000e26004388 */ /* 0x0001e20000000800 */
[----:B------:R-:W-:Y:S02]  /*19a0*/  ISETP.GT.U32.AND.EX P0, PT, R30, RZ, PT, P0 ;  /* 0x000000ff1e00720c */ /* 0x000fe40003f04100 */
[----:B------:R-:W-:Y:S01]  /*19b0*/  @P2 LEA R24, R24, UR5, 0x3 ;  /* 0x0000000518182c11 */ /* 0x000fe2000f8e18ff */
[----:B------:R0:W-:Y:S04]  /*19c0*/  @P4 STS.U8 [R38+0x4], R27 ;  /* 0x0000041b26004388 */ /* 0x0001e80000000000 */
[----:B------:R0:W-:Y:S04]  /*19d0*/  @P5 STS [R29], R13 ;  /* 0x0000000d1d005388 */ /* 0x0001e80000000800 */
        /* <DEDUP_REMOVED lines=8> */
[----:B------:R0:W-:Y:S01]  /*1a60*/  @P1 STS.U8 [R25+0x4], R18 ;  /* 0x0000041219001388 */ /* 0x0001e20000000000 */
[----:B------:R-:W-:Y:S06]  /*1a70*/  BAR.SYNC.DEFER_BLOCKING 0x0 ;  /* 0x0000000000007b1d */ /* 0x000fec0000010000 */
[----:B------:R-:W-:Y:S05]  /*1a80*/  @!P0 EXIT ;  /* 0x000000000000894d */ /* 0x000fea0003800000 */
[----:B0-----:R-:W-:Y:S01]  /*1a90*/  IMAD.MOV.U32 R12, RZ, RZ, R21 ;  /* 0x000000ffff0c7224 */ /* 0x001fe200078e0015 */
[----:B------:R-:W0:Y:S01]  /*1aa0*/  LDCU.128 UR16, c[0x0][0x390] ;  /* 0x00007200ff1077ac */ /* 0x000e220008000c00 */
[----:B------:R-:W-:Y:S01]  /*1ab0*/  IMAD.MOV.U32 R27, RZ, RZ, RZ ;  /* 0x000000ffff1b7224 */ /* 0x000fe200078e00ff */
[----:B------:R-:W-:Y:S02]  /*1ac0*/  BSSY.RECONVERGENT B0, `(.L_x_423) ;  /* 0x000002c000007945 */ /* 0x000fe40003800200 */
[----:B------:R-:W-:Y:S02]  /*1ad0*/  LOP3.LUT R0, RZ, R12, RZ, 0x33, !PT ;  /* 0x0000000cff007212 */ /* 0x000fe400078e33ff */
[----:B------:R-:W-:Y:S02]  /*1ae0*/  LOP3.LUT R3, RZ, R27, RZ, 0x33, !PT ;  /* 0x0000001bff037212 */ /* 0x000fe400078e33ff */
[----:B------:R-:W-:-:S04]  /*1af0*/  IADD3 R0, P0, PT, R0, R31, RZ ;  /* 0x0000001f00007210 */ /* 0x000fc80007f1e0ff */
[C---:B------:R-:W-:Y:S01]  /*1b00*/  LOP3.LUT R2, R0.reuse, 0x300, RZ, 0xc0, !PT ;  /* 0x0000030000027812 */ /* 0x040fe200078ec0ff */
[----:B------:R-:W-:Y:S01]  /*1b10*/  IMAD.X R3, R3, 0x1, R30, P0 ;  /* 0x0000000103037824 */ /* 0x000fe200000e061e */
[----:B------:R-:W-:Y:S02]  /*1b20*/  ISETP.GE.U32.AND P0, PT, R0, 0x300, PT ;  /* 0x000003000000780c */ /* 0x000fe40003f06070 */
[----:B------:R-:W-:Y:S02]  /*1b30*/  ISETP.NE.U32.AND P1, PT, R2, 0x300, PT ;  /* 0x000003000200780c */ /* 0x000fe40003f25070 */
[----:B------:R-:W-:Y:S02]  /*1b40*/  ISETP.GE.U32.AND.EX P0, PT, R3, RZ, PT, P0 ;  /* 0x000000ff0300720c */ /* 0x000fe40003f06100 */
[----:B------:R-:W-:-:S13]  /*1b50*/  ISETP.NE.AND.EX P1, PT, RZ, RZ, PT, P1 ;  /* 0x000000ffff00720c */ /* 0x000fda0003f25310 */
[----:B0-----:R-:W-:Y:S05]  /*1b60*/  @!P1 BRA `(.L_x_424) ;  /* 0x0000000000849947 */ /* 0x001fea0003800000 */
[----:B------:R-:W0:Y:S01]  /*1b70*/  LDCU.128 UR12, c[0x0][0x390] ;  /* 0x00007200ff0c77ac */ /* 0x000e220008000c00 */
[----:B------:R-:W-:Y:S01]  /*1b80*/  SHF.R.U64 R10, R0, 0x8, R3 ;  /* 0x00000008000a7819 */ /* 0x000fe20000001203 */
[C---:B------:R-:W-:Y:S01]  /*1b90*/  IMAD.SHL.U32 R6, R12.reuse, 0x4, RZ ;  /* 0x000000040c067824 */ /* 0x040fe200078e00ff */
[----:B------:R-:W-:Y:S01]  /*1ba0*/  SHF.L.U64.HI R11, R12, 0x2, R27 ;  /* 0x000000020c0b7819 */ /* 0x000fe2000001021b */
[----:B------:R-:W-:Y:S01]  /*1bb0*/  IMAD.MOV.U32 R15, RZ, RZ, RZ ;  /* 0x000000ffff0f7224 */ /* 0x000fe200078e00ff */
[----:B------:R-:W-:Y:S01]  /*1bc0*/  LEA R0, R21, UR5, 0x3 ;  /* 0x0000000515007c11 */ /* 0x000fe2000f8e18ff */
[----:B------:R-:W-:-:S04]  /*1bd0*/  VIADD R10, R10, 0x1 ;  /* 0x000000010a0a7836 */ /* 0x000fc80000000000 */
[----:B------:R-:W-:Y:S01]  /*1be0*/  VIADD R0, R0, 0x4 ;  /* 0x0000000400007836 */ /* 0x000fe20000000000 */
[----:B------:R-:W-:-:S04]  /*1bf0*/  LOP3.LUT R10, R10, 0x3, RZ, 0xc0, !PT ;  /* 0x000000030a0a7812 */ /* 0x000fc800078ec0ff */
[----:B------:R-:W-:Y:S02]  /*1c00*/  LEA R12, P3, R10, R12, 0x8 ;  /* 0x0000000c0a0c7211 */ /* 0x000fe400078640ff */
[C---:B0-----:R-:W-:Y:S02]  /*1c10*/  IADD3 R8, P1, PT, R6.reuse, UR14, RZ ;  /* 0x0000000e06087c10 */ /* 0x041fe4000ff3e0ff */
[----:B------:R-:W-:Y:S02]  /*1c20*/  IADD3 R6, P2, PT, R6, UR12, RZ ;  /* 0x0000000c06067c10 */ /* 0x000fe4000ff5e0ff */
[C---:B------:R-:W-:Y:S02]  /*1c30*/  IADD3.X R13, PT, PT, R11.reuse, UR15, RZ, P1, !PT ;  /* 0x0000000f0b0d7c10 */ /* 0x040fe40008ffe4ff */
[----:B------:R-:W-:Y:S02]  /*1c40*/  IADD3.X R11, PT, PT, R11, UR13, RZ, P2, !PT ;  /* 0x0000000d0b0b7c10 */ /* 0x000fe400097fe4ff */
[----:B------:R-:W-:-:S07]  /*1c50*/  LEA.HI.X R27, R10, R27, R15, 0x8, P3 ;  /* 0x0000001b0a1b7211 */ /* 0x000fce00018f440f */
.L_x_425:
[----:B0-----:R-:W0:Y:S01]  /*1c60*/  LDS R7, [R0+-0x4] ;  /* 0xfffffc0000077984 */ /* 0x001e220000000800 */
[----:B------:R-:W-:Y:S01]  /*1c70*/  IMAD.MOV.U32 R2, RZ, RZ, R6 ;  /* 0x000000ffff027224 */ /* 0x000fe200078e0006 */
[----:B------:R-:W-:Y:S01]  /*1c80*/  IADD3 R10, P1, PT, R10, -0x1, RZ ;  /* 0xffffffff0a0a7810 */ /* 0x000fe20007f3e0ff */
[----:B------:R-:W-:Y:S01]  /*1c90*/  IMAD.MOV.U32 R3, RZ, RZ, R11 ;  /* 0x000000ffff037224 */ /* 0x000fe200078e000b */
[----:B------:R1:W2:Y:S01]  /*1ca0*/  LDS.S8 R9, [R0] ;  /* 0x0000000000097984 */ /* 0x0002a20000000200 */
[----:B------:R-:W-:Y:S01]  /*1cb0*/  IMAD.MOV.U32 R4, RZ, RZ, R8 ;  /* 0x000000ffff047224 */ /* 0x000fe200078e0008 */
[----:B------:R-:W-:Y:S01]  /*1cc0*/  IADD3.X R15, PT, PT, R15, -0x1, RZ, P1, !PT ;  /* 0xffffffff0f0f7810 */ /* 0x000fe20000ffe4ff */
[----:B------:R-:W-:Y:S01]  /*1cd0*/  IMAD.MOV.U32 R5, RZ, RZ, R13 ;  /* 0x000000ffff057224 */ /* 0x000fe200078e000d */
[----:B------:R-:W-:Y:S02]  /*1ce0*/  ISETP.NE.U32.AND P1, PT, R10, RZ, PT ;  /* 0x000000ff0a00720c */ /* 0x000fe40003f25070 */
[----:B------:R-:W-:-:S02]  /*1cf0*/  IADD3 R8, P2, PT, R8, 0x400, RZ ;  /* 0x0000040008087810 */ /* 0x000fc40007f5e0ff */
[----:B------:R-:W-:Y:S01]  /*1d00*/  ISETP.NE.AND.EX P1, PT, R15, RZ, PT, P1 ;  /* 0x000000ff0f00720c */ /* 0x000fe20003f25310 */
[----:B-1----:R-:W-:Y:S01]  /*1d10*/  VIADD R0, R0, 0x800 ;  /* 0x0000080000007836 */ /* 0x002fe20000000000 */
[----:B------:R-:W-:Y:S01]  /*1d20*/  IADD3 R6, P3, PT, R6, 0x400, RZ ;  /* 0x0000040006067810 */ /* 0x000fe20007f7e0ff */
[----:B------:R-:W-:-:S04]  /*1d30*/  IMAD.X R13, RZ, RZ, R13, P2 ;  /* 0x000000ffff0d7224 */ /* 0x000fc800010e060d */
[----:B------:R-:W-:Y:S01]  /*1d40*/  IMAD.X R11, RZ, RZ, R11, P3 ;  /* 0x000000ffff0b7224 */ /* 0x000fe200018e060b */
[----:B0-----:R0:W-:Y:S04]  /*1d50*/  STG.E desc[UR8][R2.64], R7 ;  /* 0x0000000702007986 */ /* 0x0011e8000c101908 */
[----:B--2---:R0:W-:Y:S01]  /*1d60*/  STG.E desc[UR8][R4.64], R9 ;  /* 0x0000000904007986 */ /* 0x0041e2000c101908 */
[----:B------:R-:W-:Y:S05]  /*1d70*/  @P1 BRA `(.L_x_425) ;  /* 0xfffffffc00b81947 */ /* 0x000fea000383ffff */
.L_x_424:
[----:B------:R-:W-:Y:S05]  /*1d80*/  BSYNC.RECONVERGENT B0 ;  /* 0x0000000000007941 */ /* 0x000fea0003800200 */
.L_x_423:
[----:B------:R-:W-:Y:S05]  /*1d90*/  @!P0 EXIT ;  /* 0x000000000000894d */ /* 0x000fea0003800000 */
.L_x_426:
[C---:B------:R-:W-:Y:S01]  /*1da0*/  LEA R0, R12.reuse, UR5, 0x3 ;  /* 0x000000050c007c11 */ /* 0x040fe2000f8e18ff */
[C---:B0-----:R-:W-:Y:S01]  /*1db0*/  IMAD.SHL.U32 R8, R12.reuse, 0x4, RZ ;  /* 0x000000040c087824 */ /* 0x041fe200078e00ff */
[C---:B0-----:R-:W-:Y:S01]  /*1dc0*/  SHF.L.U64.HI R3, R12.reuse, 0x2, R27 ;  /* 0x000000020c037819 */ /* 0x041fe2000001021b */
[----:B------:R-:W-:Y:S02]  /*1dd0*/  VIADD R12, R12, 0x400 ;  /* 0x000004000c0c7836 */ /* 0x000fe40000000000 */
[----:B------:R-:W0:Y:S01]  /*1de0*/  LDS R11, [R0] ;  /* 0x00000000000b7984 */ /* 0x000e220000000800 */
[C---:B------:R-:W-:Y:S01]  /*1df0*/  IADD3 R6, P0, PT, R8.reuse, UR16, RZ ;  /* 0x0000001008067c10 */ /* 0x040fe2000ff1e0ff */
[----:B------:R-:W-:Y:S01]  /*1e00*/  IMAD.MOV.U32 R27, RZ, RZ, RZ ;  /* 0x000000ffff1b7224 */ /* 0x000fe200078e00ff */
[C---:B------:R-:W-:Y:S01]  /*1e10*/  LOP3.LUT R4, R8.reuse, 0xfffffffc, RZ, 0xc0, !PT ;  /* 0xfffffffc08047812 */ /* 0x040fe200078ec0ff */
[----:B------:R-:W1:Y:S01]  /*1e20*/  LDS.S8 R13, [R0+0x4] ;  /* 0x00000400000d7984 */ /* 0x000e620000000200 */
[----:B------:R-:W-:-:S02]  /*1e30*/  IADD3 R8, P1, PT, R8, UR18, RZ ;  /* 0x0000001208087c10 */ /* 0x000fc4000ff3e0ff */
[C---:B------:R-:W-:Y:S01]  /*1e40*/  IADD3.X R7, PT, PT, R3.reuse, UR17, RZ, P0, !PT ;  /* 0x0000001103077c10 */ /* 0x040fe200087fe4ff */
[----:B------:R-:W2:Y:S01]  /*1e50*/  LDS R15, [R0+0x800] ;  /* 0x00080000000f7984 */ /* 0x000ea20000000800 */
[C---:B------:R-:W-:Y:S02]  /*1e60*/  LOP3.LUT R5, R3.reuse, 0x3, RZ, 0xc0, !PT ;  /* 0x0000000303057812 */ /* 0x040fe400078ec0ff */
[C---:B------:R-:W-:Y:S01]  /*1e70*/  IADD3 R2, P0, PT, R4.reuse, UR16, RZ ;  /* 0x0000001004027c10 */ /* 0x040fe2000ff1e0ff */
[----:B------:R-:W3:Y:S01]  /*1e80*/  LDS.S8 R17, [R0+0x804] ;  /* 0x0008040000117984 */ /* 0x000ee20000000200 */
[----:B------:R-:W-:Y:S02]  /*1e90*/  IADD3.X R9, PT, PT, R3, UR19, RZ, P1, !PT ;  /* 0x0000001303097c10 */ /* 0x000fe40008ffe4ff */
[----:B------:R-:W-:Y:S01]  /*1ea0*/  IADD3 R4, P1, PT, R4, UR18, RZ ;  /* 0x0000001204047c10 */ /* 0x000fe2000ff3e0ff */
[----:B------:R-:W4:Y:S01]  /*1eb0*/  LDS R19, [R0+0x1000] ;  /* 0x0010000000137984 */ /* 0x000f220000000800 */
[----:B------:R-:W-:-:S02]  /*1ec0*/  IADD3.X R3, PT, PT, R5, UR17, RZ, P0, !PT ;  /* 0x0000001105037c10 */ /* 0x000fc400087fe4ff */
[----:B------:R-:W-:Y:S01]  /*1ed0*/  IADD3.X R5, PT, PT, R5, UR19, RZ, P1, !PT ;  /* 0x0000001305057c10 */ /* 0x000fe20008ffe4ff */
[----:B------:R-:W5:Y:S01]  /*1ee0*/  LDS.S8 R21, [R0+0x1004] ;  /* 0x0010040000157984 */ /* 0x000f620000000200 */
[----:B------:R-:W-:-:S03]  /*1ef0*/  ISETP.GT.U32.AND P0, PT, R31, R12, PT ;  /* 0x0000000c1f00720c */ /* 0x000fc60003f04070 */
[----:B------:R-:W5:Y:S01]  /*1f00*/  LDS R23, [R0+0x1800] ;  /* 0x0018000000177984 */ /* 0x000f620000000800 */
[----:B------:R-:W-:-:S03]  /*1f10*/  ISETP.GT.U32.AND.EX P0, PT, R30, RZ, PT, P0 ;  /* 0x000000ff1e00720c */ /* 0x000fc60003f04100 */
[----:B------:R-:W5:Y:S04]  /*1f20*/  LDS.S8 R25, [R0+0x1804] ;  /* 0x0018040000197984 */ /* 0x000f680000000200 */
[----:B0-----:R0:W-:Y:S04]  /*1f30*/  STG.E desc[UR8][R6.64], R11 ;  /* 0x0000000b06007986 */ /* 0x0011e8000c101908 */
[----:B-1----:R0:W-:Y:S04]  /*1f40*/  STG.E desc[UR8][R8.64], R13 ;  /* 0x0000000d08007986 */ /* 0x0021e8000c101908 */
[----:B--2---:R0:W-:Y:S04]  /*1f50*/  STG.E desc[UR8][R2.64+0x400], R15 ;  /* 0x0004000f02007986 */ /* 0x0041e8000c101908 */
[----:B---3--:R0:W-:Y:S04]  /*1f60*/  STG.E desc[UR8][R4.64+0x400], R17 ;  /* 0x0004001104007986 */ /* 0x0081e8000c101908 */
[----:B----4-:R0:W-:Y:S04]  /*1f70*/  STG.E desc[UR8][R2.64+0x800], R19 ;  /* 0x0008001302007986 */ /* 0x0101e8000c101908 */
[----:B-----5:R0:W-:Y:S04]  /*1f80*/  STG.E desc[UR8][R4.64+0x800], R21 ;  /* 0x0008001504007986 */ /* 0x0201e8000c101908 */
[----:B------:R0:W-:Y:S04]  /*1f90*/  STG.E desc[UR8][R2.64+0xc00], R23 ;  /* 0x000c001702007986 */ /* 0x0001e8000c101908 */
[----:B------:R0:W-:Y:S01]  /*1fa0*/  STG.E desc[UR8][R4.64+0xc00], R25 ;  /* 0x000c001904007986 */ /* 0x0001e2000c101908 */
[----:B------:R-:W-:Y:S05]  /*1fb0*/  @P0 BRA `(.L_x_426) ;  /* 0xfffffffc00780947 */ /* 0x000fea000383ffff */
[----:B------:R-:W-:Y:S05]  /*1fc0*/  EXIT ;  /* 0x000000000000794d */ /* 0x000fea0003800000 */
.L_x_422:
[----:B------:R-:W-:Y:S01]  /*1fd0*/  ISETP.NE.U32.AND P0, PT, R17, RZ, PT ;  /* 0x000000ff1100720c */ /* 0x000fe20003f05070 */
[----:B------:R-:W-:Y:S01]  /*1fe0*/  BSSY.RECONVERGENT B0, `(.L_x_427) ;  /* 0x0000011000007945 */ /* 0x000fe20003800200 */
[----:B------:R-:W-:Y:S02]  /*1ff0*/  ISETP.NE.AND P1, PT, R9, R20, PT ;  /* 0x000000140900720c */ /* 0x000fe40003f25270 */
[----:B------:R-:W-:Y:S02]  /*2000*/  ISETP.NE.AND.EX P0, PT, RZ, UR4, PT, P0 ;  /* 0x00000004ff007c0c */ /* 0x000fe4000bf05300 */
[----:B------:R-:W-:Y:S02]  /*2010*/  ISETP.NE.AND P4, PT, R16, R15, PT ;  /* 0x0000000f1000720c */ /* 0x000fe40003f85270 */
[----:B------:R-:W-:-:S09]  /*2020*/  ISETP.NE.AND P2, PT, R15, R14, PT ;  /* 0x0000000e0f00720c */ /* 0x000fd20003f45270 */
[----:B------:R-:W-:Y:S05]  /*2030*/  @!P0 BRA `(.L_x_428) ;  /* 0x00000000002c8947 */ /* 0x000fea0003800000 */
[----:B------:R-:W0:Y:S01]  /*2040*/  LDCU.128 UR4, c[0x0][0x390] ;  /* 0x00007200ff0477ac */ /* 0x000e220008000c00 */
[C---:B------:R-:W-:Y:S01]  /*2050*/  IMAD.SHL.U32 R4, R36.reuse, 0x4, RZ ;  /* 0x0000000424047824 */ /* 0x040fe200078e00ff */
[----:B------:R-:W-:Y:S02]  /*2060*/  SHF.L.U64.HI R36, R36, 0x2, R41 ;  /* 0x0000000224247819 */ /* 0x000fe40000010229 */
[----:B------:R-:W-:-:S04]  /*2070*/  LOP3.LUT R39, R39, 0xffff, RZ, 0xc0, !PT ;  /* 0x0000ffff27277812 */ /* 0x000fc800078ec0ff */
[----:B------:R-:W-:Y:S02]  /*2080*/  PRMT R17, R39, 0x8880, RZ ;  /* 0x0000888027117816 */ /* 0x000fe400000000ff */
[C---:B0-----:R-:W-:Y:S02]  /*2090*/  IADD3 R2, P0, PT, R4.reuse, UR4, RZ ;  /* 0x0000000404027c10 */ /* 0x041fe4000ff1e0ff */
[----:B------:R-:W-:Y:S02]  /*20a0*/  IADD3 R4, P3, PT, R4, UR6, RZ ;  /* 0x0000000604047c10 */ /* 0x000fe4000ff7e0ff */
[C---:B------:R-:W-:Y:S02]  /*20b0*/  IADD3.X R3, PT, PT, R36.reuse, UR5, RZ, P0, !PT ;  /* 0x0000000524037c10 */ /* 0x040fe400087fe4ff */
[----:B------:R-:W-:-:S03]  /*20c0*/  IADD3.X R5, PT, PT, R36, UR7, RZ, P3, !PT ;  /* 0x0000000724057c10 */ /* 0x000fc60009ffe4ff */
[----:B------:R0:W-:Y:S04]  /*20d0*/  STG.E desc[UR8][R2.64], R8 ;  /* 0x0000000802007986 */ /* 0x0001e8000c101908 */
[----:B------:R0:W-:Y:S02]  /*20e0*/  STG.E desc[UR8][R4.64], R17 ;  /* 0x0000001104007986 */ /* 0x0001e4000c101908 */
.L_x_428:
[----:B------:R-:W-:Y:S05]  /*20f0*/  BSYNC.RECONVERGENT B0 ;  /* 0x0000000000007941 */ /* 0x000fea0003800200 */
.L_x_427:
[----:B------:R-:W-:Y:S04]  /*2100*/  BSSY.RECONVERGENT B0, `(.L_x_429) ;  /* 0x000000d000007945 */ /* 0x000fe80003800200 */
[----:B------:R-:W-:Y:S05]  /*2110*/  @!P4 BRA `(.L_x_430) ;  /* 0x00000000002cc947 */ /* 0x000fea0003800000 */
[----:B------:R-:W1:Y:S01]  /*2120*/  LDCU.128 UR4, c[0x0][0x390] ;  /* 0x00007200ff0477ac */ /* 0x000e620008000c00 */
[C---:B0-----:R-:W-:Y:S01]  /*2130*/  IMAD.SHL.U32 R4, R40.reuse, 0x4, RZ ;  /* 0x0000000428047824 */ /* 0x041fe200078e00ff */
[----:B------:R-:W-:Y:S02]  /*2140*/  SHF.L.U64.HI R37, R40, 0x2, R37 ;  /* 0x0000000228257819 */ /* 0x000fe40000010225 */
[----:B------:R-:W-:-:S04]  /*2150*/  LOP3.LUT R0, R0, 0xffff, RZ, 0xc0, !PT ;  /* 0x0000ffff00007812 */ /* 0x000fc800078ec0ff */
[----:B------:R-:W-:Y:S02]  /*2160*/  PRMT R17, R0, 0x8880, RZ ;  /* 0x0000888000117816 */ /* 0x000fe400000000ff */
[C---:B-1----:R-:W-:Y:S02]  /*2170*/  IADD3 R2, P0, PT, R4.reuse, UR4, RZ ;  /* 0x0000000404027c10 */ /* 0x042fe4000ff1e0ff */
[----:B------:R-:W-:Y:S02]  /*2180*/  IADD3 R4, P3, PT, R4, UR6, RZ ;  /* 0x0000000604047c10 */ /* 0x000fe4000ff7e0ff */
[C---:B------:R-:W-:Y:S02]  /*2190*/  IADD3.X R3, PT, PT, R37.reuse, UR5, RZ, P0, !PT ;  /* 0x0000000525037c10 */ /* 0x040fe400087fe4ff */
[----:B------:R-:W-:-:S03]  /*21a0*/  IADD3.X R5, PT, PT, R37, UR7, RZ, P3, !PT ;  /* 0x0000000725057c10 */ /* 0x000fc60009ffe4ff */
[----:B------:R1:W-:Y:S04]  /*21b0*/  STG.E desc[UR8][R2.64], R16 ;  /* 0x0000001002007986 */ /* 0x0003e8000c101908 */
[----:B------:R1:W-:Y:S02]  /*21c0*/  STG.E desc[UR8][R4.64], R17 ;  /* 0x0000001104007986 */ /* 0x0003e4000c101908 */
.L_x_430:
[----:B------:R-:W-:Y:S05]  /*21d0*/  BSYNC.RECONVERGENT B0 ;  /* 0x0000000000007941 */ /* 0x000fea0003800200 */
.L_x_429:
[----:B------:R-:W-:Y:S01]  /*21e0*/  BSSY.RECONVERGENT B0, `(.L_x_431) ;  /* 0x0000012000007945 */ /* 0x000fe20003800200 */
[----:B------:R-:W-:Y:S02]  /*21f0*/  ISETP.NE.AND P0, PT, R14, R13, PT ;  /* 0x0000000d0e00720c */ /* 0x000fe40003f05270 */
[----:B------:R-:W-:Y:S02]  /*2200*/  ISETP.NE.AND P3, PT, R13, R12, PT ;  /* 0x0000000c0d00720c */ /* 0x000fe40003f65270 */
[----:B------:R-:W-:Y:S02]  /*2210*/  ISETP.NE.AND P4, PT, R12, R11, PT ;  /* 0x0000000b0c00720c */ /* 0x000fe40003f85270 */
[----:B------:R-:W-:Y:S02]  /*2220*/  ISETP.NE.AND P5, PT, R11, R10, PT ;  /* 0x0000000a0b00720c */ /* 0x000fe40003fa5270 */
[----:B------:R-:W-:Y:S01]  /*2230*/  ISETP.NE.AND P6, PT, R10, R9, PT ;  /* 0x000000090a00720c */ /* 0x000fe20003fc5270 */
[----:B------:R-:W-:-:S12]  /*2240*/  @!P2 BRA `(.L_x_432) ;  /* 0x00000000002ca947 */ /* 0x000fd80003800000 */
[----:B------:R-:W2:Y:S01]  /*2250*/  LDCU.128 UR4, c[0x0][0x390] ;  /* 0x00007200ff0477ac */ /* 0x000ea20008000c00 */
[C---:B01----:R-:W-:Y:S01]  /*2260*/  IMAD.SHL.U32 R4, R34.reuse, 0x4, RZ ;  /* 0x0000000422047824 */ /* 0x043fe200078e00ff */
[----:B------:R-:W-:Y:S02]  /*2270*/  SHF.L.U64.HI R34, R34, 0x2, R35 ;  /* 0x0000000222227819 */ /* 0x000fe40000010223 */
[----:B------:R-:W-:-:S04]  /*2280*/  LOP3.LUT R26, R26, 0xffff, RZ, 0xc0, !PT ;  /* 0x0000ffff1a1a7812 */ /* 0x000fc800078ec0ff */
[----:B------:R-:W-:Y:S02]  /*2290*/  PRMT R17, R26, 0x8880, RZ ;  /* 0x000088801a117816 */ /* 0x000fe400000000ff */
[----:B--2---:R-:W-:-:S04]  /*22a0*/  IADD3 R2, P2, PT, R4, UR4, RZ ;  /* 0x0000000404027c10 */ /* 0x004fc8000ff5e0ff */
[----:B------:R-:W-:Y:S02]  /*22b0*/  IADD3.X R3, PT, PT, R34, UR5, RZ, P2, !PT ;  /* 0x0000000522037c10 */ /* 0x000fe400097fe4ff */
[----:B------:R-:W-:-:S03]  /*22c0*/  IADD3 R4, P2, PT, R4, UR6, RZ ;  /* 0x0000000604047c10 */ /* 0x000fc6000ff5e0ff */
[----:B------:R2:W-:Y:S01]  /*22d0*/  STG.E desc[UR8][R2.64], R15 ;  /* 0x0000000f02007986 */ /* 0x0005e2000c101908 */
[----:B------:R-:W-:-:S05]  /*22e0*/  IADD3.X R5, PT, PT, R34, UR7, RZ, P2, !PT ;  /* 0x0000000722057c10 */ /* 0x000fca00097fe4ff */
[----:B------:R2:W-:Y:S04]  /*22f0*/  STG.E desc[UR8][R4.64], R17 ;  /* 0x0000001104007986 */ /* 0x0005e8000c101908 */
.L_x_432:
[----:B------:R-:W-:Y:S05]  /*2300*/  BSYNC.RECONVERGENT B0 ;  /* 0x0000000000007941 */ /* 0x000fea0003800200 */
.L_x_431:
[----:B------:R-:W-:Y:S04]  /*2310*/  BSSY.RECONVERGENT B0, `(.L_x_433) ;  /* 0x000000d000007945 */ /* 0x000fe80003800200 */
[----:B------:R-:W-:Y:S05]  /*2320*/  @!P0 BRA `(.L_x_434) ;  /* 0x00000000002c8947 */ /* 0x000fea0003800000 */
[----:B------:R-:W3:Y:S01]  /*2330*/  LDCU.128 UR4, c[0x0][0x390] ;  /* 0x00007200ff0477ac */ /* 0x000ee20008000c00 */
[C---:B012---:R-:W-:Y:S01]  /*2340*/  IMAD.SHL.U32 R4, R38.reuse, 0x4, RZ ;  /* 0x0000000426047824 */ /* 0x047fe200078e00ff */
[----:B------:R-:W-:Y:S02]  /*2350*/  SHF.L.U64.HI R38, R38, 0x2, R43 ;  /* 0x0000000226267819 */ /* 0x000fe4000001022b */
[----:B------:R-:W-:-:S04]  /*2360*/  LOP3.LUT R27, R27, 0xffff, RZ, 0xc0, !PT ;  /* 0x0000ffff1b1b7812 */ /* 0x000fc800078ec0ff */
[----:B------:R-:W-:Y:S02]  /*2370*/  PRMT R15, R27, 0x8880, RZ ;  /* 0x000088801b0f7816 */ /* 0x000fe400000000ff */
[C---:B---3--:R-:W-:Y:S02]  /*2380*/  IADD3 R2, P0, PT, R4.reuse, UR4, RZ ;  /* 0x0000000404027c10 */ /* 0x048fe4000ff1e0ff */
[----:B------:R-:W-:Y:S02]  /*2390*/  IADD3 R4, P2, PT, R4, UR6, RZ ;  /* 0x0000000604047c10 */ /* 0x000fe4000ff5e0ff */
[C---:B------:R-:W-:Y:S02]  /*23a0*/  IADD3.X R3, PT, PT, R38.reuse, UR5, RZ, P0, !PT ;  /* 0x0000000526037c10 */ /* 0x040fe400087fe4ff */
[----:B------:R-:W-:-:S03]  /*23b0*/  IADD3.X R5, PT, PT, R38, UR7, RZ, P2, !PT ;  /* 0x0000000726057c10 */ /* 0x000fc600097fe4ff */
[----:B------:R3:W-:Y:S04]  /*23c0*/  STG.E desc[UR8][R2.64], R14 ;  /* 0x0000000e02007986 */ /* 0x0007e8000c101908 */
[----:B------:R3:W-:Y:S02]  /*23d0*/  STG.E desc[UR8][R4.64], R15 ;  /* 0x0000000f04007986 */ /* 0x0007e4000c101908 */
.L_x_434:
[----:B------:R-:W-:Y:S05]  /*23e0*/  BSYNC.RECONVERGENT B0 ;  /* 0x0000000000007941 */ /* 0x000fea0003800200 */
.L_x_433:
[----:B------:R-:W-:Y:S04]  /*23f0*/  BSSY.RECONVERGENT B0, `(.L_x_435) ;  /* 0x000000d000007945 */ /* 0x000fe80003800200 */
[----:B------:R-:W-:Y:S05]  /*2400*/  @!P3 BRA `(.L_x_436) ;  /* 0x00000000002cb947 */ /* 0x000fea0003800000 */
[----:B------:R-:W4:Y:S01]  /*2410*/  LDCU.128 UR4, c[0x0][0x390] ;  /* 0x00007200ff0477ac */ /* 0x000f220008000c00 */
[C---:B0123--:R-:W-:Y:S01]  /*2420*/  IMAD.SHL.U32 R4, R29.reuse, 0x4, RZ ;  /* 0x000000041d047824 */ /* 0x04ffe200078e00ff */
[----:B------:R-:W-:Y:S02]  /*2430*/  SHF.L.U64.HI R29, R29, 0x2, R42 ;  /* 0x000000021d1d7819 */ /* 0x000fe4000001022a */
[----:B------:R-:W-:-:S04]  /*2440*/  LOP3.LUT R32, R32, 0xffff, RZ, 0xc0, !PT ;  /* 0x0000ffff20207812 */ /* 0x000fc800078ec0ff */
[----:B------:R-:W-:Y:S02]  /*2450*/  PRMT R15, R32, 0x8880, RZ ;  /* 0x00008880200f7816 */ /* 0x000fe400000000ff */
[C---:B----4-:R-:W-:Y:S02]  /*2460*/  IADD3 R2, P0, PT, R4.reuse, UR4, RZ ;  /* 0x0000000404027c10 */ /* 0x050fe4000ff1e0ff */
[----:B------:R-:W-:Y:S02]  /*2470*/  IADD3 R4, P2, PT, R4, UR6, RZ ;  /* 0x0000000604047c10 */ /* 0x000fe4000ff5e0ff */
[C---:B------:R-:W-:Y:S02]  /*2480*/  IADD3.X R3, PT, PT, R29.reuse, UR5, RZ, P0, !PT ;  /* 0x000000051d037c10 */ /* 0x040fe400087fe4ff */
[----:B------:R-:W-:-:S03]  /*2490*/  IADD3.X R5, PT, PT, R29, UR7, RZ, P2, !PT ;  /* 0x000000071d057c10 */ /* 0x000fc600097fe4ff */
[----:B------:R4:W-:Y:S04]  /*24a0*/  STG.E desc[UR8][R2.64], R13 ;  /* 0x0000000d02007986 */ /* 0x0009e8000c101908 */
[----:B------:R4:W-:Y:S02]  /*24b0*/  STG.E desc[UR8][R4.64], R15 ;  /* 0x0000000f04007986 */ /* 0x0009e4000c101908 */
.L_x_436:
[----:B------:R-:W-:Y:S05]  /*24c0*/  BSYNC.RECONVERGENT B0 ;  /* 0x0000000000007941 */ /* 0x000fea0003800200 */
.L_x_435:
[----:B------:R-:W-:Y:S04]  /*24d0*/  BSSY.RECONVERGENT B0, `(.L_x_437) ;  /* 0x000000d000007945 */ /* 0x000fe80003800200 */
[----:B------:R-:W-:Y:S05]  /*24e0*/  @!P4 BRA `(.L_x_438) ;  /* 0x00000000002cc947 */ /* 0x000fea0003800000 */
[----:B------:R-:W5:Y:S01]  /*24f0*/  LDCU.128 UR4, c[0x0][0x390] ;  /* 0x00007200ff0477ac */ /* 0x000f620008000c00 */
[C---:B01234-:R-:W-:Y:S01]  /*2500*/  IMAD.SHL.U32 R4, R22.reuse, 0x4, RZ ;  /* 0x0000000416047824 */ /* 0x05ffe200078e00ff */
[----:B------:R-:W-:Y:S02]  /*2510*/  SHF.L.U64.HI R22, R22, 0x2, R45 ;  /* 0x0000000216167819 */ /* 0x000fe4000001022d */
[----:B------:R-:W-:-:S04]  /*2520*/  LOP3.LUT R33, R33, 0xffff, RZ, 0xc0, !PT ;  /* 0x0000ffff21217812 */ /* 0x000fc800078ec0ff */
[----:B------:R-:W-:Y:S02]  /*2530*/  PRMT R13, R33, 0x8880, RZ ;  /* 0x00008880210d7816 */ /* 0x000fe400000000ff */
[C---:B-----5:R-:W-:Y:S02]  /*2540*/  IADD3 R2, P0, PT, R4.reuse, UR4, RZ ;  /* 0x0000000404027c10 */ /* 0x060fe4000ff1e0ff */
[----:B------:R-:W-:Y:S02]  /*2550*/  IADD3 R4, P2, PT, R4, UR6, RZ ;  /* 0x0000000604047c10 */ /* 0x000fe4000ff5e0ff */
[C---:B------:R-:W-:Y:S02]  /*2560*/  IADD3.X R3, PT, PT, R22.reuse, UR5, RZ, P0, !PT ;  /* 0x0000000516037c10 */ /* 0x040fe400087fe4ff */
[----:B------:R-:W-:-:S03]  /*2570*/  IADD3.X R5, PT, PT, R22, UR7, RZ, P2, !PT ;  /* 0x0000000716057c10 */ /* 0x000fc600097fe4ff */
[----:B------:R0:W-:Y:S04]  /*2580*/  STG.E desc[UR8][R2.64], R12 ;  /* 0x0000000c02007986 */ /* 0x0001e8000c101908 */
[----:B------:R0:W-:Y:S02]  /*2590*/  STG.E desc[UR8][R4.64], R13 ;  /* 0x0000000d04007986 */ /* 0x0001e4000c101908 */
.L_x_438:
[----:B------:R-:W-:Y:S05]  /*25a0*/  BSYNC.RECONVERGENT B0 ;  /* 0x0000000000007941 */ /* 0x000fea0003800200 */
.L_x_437:
        /* <DEDUP_REMOVED lines=13> */
.L_x_440:
[----:B------:R-:W-:Y:S05]  /*2680*/  BSYNC.RECONVERGENT B0 ;  /* 0x0000000000007941 */ /* 0x000fea0003800200 */
.L_x_439:
[----:B------:R-:W-:Y:S04]  /*2690*/  BSSY.RECONVERGENT B0, `(.L_x_441) ;  /* 0x000000e000007945 */ /* 0x000fe80003800200 */
[----:B------:R-:W-:Y:S05]  /*26a0*/  @!P6 BRA `(.L_x_442) ;  /* 0x000000000030e947 */ /* 0x000fea0003800000 */
[----:B------:R-:W5:Y:S01]  /*26b0*/  LDCU.128 UR4, c[0x0][0x390] ;  /* 0x00007200ff0477ac */ /* 0x000f620008000c00 */
[C---:B01234-:R-:W-:Y:S01]  /*26c0*/  IMAD.SHL.U32 R4, R24.reuse, 0x4, RZ ;  /* 0x0000000418047824 */ /* 0x05ffe200078e00ff */
[----:B------:R-:W-:Y:S02]  /*26d0*/  LOP3.LUT R19, R19, 0xffff, RZ, 0xc0, !PT ;  /* 0x0000ffff13137812 */ /* 0x000fe400078ec0ff */
[----:B------:R-:W-:Y:S02]  /*26e0*/  SHF.L.U64.HI R7, R24, 0x2, R7 ;  /* 0x0000000218077819 */ /* 0x000fe40000010207 */
[----:B------:R-:W-:Y:S02]  /*26f0*/  PRMT R19, R19, 0x8880, RZ ;  /* 0x0000888013137816 */ /* 0x000fe400000000ff */
[C---:B-----5:R-:W-:Y:S02]  /*2700*/  IADD3 R2, P0, PT, R4.reuse, UR4, RZ ;  /* 0x0000000404027c10 */ /* 0x060fe4000ff1e0ff */
[----:B------:R-:W-:-:S02]  /*2710*/  IADD3 R4, P2, PT, R4, UR6, RZ ;  /* 0x0000000604047c10 */ /* 0x000fc4000ff5e0ff */
[C---:B------:R-:W-:Y:S02]  /*2720*/  IADD3.X R3, PT, PT, R7.reuse, UR5, RZ, P0, !PT ;  /* 0x0000000507037c10 */ /* 0x040fe400087fe4ff */
[----:B------:R-:W-:Y:S01]  /*2730*/  IADD3.X R5, PT, PT, R7, UR7, RZ, P2, !PT ;  /* 0x0000000707057c10 */ /* 0x000fe200097fe4ff */
[----:B------:R-:W-:Y:S02]  /*2740*/  IMAD.MOV.U32 R7, RZ, RZ, R19 ;  /* 0x000000ffff077224 */ /* 0x000fe400078e0013 */
[----:B------:R0:W-:Y:S04]  /*2750*/  STG.E desc[UR8][R2.64], R10 ;  /* 0x0000000a02007986 */ /* 0x0001e8000c101908 */
[----:B------:R0:W-:Y:S02]  /*2760*/  STG.E desc[UR8][R4.64], R7 ;  /* 0x0000000704007986 */ /* 0x0001e4000c101908 */
.L_x_442:
[----:B------:R-:W-:Y:S05]  /*2770*/  BSYNC.RECONVERGENT B0 ;  /* 0x0000000000007941 */ /* 0x000fea0003800200 */
.L_x_441:
[----:B------:R-:W-:Y:S05]  /*2780*/  @!P1 EXIT ;  /* 0x000000000000994d */ /* 0x000fea0003800000 */
        /* <DEDUP_REMOVED lines=9> */
[----:B------:R-:W-:Y:S04]  /*2820*/  STG.E desc[UR8][R2.64], R9 ;  /* 0x0000000902007986 */ /* 0x000fe8000c101908 */
[----:B------:R-:W-:Y:S01]  /*2830*/  STG.E desc[UR8][R4.64], R7 ;  /* 0x0000000704007986 */ /* 0x000fe2000c101908 */
[----:B------:R-:W-:Y:S05]  /*2840*/  EXIT ;  /* 0x000000000000794d */ /* 0x000fea0003800000 */
.L_x_419:
        /* <DEDUP_REMOVED lines=18> */
[----:B------:R1:W5:Y:S01]  /*2970*/  LDG.E.CONSTANT R14, desc[UR8][R2.64+0x400] ;  /* 0x00040008020e7981 */ /* 0x000362000c1e9900 */
[----:B0-----:R-:W-:-:S02]  /*2980*/  IADD3 R4, P0, PT, R4, UR4, RZ ;  /* 0x0000000404047c10 */ /* 0x001fc4000ff1e0ff */
[----:B------:R-:W-:Y:S02]  /*2990*/  ISETP.NE.AND P2, PT, R40, RZ, PT ;  /* 0x000000ff2800720c */ /* 0x000fe40003f45270 */
[----:B------:R-:W-:-:S05]  /*29a0*/  IADD3.X R5, PT, PT, R5, UR5, RZ, P0, !PT ;  /* 0x0000000505057c10 */ /* 0x000fca00087fe4ff */
[----:B------:R-:W5:Y:S04]  /*29b0*/  LDG.E.U8.CONSTANT R16, desc[UR8][R4.64] ;  /* 0x0000000804107981 */ /* 0x000f68000c1e9100 */
[----:B------:R-:W5:Y:S02]  /*29c0*/  LDG.E.U8.CONSTANT R17, desc[UR8][R4.64+0x20] ;  /* 0x0000200804117981 */ /* 0x000f64000c1e9100 */
[----:B-1----:R-:W0:Y:S02]  /*29d0*/  @!P2 LDC.64 R2, c[0x0][0x380] ;  /* 0x0000e000ff02ab82 */ /* 0x002e240000000a00 */
[----:B------:R-:W5:Y:S04]  /*29e0*/  LDG.E.U8.CONSTANT R18, desc[UR8][R4.64+0x40] ;  /* 0x0000400804127981 */ /* 0x000f68000c1e9100 */
[----:B------:R-:W5:Y:S04]  /*29f0*/  LDG.E.U8.CONSTANT R19, desc[UR8][R4.64+0x60] ;  /* 0x0000600804137981 */ /* 0x000f68000c1e9100 */
[----:B------:R-:W5:Y:S04]  /*2a00*/  LDG.E.U8.CONSTANT R20, desc[UR8][R4.64+0x80] ;  /* 0x0000800804147981 */ /* 0x000f68000c1e9100 */
[----:B------:R-:W5:Y:S04]  /*2a10*/  LDG.E.U8.CONSTANT R37, desc[UR8][R4.64+0xa0] ;  /* 0x0000a00804257981 */ /* 0x000f68000c1e9100 */
[----:B------:R-:W5:Y:S04]  /*2a20*/  LDG.E.U8.CONSTANT R38, desc[UR8][R4.64+0xc0] ;  /* 0x0000c00804267981 */ /* 0x000f68000c1e9100 */
[----:B------:R-:W5:Y:S04]  /*2a30*/  LDG.E.U8.CONSTANT R39, desc[UR8][R4.64+0xe0] ;  /* 0x0000e00804277981 */ /* 0x000f68000c1e9100 */
[----:B------:R-:W5:Y:S01]  /*2a40*/  LDG.E.U8.CONSTANT R41, desc[UR8][R4.64+0x100] ;  /* 0x0001000804297981 */ /* 0x000f62000c1e9100 */
[----:B------:R-:W-:-:S02]  /*2a50*/  IMAD.MOV.U32 R34, RZ, RZ, RZ ;  /* 0x000000ffff227224 */ /* 0x000fc400078e00ff */
[----:B0-----:R-:W-:-:S05]  /*2a60*/  @!P2 IMAD.WIDE.U32 R2, R0, 0x2400, R2 ;  /* 0x000024000002a825 */ /* 0x001fca00078e0002 */
[----:B------:R0:W5:Y:S01]  /*2a70*/  @!P2 LDG.E.CONSTANT R34, desc[UR8][R2.64+-0x4] ;  /* 0xfffffc080222a981 */ /* 0x000162000c1e9900 */
[----:B------:R-:W1:Y:S01]  /*2a80*/  S2UR UR5, SR_CgaCtaId ;  /* 0x00000000000579c3 */ /* 0x000e620000008800 */
[----:B------:R-:W-:Y:S01]  /*2a90*/  SHF.R.U32.HI R35, RZ, 0x5, R40 ;  /* 0x00000005ff237819 */ /* 0x000fe20000011628 */
[----:B------:R-:W-:Y:S01]  /*2aa0*/  UMOV UR4, 0x400 ;  /* 0x0000040000047882 */ /* 0x000fe20000000000 */
[----:B------:R-:W0:Y:S01]  /*2ab0*/  S2R R36, SR_LANEID ;  /* 0x0000000000247919 */ /* 0x000e220000000000 */
[----:B------:R-:W-:Y:S01]  /*2ac0*/  ISETP.NE.AND P0, PT, R40, RZ, PT ;  /* 0x000000ff2800720c */ /* 0x000fe20003f05270 */
[----:B-1----:R-:W-:Y:S01]  /*2ad0*/  ULEA UR4, UR5, UR4, 0x18 ;  /* 0x0000000405047291 */ /* 0x002fe2000f8ec0ff */
[----:B0-----:R-:W-:-:S04]  /*2ae0*/  IMAD R15, R35, 0x120, R36 ;  /* 0x00000120230f7824 */ /* 0x001fc800078e0224 */
[----:B------:R-:W-:Y:S01]  /*2af0*/  IMAD R3, R36, 0x8, R15 ;  /* 0x0000000824037824 */ /* 0x000fe200078e020f */
[----:B------:R-:W-:-:S05]  /*2b00*/  LEA R5, R15, UR4, 0x2 ;  /* 0x000000040f057c11 */ /* 0x000fca000f8e10ff */
[--C-:B------:R-:W-:Y:S02]  /*2b10*/  IMAD R2, R36, 0x20, R5.reuse ;  /* 0x0000002024027824 */ /* 0x100fe400078e0205 */
[----:B------:R-:W-:Y:S01]  /*2b20*/  IMAD R4, R15, -0x3, R5 ;  /* 0xfffffffd0f047824 */ /* 0x000fe200078e0205 */
[----:B--2---:R0:W-:Y:S04]  /*2b30*/  STS [R5], R6 ;  /* 0x0000000605007388 */ /* 0x0041e80000000800 */
[----:B---3--:R-:W-:Y:S04]  /*2b40*/  STS [R5+0x80], R7 ;  /* 0x0000800705007388 */ /* 0x008fe80000000800 */
[----:B----4-:R1:W-:Y:S01]  /*2b50*/  STS [R5+0x100], R8 ;  /* 0x0001000805007388 */ /* 0x0103e20000000800 */
[----:B0-----:R-:W-:-:S03]  /*2b60*/  IMAD R6, R3, -0x3, R2 ;  /* 0xfffffffd03067824 */ /* 0x001fc600078e0202 */
[----:B-----5:R-:W-:Y:S04]  /*2b70*/  STS [R5+0x180], R9 ;  /* 0x0001800905007388 */ /* 0x020fe80000000800 */
[----:B------:R-:W-:Y:S01]  /*2b80*/  STS [R5+0x200], R10 ;  /* 0x0002000a05007388 */ /* 0x000fe20000000800 */
[----:B-1----:R-:W-:-:S03]  /*2b90*/  LEA R8, R40, UR4, 0x2 ;  /* 0x0000000428087c11 */ /* 0x002fc6000f8e10ff */
[----:B------:R-:W-:Y:S04]  /*2ba0*/  STS [R5+0x280], R11 ;  /* 0x0002800b05007388 */ /* 0x000fe80000000800 */
[----:B------:R-:W-:Y:S04]  /*2bb0*/  STS [R5+0x300], R12 ;  /* 0x0003000c05007388 */ /* 0x000fe80000000800 */
[----:B------:R-:W-:Y:S04]  /*2bc0*/  STS [R5+0x380], R13 ;  /* 0x0003800d05007388 */ /* 0x000fe80000000800 */
[----:B------:R-:W-:Y:S01]  /*2bd0*/  STS [R5+0x400], R14 ;  /* 0x0004000e05007388 */ /* 0x000fe20000000800 */
[----:B------:R-:W-:-:S03]  /*2be0*/  NOP ;  /* 0x0000000000007918 */ /* 0x000fc60000000000 */
[----:B------:R-:W-:Y:S04]  /*2bf0*/  LDS R33, [R2] ;  /* 0x0000000002217984 */ /* 0x000fe80000000800 */
[----:B------:R-:W0:Y:S04]  /*2c00*/  LDS R32, [R2+0x4] ;  /* 0x0000040002207984 */ /* 0x000e280000000800 */
[----:B------:R-:W1:Y:S04]  /*2c10*/  LDS R31, [R2+0x8] ;  /* 0x00000800021f7984 */ /* 0x000e680000000800 */
[----:B------:R-:W2:Y:S04]  /*2c20*/  LDS R30, [R2+0xc] ;  /* 0x00000c00021e7984 */ /* 0x000ea80000000800 */
[----:B------:R-:W-:Y:S04]  /*2c30*/  LDS R29, [R2+0x10] ;  /* 0x00001000021d7984 */ /* 0x000fe80000000800 */
[----:B------:R-:W3:Y:S04]  /*2c40*/  LDS R28, [R2+0x14] ;  /* 0x00001400021c7984 */ /* 0x000ee80000000800 */
[----:B------:R-:W-:Y:S04]  /*2c50*/  LDS R27, [R2+0x18] ;  /* 0x00001800021b7984 */ /* 0x000fe80000000800 */
[----:B------:R-:W-:Y:S04]  /*2c60*/  LDS R26, [R2+0x1c] ;  /* 0x00001c00021a7984 */ /* 0x000fe80000000800 */
[----:B------:R-:W-:Y:S01]  /*2c70*/  LDS R25, [R2+0x20] ;  /* 0x0000200002197984 */ /* 0x000fe20000000800 */
[----:B------:R-:W-:Y:S01]  /*2c80*/  BAR.SYNC.DEFER_BLOCKING 0x0 ;  /* 0x0000000000007b1d */ /* 0x000fe20000010000 */
[----:B0-----:R-:W-:-:S02]  /*2c90*/  ISETP.NE.AND P4, PT, R33, R32, PT ;  /* 0x000000202100720c */ /* 0x001fc40003f85270 */
[----:B-1----:R-:W-:Y:S02]  /*2ca0*/  ISETP.NE.AND P5, PT, R32, R31, PT ;  /* 0x0000001f2000720c */ /* 0x002fe40003fa5270 */
[----:B--2---:R-:W-:-:S04]  /*2cb0*/  ISETP.NE.AND P6, PT, R31, R30, PT ;  /* 0x0000001e1f00720c */ /* 0x004fc80003fc5270 */
[----:B------:R-:W-:Y:S01]  /*2cc0*/  SEL R14, RZ, 0x1, !P6 ;  /* 0x00000001ff0e7807 */ /* 0x000fe20007000000 */
[----:B------:R-:W-:Y:S01]  /*2cd0*/  STS.U8 [R4], R16 ;  /* 0x0000001004007388 */ /* 0x000fe20000000000 */
[----:B---3--:R-:W-:-:S03]  /*2ce0*/  ISETP.NE.AND P1, PT, R29, R28, PT ;  /* 0x0000001c1d00720c */ /* 0x008fc60003f25270 */
[----:B------:R-:W-:Y:S04]  /*2cf0*/  STS.U8 [R4+0x20], R17 ;  /* 0x0000201104007388 */ /* 0x000fe80000000000 */
[----:B------:R-:W-:Y:S04]  /*2d00*/  STS.U8 [R4+0x40], R18 ;  /* 0x0000401204007388 */ /* 0x000fe80000000000 */
[----:B------:R-:W-:Y:S04]  /*2d10*/  STS.U8 [R4+0x60], R19 ;  /* 0x0000601304007388 */ /* 0x000fe80000000000 */
[----:B------:R-:W-:Y:S04]  /*2d20*/  STS.U8 [R4+0x80], R20 ;  /* 0x0000801404007388 */ /* 0x000fe80000000000 */
[----:B------:R-:W-:Y:S04]  /*2d30*/  STS.U8 [R4+0xa0], R37 ;  /* 0x0000a02504007388 */ /* 0x000fe80000000000 */
[----:B------:R-:W-:Y:S04]  /*2d40*/  STS.U8 [R4+0xc0], R38 ;  /* 0x0000c02604007388 */ /* 0x000fe80000000000 */
[----:B------:R-:W-:Y:S04]  /*2d50*/  STS.U8 [R4+0xe0], R39 ;  /* 0x0000e02704007388 */ /* 0x000fe80000000000 */
[----:B------:R-:W-:Y:S01]  /*2d60*/  STS.U8 [R4+0x100], R41 ;  /* 0x0001002904007388 */ /* 0x000fe20000000000 */
[----:B------:R-:W-:-:S03]  /*2d70*/  NOP ;  /* 0x0000000000007918 */ /* 0x000fc60000000000 */
[----:B------:R-:W0:Y:S04]  /*2d80*/  LDS.U8 R24, [R6] ;  /* 0x0000000006187984 */ /* 0x000e280000000000 */
[----:B------:R-:W1:Y:S04]  /*2d90*/  LDS.U8 R23, [R6+0x1] ;  /* 0x0000010006177984 */ /* 0x000e680000000000 */
[----:B------:R-:W2:Y:S04]  /*2da0*/  LDS.U8 R22, [R6+0x2] ;  /* 0x0000020006167984 */ /* 0x000ea80000000000 */
[----:B------:R-:W3:Y:S04]  /*2db0*/  LDS.U8 R21, [R6+0x3] ;  /* 0x0000030006157984 */ /* 0x000ee80000000000 */
[----:B------:R-:W4:Y:S04]  /*2dc0*/  LDS.U8 R20, [R6+0x4] ;  /* 0x0000040006147984 */ /* 0x000f280000000000 */
[----:B------:R-:W5:Y:S04]  /*2dd0*/  LDS.U8 R19, [R6+0x5] ;  /* 0x0000050006137984 */ /* 0x000f680000000000 */
[----:B------:R-:W-:Y:S04]  /*2de0*/  LDS.U8 R18, [R6+0x6] ;  /* 0x0000060006127984 */ /* 0x000fe80000000000 */
[----:B------:R-:W-:Y:S04]  /*2df0*/  LDS.U8 R16, [R6+0x7] ;  /* 0x0000070006107984 */ /* 0x000fe80000000000 */
[----:B------:R-:W-:Y:S01]  /*2e00*/  LDS.U8 R2, [R6+0x8] ;  /* 0x0000080006027984 */ /* 0x000fe20000000000 */
[----:B------:R-:W-:Y:S01]  /*2e10*/  BAR.SYNC.DEFER_BLOCKING 0x0 ;  /* 0x0000000000007b1d */ /* 0x000fe20000010000 */
[----:B0-----:R-:W-:-:S05]  /*2e20*/  SEL R4, R24, RZ, !P4 ;  /* 0x000000ff18047207 */ /* 0x001fca0006000000 */
[----:B-1----:R-:W-:-:S05]  /*2e30*/  IMAD.IADD R4, R23, 0x1, R4 ;  /* 0x0000000117047824 */ /* 0x002fca00078e0204 */
[----:B------:R-:W-:-:S05]  /*2e40*/  SEL R3, R4, RZ, !P5 ;  /* 0x000000ff04037207 */ /* 0x000fca0006800000 */
[----:B--2---:R-:W-:Y:S01]  /*2e50*/  IMAD.IADD R3, R22, 0x1, R3 ;  /* 0x0000000116037824 */ /* 0x004fe200078e0203 */
[----:B------:R-:W-:Y:S04]  /*2e60*/  STS [R8+0x4d8], R25 ;  /* 0x0004d81908007388 */ /* 0x000fe80000000800 */
[----:B------:R-:W-:Y:S01]  /*2e70*/  SEL R4, R3, RZ, !P6 ;  /* 0x000000ff03047207 */ /* 0x000fe20007000000 */
[----:B------:R-:W-:Y:S04]  /*2e80*/  BAR.SYNC.DEFER_BLOCKING 0x0 ;  /* 0x0000000000007b1d */ /* 0x000fe80000010000 */
[----:B---3--:R-:W-:-:S02]  /*2e90*/  IMAD.IADD R4, R21, 0x1, R4 ;  /* 0x0000000115047824 */ /* 0x008fc400078e0204 */
[----:B------:R-:W0:Y:S01]  /*2ea0*/  @P0 LDS R34, [R8+0x4d4] ;  /* 0x0004d40008220984 */ /* 0x000e220000000800 */
[----:B------:R-:W-:-:S04]  /*2eb0*/  ISETP.NE.AND P0, PT, R30, R29, PT ;  /* 0x0000001d1e00720c */ /* 0x000fc80003f05270 */
[----:B------:R-:W-:-:S05]  /*2ec0*/  SEL R3, R4, RZ, !P0 ;  /* 0x000000ff04037207 */ /* 0x000fca0004000000 */
[----:B----4-:R-:W-:-:S05]  /*2ed0*/  IMAD.IADD R3, R20, 0x1, R3 ;  /* 0x0000000114037824 */ /* 0x010fca00078e0203 */
[----:B------:R-:W-:Y:S02]  /*2ee0*/  SEL R4, R3, RZ, !P1 ;  /* 0x000000ff03047207 */ /* 0x000fe40004800000 */
[----:B------:R-:W-:-:S03]  /*2ef0*/  SEL R3, RZ, 0x1, !P4 ;  /* 0x00000001ff037807 */ /* 0x000fc60006000000 */
[----:B-----5:R-:W-:Y:S01]  /*2f00*/  IMAD.IADD R4, R19, 0x1, R4 ;  /* 0x0000000113047824 */ /* 0x020fe200078e0204 */
[----:B0-----:R-:W-:-:S04]  /*2f10*/  ISETP.NE.AND P3, PT, R34, R33, PT ;  /* 0x000000212200720c */ /* 0x001fc80003f65270 */
[----:B------:R-:W-:Y:S02]  /*2f20*/  SEL R6, RZ, 0x1, !P3 ;  /* 0x00000001ff067807 */ /* 0x000fe40005800000 */
[----:B------:R-:W-:Y:S02]  /*2f30*/  ISETP.NE.AND P3, PT, R28, R27, PT ;  /* 0x0000001b1c00720c */ /* 0x000fe40003f65270 */
[----:B------:R-:W-:Y:S02]  /*2f40*/  IADD3 R5, P4, PT, R3, R6, RZ ;  /* 0x0000000603057210 */ /* 0x000fe40007f9e0ff */
[----:B------:R-:W-:Y:S02]  /*2f50*/  SEL R3, R4, RZ, !P3 ;  /* 0x000000ff04037207 */ /* 0x000fe40005800000 */
[----:B------:R-:W-:Y:S01]  /*2f60*/  SEL R4, RZ, 0x1, !P5 ;  /* 0x00000001ff047807 */ /* 0x000fe20006800000 */
[----:B------:R-:W-:Y:S01]  /*2f70*/  IMAD.X R17, RZ, RZ, RZ, P4 ;  /* 0x000000ffff117224 */ /* 0x000fe200020e06ff */
[----:B------:R-:W-:Y:S01]  /*2f80*/  ISETP.NE.AND P4, PT, R27, R26, PT ;  /* 0x0000001a1b00720c */ /* 0x000fe20003f85270 */
[----:B------:R-:W-:Y:S01]  /*2f90*/  IMAD.IADD R3, R18, 0x1, R3 ;  /* 0x0000000112037824 */ /* 0x000fe200078e0203 */
[----:B------:R-:W-:-:S02]  /*2fa0*/  ISETP.NE.AND P5, PT, R26, R25, PT ;  /* 0x000000191a00720c */ /* 0x000fc40003fa5270 */
[----:B------:R-:W-:Y:S02]  /*2fb0*/  IADD3 R5, P6, PT, R5, R4, RZ ;  /* 0x0000000405057210 */ /* 0x000fe40007fde0ff */
[----:B------:R-:W-:Y:S02]  /*2fc0*/  SEL R3, R3, RZ, !P4 ;  /* 0x000000ff03037207 */ /* 0x000fe40006000000 */
[----:B------:R-:W-:Y:S01]  /*2fd0*/  SEL R6, RZ, 0x1, !P0 ;  /* 0x00000001ff067807 */ /* 0x000fe20004000000 */
[----:B------:R-:W-:Y:S01]  /*2fe0*/  IMAD.X R17, RZ, RZ, R17, P6 ;  /* 0x000000ffff117224 */ /* 0x000fe200030e0611 */
[----:B------:R-:W-:Y:S01]  /*2ff0*/  IADD3 R14, P0, PT, R5, R14, RZ ;  /* 0x0000000e050e7210 */ /* 0x000fe20007f1e0ff */
[----:B------:R-:W-:Y:S01]  /*3000*/  IMAD.IADD R3, R16, 0x1, R3 ;  /* 0x0000000110037824 */ /* 0x000fe200078e0203 */
[----:B------:R-:W-:Y:S02]  /*3010*/  SEL R5, RZ, 0x1, !P1 ;  /* 0x00000001ff057807 */ /* 0x000fe40004800000 */
[----:B------:R-:W-:Y:S01]  /*3020*/  SEL R7, RZ, 0x1, !P3 ;  /* 0x00000001ff077807 */ /* 0x000fe20005800000 */
[----:B------:R-:W-:Y:S01]  /*3030*/  IMAD.X R15, RZ, RZ, R17, P0 ;  /* 0x000000ffff0f7224 */ /* 0x000fe200000e0611 */
[----:B------:R-:W-:-:S02]  /*3040*/  SEL R3, R3, RZ, !P5 ;  /* 0x000000ff03037207 */ /* 0x000fc40006800000 */
[----:B------:R-:W-:Y:S02]  /*3050*/  IADD3 R6, P1, P6, R5, R14, R6 ;  /* 0x0000000e05067210 */ /* 0x000fe40007e3e006 */
[----:B------:R-:W-:Y:S01]  /*3060*/  SEL R5, RZ, 0x1, !P4 ;  /* 0x00000001ff057807 */ /* 0x000fe20006000000 */
[----:B------:R-:W-:Y:S01]  /*3070*/  IMAD.IADD R2, R2, 0x1, R3 ;  /* 0x0000000102027824 */ /* 0x000fe200078e0203 */
[----:B------:R-:W-:Y:S02]  /*3080*/  IADD3.X R9, PT, PT, RZ, R15, RZ, P1, P6 ;  /* 0x0000000fff097210 */ /* 0x000fe40000fec4ff */
[----:B------:R-:W-:Y:S02]  /*3090*/  IADD3 R6, P0, P3, R5, R6, R7 ;  /* 0x0000000605067210 */ /* 0x000fe40007b1e007 */
[----:B------:R-:W-:Y:S02]  /*30a0*/  LOP3.LUT R3, R2, 0xff, RZ, 0xc0, !PT ;  /* 0x000000ff02037812 */ /* 0x000fe400078ec0ff */
[----:B------:R-:W-:-:S02]  /*30b0*/  SEL R5, RZ, 0x1, !P5 ;  /* 0x00000001ff057807 */ /* 0x000fc40006800000 */
[----:B------:R-:W-:Y:S01]  /*30c0*/  IADD3.X R9, PT, PT, RZ, R9, RZ, P0, P3 ;  /* 0x00000009ff097210 */ /* 0x000fe200007e64ff */
[----:B------:R-:W0:Y:S01]  /*30d0*/  SHFL.UP PT, R4, R3, 0x1, RZ ;  /* 0x0420000003047989 */ /* 0x000e2200000e00ff */
[----:B------:R-:W-:Y:S02]  /*30e0*/  IADD3 R6, P1, PT, R6, R5, RZ ;  /* 0x0000000506067210 */ /* 0x000fe40007f3e0ff */
[----:B------:R-:W-:Y:S02]  /*30f0*/  ISETP.NE.AND P3, PT, R36, 0x1f, PT ;  /* 0x0000001f2400780c */ /* 0x000fe40003f65270 */
[----:B------:R-:W-:Y:S01]  /*3100*/  ISETP.NE.U32.AND P0, PT, R6, RZ, PT ;  /* 0x000000ff0600720c */ /* 0x000fe20003f05070 */
[----:B------:R-:W-:Y:S01]  /*3110*/  IMAD.X R9, RZ, RZ, R9, P1 ;  /* 0x000000ffff097224 */ /* 0x000fe200008e0609 */
[----:B------:R-:W-:Y:S01]  /*3120*/  ISETP.GE.AND P1, PT, R36, 0x1, PT ;  /* 0x000000012400780c */ /* 0x000fe20003f26270 */
[----:B------:R-:W1:Y:S01]  /*3130*/  SHFL.UP PT, R3, R6, 0x1, RZ ;  /* 0x0420000006037989 */ /* 0x000e6200000e00ff */
[----:B------:R-:W-:-:S02]  /*3140*/  ISETP.NE.AND P5, PT, R35, 0x3, PT ;  /* 0x000000032300780c */ /* 0x000fc40003fa5270 */
[----:B------:R-:W-:Y:S02]  /*3150*/  ISETP.NE.AND.EX P0, PT, R9, RZ, PT, P0 ;  /* 0x000000ff0900720c */ /* 0x000fe40003f05300 */
[----:B------:R-:W-:-:S03]  /*3160*/  ISETP.NE.AND P6, PT, R35, 0x6, PT ;  /* 0x000000062300780c */ /* 0x000fc60003fc5270 */
[----:B------:R-:W-:Y:S02]  /*3170*/  @!P3 LEA R38, R35, UR4, 0x4 ;  /* 0x000000042326bc11 */ /* 0x000fe4000f8e20ff */
[----:B0-----:R-:W-:Y:S02]  /*3180*/  SEL R5, R4, RZ, !P0 ;  /* 0x000000ff04057207 */ /* 0x001fe40004000000 */
[----:B------:R-:W0:Y:S02]  /*3190*/  SHFL.UP PT, R4, R9, 0x1, RZ ;  /* 0x0420000009047989 */ /* 0x000e2400000e00ff */
[----:B------:R-:W-:Y:S02]  /*31a0*/  SEL R5, R5, RZ, P1 ;  /* 0x000000ff05057207 */ /* 0x000fe40000800000 */
[----:B-1----:R-:W-:-:S03]  /*31b0*/  SEL R3, R3, RZ, P1 ;  /* 0x000000ff03037207 */ /* 0x002fc60000800000 */
[----:B------:R-:W-:Y:S01]  /*31c0*/  IMAD.IADD R5, R2, 0x1, R5 ;  /* 0x0000000102057824 */ /* 0x000fe200078e0205 */
[----:B------:R-:W-:-:S04]  /*31d0*/  IADD3 R8, P0, PT, R3, R6, RZ ;  /* 0x0000000603087210 */ /* 0x000fc80007f1e0ff */
[----:B------:R-:W-:Y:S01]  /*31e0*/  LOP3.LUT R2, R5, 0xff, RZ, 0xc0, !PT ;  /* 0x000000ff05027812 */ /* 0x000fe200078ec0ff */
[----:B------:R-:W1:Y:S05]  /*31f0*/  SHFL.UP PT, R3, R8, 0x2, RZ ;  /* 0x0440000008037989 */ /* 0x000e6a00000e00ff */
[----:B------:R-:W2:Y:S01]  /*3200*/  SHFL.UP PT, R2, R2, 0x2, RZ ;  /* 0x0440000002027989 */ /* 0x000ea200000e00ff */
[----:B0-----:R-:W-:Y:S02]  /*3210*/  SEL R4, R4, RZ, P1 ;  /* 0x000000ff04047207 */ /* 0x001fe40000800000 */
[----:B------:R-:W-:-:S03]  /*3220*/  ISETP.GE.AND P1, PT, R36, 0x2, PT ;  /* 0x000000022400780c */ /* 0x000fc60003f26270 */
[----:B------:R-:W-:Y:S01]  /*3230*/  IMAD.X R7, R4, 0x1, R9, P0 ;  /* 0x0000000104077824 */ /* 0x000fe200000e0609 */
[----:B------:R-:W-:-:S04]  /*3240*/  ISETP.NE.U32.AND P0, PT, R8, RZ, PT ;  /* 0x000000ff0800720c */ /* 0x000fc80003f05070 */
[----:B------:R-:W-:Y:S01]  /*3250*/  ISETP.NE.AND.EX P0, PT, R7, RZ, PT, P0 ;  /* 0x000000ff0700720c */ /* 0x000fe20003f05300 */
[----:B------:R-:W0:Y:S01]  /*3260*/  SHFL.UP PT, R4, R7, 0x2, RZ ;  /* 0x0440000007047989 */ /* 0x000e2200000e00ff */
[----:B-1----:R-:W-:Y:S02]  /*3270*/  SEL R3, R3, RZ, P1 ;  /* 0x000000ff03037207 */ /* 0x002fe40000800000 */
[----:B--2---:R-:W-:Y:S02]  /*3280*/  SEL R6, R2, RZ, !P0 ;  /* 0x000000ff02067207 */ /* 0x004fe40004000000 */
[----:B------:R-:W-:Y:S02]  /*3290*/  IADD3 R10, P0, PT, R3, R8, RZ ;  /* 0x00000008030a7210 */ /* 0x000fe40007f1e0ff */
[----:B------:R-:W-:-:S03]  /*32a0*/  SEL R6, R6, RZ, P1 ;  /* 0x000000ff06067207 */ /* 0x000fc60000800000 */
[----:B------:R-:W1:Y:S02]  /*32b0*/  SHFL.UP PT, R3, R10, 0x4, RZ ;  /* 0x048000000a037989 */ /* 0x000e6400000e00ff */
[----:B------:R-:W-:-:S05]  /*32c0*/  IMAD.IADD R6, R5, 0x1, R6 ;  /* 0x0000000105067824 */ /* 0x000fca00078e0206 */
[----:B------:R-:W-:Y:S02]  /*32d0*/  LOP3.LUT R2, R6, 0xff, RZ, 0xc0, !PT ;  /* 0x000000ff06027812 */ /* 0x000fe400078ec0ff */
[----:B0-----:R-:W-:Y:S02]  /*32e0*/  SEL R4, R4, RZ, P1 ;  /* 0x000000ff04047207 */ /* 0x001fe40000800000 */
[----:B------:R-:W-:Y:S02]  /*32f0*/  ISETP.GE.AND P1, PT, R36, 0x4, PT ;  /* 0x000000042400780c */ /* 0x000fe40003f26270 */
[----:B------:R-:W0:Y:S01]  /*3300*/  SHFL.UP PT, R2, R2, 0x4, RZ ;  /* 0x0480000002027989 */ /* 0x000e2200000e00ff */
[----:B------:R-:W-:Y:S01]  /*3310*/  IMAD.X R9, R4, 0x1, R7, P0 ;  /* 0x0000000104097824 */ /* 0x000fe200000e0607 */
[----:B------:R-:W-:-:S04]  /*3320*/  ISETP.NE.U32.AND P0, PT, R10, RZ, PT ;  /* 0x000000ff0a00720c */ /* 0x000fc80003f05070 */
[----:B------:R-:W-:Y:S01]  /*3330*/  ISETP.NE.AND.EX P0, PT, R9, RZ, PT, P0 ;  /* 0x000000ff0900720c */ /* 0x000fe20003f05300 */
[----:B------:R-:W2:Y:S01]  /*3340*/  SHFL.UP PT, R4, R9, 0x4, RZ ;  /* 0x0480000009047989 */ /* 0x000ea200000e00ff */
[----:B-1----:R-:W-:Y:S02]  /*3350*/  SEL R3, R3, RZ, P1 ;  /* 0x000000ff03037207 */ /* 0x002fe40000800000 */
[----:B0-----:R-:W-:Y:S02]  /*3360*/  SEL R5, R2, RZ, !P0 ;  /* 0x000000ff02057207 */ /* 0x001fe40004000000 */
[----:B------:R-:W-:Y:S02]  /*3370*/  IADD3 R8, P0, PT, R3, R10, RZ ;  /* 0x0000000a03087210 */ /* 0x000fe40007f1e0ff */
[----:B------:R-:W-:Y:S02]  /*3380*/  SEL R5, R5, RZ, P1 ;  /* 0x000000ff05057207 */ /* 0x000fe40000800000 */
[----:B--2---:R-:W-:Y:S01]  /*3390*/  SEL R4, R4, RZ, P1 ;  /* 0x000000ff04047207 */ /* 0x004fe20000800000 */
[----:B------:R-:W0:Y:S02]  /*33a0*/  SHFL.UP PT, R3, R8, 0x8, RZ ;  /* 0x0500000008037989 */ /* 0x000e2400000e00ff */
[----:B------:R-:W-:Y:S01]  /*33b0*/  IMAD.IADD R5, R6, 0x1, R5 ;  /* 0x0000000106057824 */ /* 0x000fe200078e0205 */
[----:B------:R-:W-:Y:S01]  /*33c0*/  ISETP.GE.AND P1, PT, R36, 0x8, PT ;  /* 0x000000082400780c */ /* 0x000fe20003f26270 */
[----:B------:R-:W-:Y:S01]  /*33d0*/  IMAD.X R9, R4, 0x1, R9, P0 ;  /* 0x0000000104097824 */ /* 0x000fe200000e0609 */
[----:B------:R-:W-:-:S02]  /*33e0*/  ISETP.NE.U32.AND P0, PT, R8, RZ, PT ;  /* 0x000000ff0800720c */ /* 0x000fc40003f05070 */
[----:B------:R-:W-:Y:S02]  /*33f0*/  LOP3.LUT R2, R5, 0xff, RZ, 0xc0, !PT ;  /* 0x000000ff05027812 */ /* 0x000fe400078ec0ff */
[----:B------:R-:W-:Y:S01]  /*3400*/  SHFL.UP PT, R4, R9, 0x8, RZ ;  /* 0x0500000009047989 */ /* 0x000fe200000e00ff */
[----:B------:R-:W-:-:S03]  /*3410*/  ISETP.NE.AND.EX P0, PT, R9, RZ, PT, P0 ;  /* 0x000000ff0900720c */ /* 0x000fc60003f05300 */
[----:B------:R-:W1:Y:S01]  /*3420*/  SHFL.UP PT, R2, R2, 0x8, RZ ;  /* 0x0500000002027989 */ /* 0x000e6200000e00ff */
[----:B0-----:R-:W-:Y:S02]  /*3430*/  SEL R3, R3, RZ, P1 ;  /* 0x000000ff03037207 */ /* 0x001fe40000800000 */
[----:B-1----:R-:W-:Y:S02]  /*3440*/  SEL R6, R2, RZ, !P0 ;  /* 0x000000ff02067207 */ /* 0x002fe40004000000 */
[----:B------:R-:W-:Y:S02]  /*3450*/  IADD3 R7, P0, PT, R3, R8, RZ ;  /* 0x0000000803077210 */ /* 0x000fe40007f1e0ff */
[----:B------:R-:W-:Y:S02]  /*3460*/  SEL R6, R6, RZ, P1 ;  /* 0x000000ff06067207 */ /* 0x000fe40000800000 */
[----:B------:R-:W-:Y:S01]  /*3470*/  SEL R8, R4, RZ, P1 ;  /* 0x000000ff04087207 */ /* 0x000fe20000800000 */
[----:B------:R-:W0:Y:S01]  /*3480*/  SHFL.UP PT, R2, R7, 0x10, RZ ;  /* 0x0600000007027989 */ /* 0x000e2200000e00ff */
[----:B------:R-:W-:Y:S01]  /*3490*/  ISETP.GE.AND P1, PT, R36, 0x10, PT ;  /* 0x000000102400780c */ /* 0x000fe20003f26270 */
[----:B------:R-:W-:-:S02]  /*34a0*/  IMAD.IADD R6, R5, 0x1, R6 ;  /* 0x0000000105067824 */ /* 0x000fc400078e0206 */
[----:B------:R-:W-:Y:S01]  /*34b0*/  IMAD.X R8, R8, 0x1, R9, P0 ;  /* 0x0000000108087824 */ /* 0x000fe200000e0609 */
[----:B------:R-:W-:Y:S02]  /*34c0*/  ISETP.NE.U32.AND P0, PT, R7, RZ, PT ;  /* 0x000000ff0700720c */ /* 0x000fe40003f05070 */
[----:B------:R-:W-:Y:S02]  /*34d0*/  LOP3.LUT R4, R6, 0xff, RZ, 0xc0, !PT ;  /* 0x000000ff06047812 */ /* 0x000fe400078ec0ff */
[----:B------:R-:W1:Y:S01]  /*34e0*/  SHFL.UP PT, R3, R8, 0x10, RZ ;  /* 0x0600000008037989 */ /* 0x000e6200000e00ff */
[----:B------:R-:W-:-:S03]  /*34f0*/  ISETP.NE.AND.EX P0, PT, R8, RZ, PT, P0 ;  /* 0x000000ff0800720c */ /* 0x000fc60003f05300 */
[----:B------:R-:W2:Y:S01]  /*3500*/  SHFL.UP PT, R4, R4, 0x10, RZ ;  /* 0x0600000004047989 */ /* 0x000ea200000e00ff */
[----:B0-----:R-:W-:Y:S02]  /*3510*/  SEL R2, R2, RZ, P1 ;  /* 0x000000ff02027207 */ /* 0x001fe40000800000 */
[----:B-1----:R-:W-:Y:S02]  /*3520*/  SEL R3, R3, RZ, P1 ;  /* 0x000000ff03037207 */ /* 0x002fe40000800000 */
[----:B--2---:R-:W-:Y:S02]  /*3530*/  SEL R5, R4, RZ, !P0 ;  /* 0x000000ff04057207 */ /* 0x004fe40004000000 */
[----:B------:R-:W-:Y:S02]  /*3540*/  IADD3 R2, P0, PT, R2, R7, RZ ;  /* 0x0000000702027210 */ /* 0x000fe40007f1e0ff */
[----:B------:R-:W-:-:S03]  /*3550*/  SEL R5, R5, RZ, P1 ;  /* 0x000000ff05057207 */ /* 0x000fc60000800000 */
[----:B------:R-:W-:Y:S02]  /*3560*/  IMAD.X R3, R3, 0x1, R8, P0 ;  /* 0x0000000103037824 */ /* 0x000fe400000e0608 */
[----:B------:R-:W-:-:S03]  /*3570*/  IMAD.IADD R37, R6, 0x1, R5 ;  /* 0x0000000106257824 */ /* 0x000fc600078e0205 */
[----:B------:R-:W-:Y:S04]  /*3580*/  @!P3 STS.64 [R38], R2 ;  /* 0x000000022600b388 */ /* 0x000fe80000000a00 */
[----:B------:R0:W-:Y:S01]  /*3590*/  @!P3 STS.U8 [R38+0x8], R37 ;  /* 0x000008252600b388 */ /* 0x0001e20000000000 */
[----:B------:R-:W-:Y:S01]  /*35a0*/  BAR.SYNC.DEFER_BLOCKING 0x0 ;  /* 0x0000000000007b1d */ /* 0x000fe20000010000 */
[----:B------:R-:W-:Y:S02]  /*35b0*/  ISETP.NE.AND P3, PT, R35, 0x2, PT ;  /* 0x000000022300780c */ /* 0x000fe40003f65270 */
[----:B0-----:R-:W-:-:S03]  /*35c0*/  LOP3.LUT R37, R37, 0xff, RZ, 0xc0, !PT ;  /* 0x000000ff25257812 */ /* 0x001fc600078ec0ff */
[----:B------:R-:W0:Y:S04]  /*35d0*/  LDS.64 R10, [UR4+0x10] ;  /* 0x00001004ff0a7984 */ /* 0x000e280008000a00 */
[----:B------:R-:W1:Y:S04]  /*35e0*/  LDS.64 R12, [UR4] ;  /* 0x00000004ff0c7984 */ /* 0x000e680008000a00 */
[----:B------:R-:W2:Y:S04]  /*35f0*/  LDS.64 R4, [UR4+0x20] ;  /* 0x00002004ff047984 */ /* 0x000ea80008000a00 */
[----:B------:R-:W3:Y:S04]  /*3600*/  LDS.U8 R44, [UR4+0x8] ;  /* 0x00000804ff2c7984 */ /* 0x000ee80008000000 */
[----:B------:R-:W4:Y:S04]  /*3610*/  LDS.64 R8, [UR4+0x30] ;  /* 0x00003004ff087984 */ /* 0x000f280008000a00 */
[----:B------:R-:W5:Y:S04]  /*3620*/  LDS.U8 R41, [UR4+0x18] ;  /* 0x00001804ff297984 */ /* 0x000f680008000000 */
[----:B------:R-:W5:Y:S04]  /*3630*/  LDS.U8 R42, [UR4+0x28] ;  /* 0x00002804ff2a7984 */ /* 0x000f680008000000 */
[----:B------:R-:W5:Y:S04]  /*3640*/  LDS.64 R6, [UR4+0x40] ;  /* 0x00004004ff067984 */ /* 0x000f680008000a00 */
[----:B------:R-:W5:Y:S01]  /*3650*/  LDS.U8 R38, [UR4+0x38] ;  /* 0x00003804ff267984 */ /* 0x000f620008000000 */
[----:B0-----:R-:W-:-:S02]  /*3660*/  ISETP.NE.U32.AND P0, PT, R10, RZ, PT ;  /* 0x000000ff0a00720c */ /* 0x001fc40003f05070 */
[----:B-1----:R-:W-:Y:S02]  /*3670*/  IADD3 R39, P1, PT, R12, R10, RZ ;  /* 0x0000000a0c277210 */ /* 0x002fe40007f3e0ff */
[----:B------:R-:W-:Y:S02]  /*3680*/  ISETP.NE.AND.EX P0, PT, R11, RZ, PT, P0 ;  /* 0x000000ff0b00720c */ /* 0x000fe40003f05300 */
[C---:B--2---:R-:W-:Y:S01]  /*3690*/  IADD3 R46, P4, PT, R4.reuse, R39, RZ ;  /* 0x00000027042e7210 */ /* 0x044fe20007f9e0ff */
[----:B------:R-:W-:Y:S01]  /*36a0*/  IMAD.X R47, R13, 0x1, R11, P1 ;  /* 0x000000010d2f7824 */ /* 0x000fe200008e060b */
[----:B------:R-:W-:Y:S01]  /*36b0*/  SEL R43, R39, R12, !P3 ;  /* 0x0000000c272b7207 */ /* 0x000fe20005800000 */
[----:B------:R-:W0:Y:S01]  /*36c0*/  LDS.64 R10, [UR4+0x50] ;  /* 0x00005004ff0a7984 */ /* 0x000e220008000a00 */
[----:B------:R-:W-:Y:S02]  /*36d0*/  ISETP.NE.U32.AND P1, PT, R4, RZ, PT ;  /* 0x000000ff0400720c */ /* 0x000fe40003f25070 */
[----:B------:R-:W-:Y:S01]  /*36e0*/  SEL R48, R47, R13, !P3 ;  /* 0x0000000d2f307207 */ /* 0x000fe20005800000 */
[----:B------:R-:W1:Y:S01]  /*36f0*/  LDS.U8 R12, [UR4+0x48] ;  /* 0x00004804ff0c7984 */ /* 0x000e620008000000 */
[----:B---3--:R-:W-:Y:S01]  /*3700*/  SEL R4, R44, RZ, !P0 ;  /* 0x000000ff2c047207 */ /* 0x008fe20004000000 */
[----:B------:R-:W-:Y:S01]  /*3710*/  IMAD.X R47, R5, 0x1, R47, P4 ;  /* 0x00000001052f7824 */ /* 0x000fe200020e062f */
[C---:B----4-:R-:W-:Y:S01]  /*3720*/  IADD3 R39, P4, PT, R8.reuse, R46, RZ ;  /* 0x0000002e08277210 */ /* 0x050fe20007f9e0ff */
[----:B------:R-:W-:Y:S01]  /*3730*/  LDS.U8 R13, [UR4+0x58] ;  /* 0x00005804ff0d7984 */ /* 0x000fe20008000000 */
[----:B------:R-:W-:Y:S01]  /*3740*/  ISETP.NE.U32.AND P0, PT, R8, RZ, PT ;  /* 0x000000ff0800720c */ /* 0x000fe20003f05070 */
[----:B-----5:R-:W-:Y:S01]  /*3750*/  IMAD.IADD R45, R41, 0x1, R4 ;  /* 0x00000001292d7824 */ /* 0x020fe200078e0204 */
[----:B------:R-:W-:Y:S01]  /*3760*/  ISETP.NE.AND.EX P1, PT, R5, RZ, PT, P1 ;  /* 0x000000ff0500720c */ /* 0x000fe20003f25310 */
[C---:B------:R-:W-:Y:S01]  /*3770*/  IMAD.X R41, R9.reuse, 0x1, R47, P4 ;  /* 0x0000000109297824 */ /* 0x040fe200020e062f */
[----:B------:R-:W-:Y:S01]  /*3780*/  ISETP.NE.AND.EX P0, PT, R9, RZ, PT, P0 ;  /* 0x000000ff0900720c */ /* 0x000fe20003f05300 */
[----:B------:R-:W-:Y:S01]  /*3790*/  LDS.64 R4, [UR4+0x70] ;  /* 0x00007004ff047984 */ /* 0x000fe20008000a00 */
[----:B------:R-:W-:-:S02]  /*37a0*/  SEL R44, R45, R44, !P3 ;  /* 0x0000002c2d2c7207 */ /* 0x000fc40005800000 */
[----:B------:R-:W-:Y:S01]  /*37b0*/  SEL R45, R45, RZ, !P1 ;  /* 0x000000ff2d2d7207 */ /* 0x000fe20004800000 */
[----:B------:R-:W2:Y:S01]  /*37c0*/  LDS.64 R8, [UR4+0x60] ;  /* 0x00006004ff087984 */ /* 0x000ea20008000a00 */
[C---:B------:R-:W-:Y:S02]  /*37d0*/  ISETP.NE.AND P4, PT, R35.reuse, 0x4, PT ;  /* 0x000000042300780c */ /* 0x040fe40003f85270 */
[C---:B------:R-:W-:Y:S01]  /*37e0*/  ISETP.NE.AND P3, PT, R35.reuse, 0x5, PT ;  /* 0x000000052300780c */ /* 0x040fe20003f65270 */
[----:B------:R-:W-:Y:S01]  /*37f0*/  IMAD.IADD R45, R42, 0x1, R45 ;  /* 0x000000012a2d7824 */ /* 0x000fe200078e022d */
[----:B------:R-:W-:Y:S02]  /*3800*/  ISETP.NE.AND P1, PT, R35, 0x7, PT ;  /* 0x000000072300780c */ /* 0x000fe40003f25270 */
[----:B------:R-:W3:Y:S01]  /*3810*/  LDS.U8 R35, [UR4+0x68] ;  /* 0x00006804ff237984 */ /* 0x000ee20008000000 */
[----:B------:R-:W-:Y:S02]  /*3820*/  SEL R42, R46, R43, !P5 ;  /* 0x0000002b2e2a7207 */ /* 0x000fe40006800000 */
[----:B------:R-:W-:-:S02]  /*3830*/  SEL R43, R45, RZ, !P0 ;  /* 0x000000ff2d2b7207 */ /* 0x000fc40004000000 */
[----:B------:R-:W-:Y:S02]  /*3840*/  ISETP.NE.U32.AND P0, PT, R6, RZ, PT ;  /* 0x000000ff0600720c */ /* 0x000fe40003f05070 */
[----:B------:R-:W-:Y:S01]  /*3850*/  SEL R44, R45, R44, !P5 ;  /* 0x0000002c2d2c7207 */ /* 0x000fe20006800000 */
[----:B------:R-:W-:Y:S01]  /*3860*/  IMAD.IADD R43, R38, 0x1, R43 ;  /* 0x00000001262b7824 */ /* 0x000fe200078e022b */
[----:B------:R-:W-:Y:S01]  /*3870*/  ISETP.NE.AND.EX P0, PT, R7, RZ, PT, P0 ;  /* 0x000000ff0700720c */ /* 0x000fe20003f05300 */
[----:B------:R-:W4:Y:S01]  /*3880*/  LDS.U8 R38, [UR4+0x78] ;  /* 0x00007804ff267984 */ /* 0x000f220008000000 */
[----:B------:R-:W-:Y:S02]  /*3890*/  SEL R46, R47, R48, !P5 ;  /* 0x000000302f2e7207 */ /* 0x000fe40006800000 */
[C---:B------:R-:W-:Y:S02]  /*38a0*/  SEL R44, R43.reuse, R44, !P4 ;  /* 0x0000002c2b2c7207 */ /* 0x040fe40006000000 */
[----:B------:R-:W-:-:S02]  /*38b0*/  SEL R43, R43, RZ, !P0 ;  /* 0x000000ff2b2b7207 */ /* 0x000fc40004000000 */
[----:B0-----:R-:W-:Y:S02]  /*38c0*/  ISETP.NE.U32.AND P0, PT, R10, RZ, PT ;  /* 0x000000ff0a00720c */ /* 0x001fe40003f05070 */
[----:B------:R-:W-:Y:S01]  /*38d0*/  SEL R42, R39, R42, !P4 ;  /* 0x0000002a272a7207 */ /* 0x000fe20006000000 */
[----:B-1----:R-:W-:Y:S01]  /*38e0*/  IMAD.IADD R43, R12, 0x1, R43 ;  /* 0x000000010c2b7824 */ /* 0x002fe200078e022b */
[----:B------:R-:W-:Y:S01]  /*38f0*/  IADD3 R39, P5, PT, R6, R39, RZ ;  /* 0x0000002706277210 */ /* 0x000fe20007fbe0ff */
[----:B------:R-:W-:Y:S01]  /*3900*/  SHFL.UP PT, R12, R3, 0x1, RZ ;  /* 0x04200000030c7989 */ /* 0x000fe200000e00ff */
[----:B------:R-:W-:Y:S02]  /*3910*/  ISETP.NE.AND.EX P0, PT, R11, RZ, PT, P0 ;  /* 0x000000ff0b00720c */ /* 0x000fe40003f05300 */
[----:B------:R-:W-:Y:S01]  /*3920*/  SEL R46, R41, R46, !P4 ;  /* 0x0000002e292e7207 */ /* 0x000fe20006000000 */
[----:B------:R-:W-:Y:S01]  /*3930*/  IMAD.X R7, R7, 0x1, R41, P5 ;  /* 0x0000000107077824 */ /* 0x000fe200028e0629 */
[----:B------:R-:W-:Y:S01]  /*3940*/  SEL R42, R39, R42, !P3 ;  /* 0x0000002a272a7207 */ /* 0x000fe20005800000 */
[----:B------:R0:W1:Y:S01]  /*3950*/  SHFL.UP PT, R6, R37, 0x1, RZ ;  /* 0x0420000025067989 */ /* 0x00006200000e00ff */
[----:B------:R-:W-:-:S02]  /*3960*/  IADD3 R39, P4, PT, R10, R39, RZ ;  /* 0x000000270a277210 */ /* 0x000fc40007f9e0ff */
[----:B------:R-:W-:Y:S02]  /*3970*/  SEL R10, R43, RZ, !P0 ;  /* 0x000000ff2b0a7207 */ /* 0x000fe40004000000 */
[C---:B--2---:R-:W-:Y:S01]  /*3980*/  ISETP.NE.U32.AND P0, PT, R8.reuse, RZ, PT ;  /* 0x000000ff0800720c */ /* 0x044fe20003f05070 */
[----:B------:R-:W-:Y:S01]  /*3990*/  IMAD.X R11, R11, 0x1, R7, P4 ;  /* 0x000000010b0b7824 */ /* 0x000fe200020e0607 */
[----:B------:R-:W-:Y:S01]  /*39a0*/  SEL R46, R7, R46, !P3 ;  /* 0x0000002e072e7207 */ /* 0x000fe20005800000 */
[----:B------:R-:W-:Y:S01]  /*39b0*/  IMAD.IADD R7, R13, 0x1, R10 ;  /* 0x000000010d077824 */ /* 0x000fe200078e020a */
[----:B------:R-:W-:Y:S01]  /*39c0*/  ISETP.NE.AND.EX P0, PT, R9, RZ, PT, P0 ;  /* 0x000000ff0900720c */ /* 0x000fe20003f05300 */
[----:B------:R2:W1:Y:S01]  /*39d0*/  SHFL.UP PT, R13, R2, 0x1, RZ ;  /* 0x04200000020d7989 */ /* 0x00046200000e00ff */
[----:B------:R-:W-:Y:S02]  /*39e0*/  SEL R44, R43, R44, !P3 ;  /* 0x0000002c2b2c7207 */ /* 0x000fe40005800000 */
[----:B0-----:R-:W-:-:S02]  /*39f0*/  IADD3 R37, P3, PT, R8, R39, RZ ;  /* 0x0000002708257210 */ /* 0x001fc40007f7e0ff */
[----:B------:R-:W-:Y:S02]  /*3a00*/  SEL R8, R7, RZ, !P0 ;  /* 0x000000ff07087207 */ /* 0x000fe40004000000 */
[----:B------:R-:W-:Y:S01]  /*3a10*/  ISETP.GE.U32.AND P4, PT, R40, 0x20, PT ;  /* 0x000000202800780c */ /* 0x000fe20003f86070 */
[----:B------:R-:W-:Y:S01]  /*3a20*/  IMAD.X R9, R9, 0x1, R11, P3 ;  /* 0x0000000109097824 */ /* 0x000fe200018e060b */
[----:B------:R-:W-:Y:S01]  /*3a30*/  ISETP.NE.U32.AND P0, PT, R4, RZ, PT ;  /* 0x000000ff0400720c */ /* 0x000fe20003f05070 */
[----:B---3--:R-:W-:Y:S01]  /*3a40*/  IMAD.IADD R35, R35, 0x1, R8 ;  /* 0x0000000123237824 */ /* 0x008fe200078e0208 */
[----:B------:R-:W-:Y:S02]  /*3a50*/  SEL R10, R39, R42, !P6 ;  /* 0x0000002a270a7207 */ /* 0x000fe40007000000 */
[----:B------:R-:W-:Y:S02]  /*3a60*/  ISETP.NE.AND.EX P0, PT, R5, RZ, PT, P0 ;  /* 0x000000ff0500720c */ /* 0x000fe40003f05300 */
[----:B--2---:R-:W-:-:S02]  /*3a70*/  SEL R2, R37, R10, !P1 ;  /* 0x0000000a25027207 */ /* 0x004fc40004800000 */
[----:B------:R-:W-:Y:S02]  /*3a80*/  SEL R44, R7, R44, !P6 ;  /* 0x0000002c072c7207 */ /* 0x000fe40007000000 */
[----:B------:R-:W-:Y:S02]  /*3a90*/  IADD3 R37, P3, PT, R4, R37, RZ ;  /* 0x0000002504257210 */ /* 0x000fe40007f7e0ff */
[----:B------:R-:W-:Y:S02]  /*3aa0*/  SEL R3, R35, RZ, !P0 ;  /* 0x000000ff23037207 */ /* 0x000fe40004000000 */
[----:B------:R-:W-:Y:S01]  /*3ab0*/  SEL R42, R11, R46, !P6 ;  /* 0x0000002e0b2a7207 */ /* 0x000fe20007000000 */
[----:B------:R-:W-:Y:S01]  /*3ac0*/  IMAD.X R39, R5, 0x1, R9, P3 ;  /* 0x0000000105277824 */ /* 0x000fe200018e0609 */
[----:B------:R-:W-:Y:S01]  /*3ad0*/  SEL R44, R35, R44, !P1 ;  /* 0x0000002c232c7207 */ /* 0x000fe20004800000 */
[----:B----4-:R-:W-:Y:S01]  /*3ae0*/  IMAD.IADD R38, R38, 0x1, R3 ;  /* 0x0000000126267824 */ /* 0x010fe200078e0203 */
[----:B------:R-:W-:-:S02]  /*3af0*/  SEL R7, R9, R42, !P1 ;  /* 0x0000002a09077207 */ /* 0x000fc40004800000 */
[----:B-1----:R-:W-:Y:S01]  /*3b00*/  PRMT R35, R6, 0x7610, R35 ;  /* 0x0000761006237816 */ /* 0x002fe20000000023 */
[----:B------:R-:W-:Y:S06]  /*3b10*/  @!P4 BRA `(.L_x_443) ;  /* 0x00000000002cc947 */ /* 0x000fec0003800000 */
[----:B------:R-:W-:Y:S02]  /*3b20*/  ISETP.NE.AND P1, PT, R36, RZ, PT ;  /* 0x000000ff2400720c */ /* 0x000fe40003f25270 */
[C---:B------:R-:W-:Y:S02]  /*3b30*/  ISETP.NE.U32.AND P0, PT, R13.reuse, RZ, PT ;  /* 0x000000ff0d00720c */ /* 0x040fe40003f05070 */
[----:B------:R-:W-:Y:S02]  /*3b40*/  SEL R13, R13, RZ, P1 ;  /* 0x000000ff0d0d7207 */ /* 0x000fe40000800000 */
[C---:B------:R-:W-:Y:S02]  /*3b50*/  ISETP.NE.AND.EX P0, PT, R12.reuse, RZ, PT, P0 ;  /* 0x000000ff0c00720c */ /* 0x040fe40003f05300 */
[----:B------:R-:W-:Y:S02]  /*3b60*/  SEL R12, R12, RZ, P1 ;  /* 0x000000ff0c0c7207 */ /* 0x000fe40000800000 */
[----:B------:R-:W-:-:S02]  /*3b70*/  SEL R0, R44, RZ, !P0 ;  /* 0x000000ff2c007207 */ /* 0x000fc40004000000 */
[----:B------:R-:W-:-:S03]  /*3b80*/  IADD3 R13, P0, PT, R13, R2, RZ ;  /* 0x000000020d0d7210 */ /* 0x000fc60007f1e0ff */
[----:B------:R-:W-:Y:S02]  /*3b90*/  @P1 IMAD.IADD R44, R35, 0x1, R0 ;  /* 0x00000001232c1824 */ /* 0x000fe400078e0200 */
[----:B------:R-:W-:-:S03]  /*3ba0*/  IMAD.X R12, R12, 0x1, R7, P0 ;  /* 0x000000010c0c7824 */ /* 0x000fc600000e0607 */
[----:B------:R-:W-:Y:S01]  /*3bb0*/  PRMT R35, R44, 0x7610, R35 ;  /* 0x000076102c237816 */ /* 0x000fe20000000023 */
[----:B------:R-:W-:Y:S06]  /*3bc0*/  BRA `(.L_x_444) ;  /* 0x0000001000a47947 */ /* 0x000fec0003800000 */
.L_x_443:
[----:B------:R-:W0:Y:S01]  /*3bd0*/  LDC.64 R2, c[0x0][0x3a8] ;  /* 0x0000ea00ff027b82 */ /* 0x000e220000000a00 */
[----:B------:R-:W-:Y:S01]  /*3be0*/  @!P2 LOP3.LUT R4, R38, 0xff, RZ, 0xc0, !PT ;  /* 0x000000ff2604a812 */ /* 0x000fe200078ec0ff */
[----:B------:R-:W1:Y:S01]  /*3bf0*/  LDCU UR5, c[0x0][0x370] ;  /* 0x00006e00ff0577ac */ /* 0x000e620008000800 */
[----:B------:R-:W-:Y:S01]  /*3c00*/  @!P2 IMAD.MOV.U32 R6, RZ, RZ, R37 ;  /* 0x000000ffff06a224 */ /* 0x000fe200078e0025 */
[----:B------:R2:W-:Y:S01]  /*3c10*/  @!P2 STS.U8 [UR4+0xd0], R38 ;  /* 0x0000d026ff00a988 */ /* 0x0005e20008000004 */
[----:B------:R-:W-:Y:S01]  /*3c20*/  @!P2 IMAD.MOV.U32 R7, RZ, RZ, R39 ;  /* 0x000000ffff07a224 */ /* 0x000fe200078e0027 */
[----:B------:R-:W-:Y:S01]  /*3c30*/  @!P2 LOP3.LUT R4, R4, 0x6400, RZ, 0xfc, !PT ;  /* 0x000064000404a812 */ /* 0x000fe200078efcff */
[----:B------:R-:W-:Y:S01]  /*3c40*/  @!P2 IMAD.MOV.U32 R5, RZ, RZ, RZ ;  /* 0x000000ffff05a224 */ /* 0x000fe200078e00ff */
[----:B------:R-:W-:Y:S02]  /*3c50*/  LOP3.LUT R49, RZ, R40, RZ, 0x33, !PT ;  /* 0x00000028ff317212 */ /* 0x000fe400078e33ff */
[----:B------:R2:W-:Y:S01]  /*3c60*/  @!P2 STS.64 [UR4+0xc8], R6 ;  /* 0x0000c806ff00a988 */ /* 0x0005e20008000a04 */
[----:B-1----:R-:W-:Y:S01]  /*3c70*/  UISETP.GT.U32.AND UP0, UPT, UR5, 0x1f3, UPT ;  /* 0x000001f30500788c */ /* 0x002fe2000bf04070 */
[----:B0-----:R-:W-:-:S05]  /*3c80*/  IMAD.WIDE.U32 R2, R0, 0x10, R2 ;  /* 0x0000001000027825 */ /* 0x001fca00078e0002 */
[----:B------:R2:W-:Y:S03]  /*3c90*/  @!P2 ST.E.128.STRONG.GPU desc[UR8][R2.64+0x200], R4 ;  /* 0x000200040200a985 */ /* 0x0005e6000c10fd08 */
[----:B------:R-:W-:Y:S05]  /*3ca0*/  BRA.U UP0, `(.L_x_445) ;  /* 0x0000000100087547 */ /* 0x000fea000b800000 */
[----:B------:R0:W-:Y:S06]  /*3cb0*/  MEMBAR.SC.CTA ;  /* 0x0000000000007992 */ /* 0x0001ec0000000000 */
[----:B0-----:R-:W-:Y:S05]  /*3cc0*/  BRA `(.L_x_446) ;  /* 0x0000000000087947 */ /* 0x001fea0003800000 */
.L_x_445:
[----:B------:R-:W-:Y:S05]  /*3cd0*/  NANOSLEEP 0x1c2 ;  /* 0x000001c20000795d */ /* 0x000fea0003800000 */
[----:B------:R-:W-:Y:S01]  /*3ce0*/  NOP ;  /* 0x0000000000007918 */ /* 0x000fe20000000000 */
.L_x_446:
[----:B------:R-:W-:-:S07]  /*3cf0*/  IMAD.WIDE R8, R49, 0x10, R2 ;  /* 0x0000001031087825 */ /* 0x000fce00078e0202 */
.L_x_448:
[----:B--2---:R-:W2:Y:S01]  /*3d00*/  LD.E.128.STRONG.GPU R4, desc[UR8][R8.64+0x200] ;  /* 0x0002000808047980 */ /* 0x004ea2000c10fd00 */
[----:B------:R-:W-:Y:S05]  /*3d10*/  YIELD ;  /* 0x0000000000007946 */ /* 0x000fea0003800000 */
[----:B------:R-:W-:Y:S01]  /*3d20*/  UMOV UR5, 0xffffffff ;  /* 0xffffffff00057882 */ /* 0x000fe20000000000 */
[----:B--2---:R-:W-:-:S04]  /*3d30*/  SHF.R.U64 R5, R4, 0x8, R5 ;  /* 0x0000000804057819 */ /* 0x004fc80000001205 */
[----:B------:R-:W-:-:S04]  /*3d40*/  LOP3.LUT R48, R5, 0xff, RZ, 0xc0, !PT ;  /* 0x000000ff05307812 */ /* 0x000fc800078ec0ff */
[----:B------:R-:W-:Y:S01]  /*3d50*/  ISETP.NE.AND P0, PT, R48, 0x63, PT ;  /* 0x000000633000780c */ /* 0x000fe20003f05270 */
[----:B------:R-:W-:-:S12]  /*3d60*/  BRA.DIV UR5, `(.L_x_447) ;  /* 0x0000009a050c7947 */ /* 0x000fd8000b800000 */
[----:B------:R-:W-:-:S13]  /*3d70*/  VOTE.ANY P0, !P0 ;  /* 0x0000000000ff7806 */ /* 0x000fda0004000100 */
.L_x_593:
[----:B------:R-:W-:Y:S05]  /*3d80*/  @P0 BRA `(.L_x_448) ;  /* 0xfffffffc00dc0947 */ /* 0x000fea000383ffff */
[----:B------:R-:W-:Y:S01]  /*3d90*/  UMOV UR5, 0xffffffff ;  /* 0xffffffff00057882 */ /* 0x000fe20000000000 */
[----:B------:R-:W-:Y:S01]  /*3da0*/  ISETP.NE.AND P0, PT, R48, 0x65, PT ;  /* 0x000000653000780c */ /* 0x000fe20003f05270 */
[----:B------:R-:W-:Y:S02]  /*3db0*/  IMAD.MOV.U32 R41, RZ, RZ, R6 ;  /* 0x000000ffff297224 */ /* 0x000fe400078e0006 */
[----:B------:R-:W-:Y:S01]  /*3dc0*/  IMAD.MOV.U32 R44, RZ, RZ, R7 ;  /* 0x000000ffff2c7224 */ /* 0x000fe200078e0007 */
[----:B------:R-:W-:Y:S09]  /*3dd0*/  BRA.DIV UR5, `(.L_x_449) ;  /* 0x0000009a05147947 */ /* 0x000ff2000b800000 */
[----:B------:R-:W0:Y:S01]  /*3de0*/  S2R R42, SR_GEMASK ;  /* 0x00000000002a7919 */ /* 0x000e220000003c00 */
[----:B------:R-:W-:Y:S02]  /*3df0*/  VOTE.ANY R5, PT, !P0 ;  /* 0x0000000000057806 */ /* 0x000fe400040e0100 */
[C---:B------:R-:W-:Y:S02]  /*3e00*/  LOP3.LUT R9, R4.reuse, 0xff, RZ, 0xc0, !PT ;  /* 0x000000ff04097812 */ /* 0x040fe400078ec0ff */
[----:B------:R-:W-:Y:S02]  /*3e10*/  PRMT R40, R4, 0x7610, R40 ;  /* 0x0000761004287816 */ /* 0x000fe40000000028 */
[----:B0-----:R-:W-:-:S05]  /*3e20*/  LOP3.LUT R5, R5, 0x80000000, R42, 0xec, !PT ;  /* 0x8000000005057812 */ /* 0x001fca00078eec2a */
[----:B------:R-:W-:-:S05]  /*3e30*/  VIADD R6, R5, 0xffffffff ;  /* 0xffffffff05067836 */ /* 0x000fca0000000000 */
[----:B------:R-:W-:-:S06]  /*3e40*/  LOP3.LUT R6, R5, R6, RZ, 0xc, !PT ;  /* 0x0000000605067212 */ /* 0x000fcc00078e0cff */
[----:B------:R-:W0:Y:S02]  /*3e50*/  POPC R6, R6 ;  /* 0x0000000600067309 */ /* 0x000e240000000000 */
[----:B0-----:R0:W1:Y:S04]  /*3e60*/  SHFL.DOWN PT, R11, R9, 0x1, R6 ;  /* 0x08200000090b7989 */ /* 0x00106800000e0006 */
[----:B------:R0:W2:Y:S04]  /*3e70*/  SHFL.DOWN PT, R8, R41, 0x1, R6 ;  /* 0x0820000029087989 */ /* 0x0000a800000e0006 */
[----:B------:R0:W3:Y:S02]  /*3e80*/  SHFL.DOWN PT, R43, R44, 0x1, R6 ;  /* 0x082000002c2b7989 */ /* 0x0000e400000e0006 */
.L_x_599:
[----:B------:R-:W-:Y:S01]  /*3e90*/  ISETP.GE.AND P1, PT, R36, R6, PT ;  /* 0x000000062400720c */ /* 0x000fe20003f26270 */
[----:B------:R-:W-:-:S12]  /*3ea0*/  UMOV UR5, 0xffffffff ;  /* 0xffffffff00057882 */ /* 0x000fd80000000000 */
[----:B------:R-:W-:-:S04]  /*3eb0*/  @!P1 ISETP.NE.U32.AND P0, PT, R41, RZ, PT ;  /* 0x000000ff2900920c */ /* 0x000fc80003f05070 */
[----:B------:R-:W-:-:S04]  /*3ec0*/  @!P1 ISETP.NE.AND.EX P0, PT, R44, RZ, PT, P0 ;  /* 0x000000ff2c00920c */ /* 0x000fc80003f05300 */
[----:B-1----:R-:W-:Y:S02]  /*3ed0*/  @!P1 SEL R11, R11, RZ, !P0 ;  /* 0x000000ff0b0b9207 */ /* 0x002fe40004000000 */
[----:B--2---:R-:W-:-:S03]  /*3ee0*/  @!P1 IADD3 R8, P0, PT, R8, R41, RZ ;  /* 0x0000002908089210 */ /* 0x004fc60007f1e0ff */
[----:B------:R-:W-:Y:S02]  /*3ef0*/  @!P1 IMAD.IADD R11, R40, 0x1, R11 ;  /* 0x00000001280b9824 */ /* 0x000fe400078e020b */
[----:B0-----:R-:W-:Y:S02]  /*3f00*/  @!P1 IMAD.MOV.U32 R41, RZ, RZ, R8 ;  /* 0x000000ffff299224 */ /* 0x001fe400078e0008 */
[----:B---3--:R-:W-:Y:S01]  /*3f10*/  @!P1 IMAD.X R43, R43, 0x1, R44, P0 ;  /* 0x000000012b2b9824 */ /* 0x008fe200000e062c */
[----:B------:R-:W-:Y:S01]  /*3f20*/  @!P1 PRMT R40, R11, 0x7610, R40 ;  /* 0x000076100b289816 */ /* 0x000fe20000000028 */
[----:B------:R-:W-:Y:S06]  /*3f30*/  BRA.DIV UR5, `(.L_x_450) ;  /* 0x0000009a05387947 */ /* 0x000fec000b800000 */
.L_x_602:
[----:B------:R-:W-:Y:S01]  /*3f40*/  UMOV UR5, 0xffffffff ;  /* 0xffffffff00057882 */ /* 0x000fe20000000000 */
[----:B------:R-:W-:Y:S01]  /*3f50*/  @!P1 IMAD.MOV.U32 R44, RZ, RZ, R43 ;  /* 0x000000ffff2c9224 */ /* 0x000fe200078e002b */
[----:B------:R-:W-:Y:S01]  /*3f60*/  LOP3.LUT R9, R40, 0xff, RZ, 0xc0, !PT ;  /* 0x000000ff28097812 */ /* 0x000fe200078ec0ff */
[----:B------:R-:W-:Y:S06]  /*3f70*/  BRA.DIV UR5, `(.L_x_451) ;  /* 0x0000009a05487947 */ /* 0x000fec000b800000 */
[----:B------:R0:W1:Y:S04]  /*3f80*/  SHFL.DOWN PT, R11, R9, 0x2, R6 ;  /* 0x08400000090b7989 */ /* 0x00006800000e0006 */
[----:B------:R0:W2:Y:S04]  /*3f90*/  SHFL.DOWN PT, R4, R41, 0x2, R6 ;  /* 0x0840000029047989 */ /* 0x0000a800000e0006 */
[----:B------:R0:W3:Y:S02]  /*3fa0*/  SHFL.DOWN PT, R45, R44, 0x2, R6 ;  /* 0x084000002c2d7989 */ /* 0x0000e400000e0006 */
.L_x_607:
[----:B------:R-:W-:Y:S01]  /*3fb0*/  VIADD R43, R36, 0x2 ;  /* 0x00000002242b7836 */ /* 0x000fe20000000000 */
[----:B------:R-:W-:-:S04]  /*3fc0*/  UMOV UR5, 0xffffffff ;  /* 0xffffffff00057882 */ /* 0x000fc80000000000 */
[----:B------:R-:W-:-:S13]  /*3fd0*/  ISETP.GT.AND P1, PT, R43, R6, PT ;  /* 0x000000062b00720c */ /* 0x000fda0003f24270 */
[----:B------:R-:W-:-:S04]  /*3fe0*/  @!P1 ISETP.NE.U32.AND P0, PT, R41, RZ, PT ;  /* 0x000000ff2900920c */ /* 0x000fc80003f05070 */
[----:B------:R-:W-:-:S04]  /*3ff0*/  @!P1 ISETP.NE.AND.EX P0, PT, R44, RZ, PT, P0 ;  /* 0x000000ff2c00920c */ /* 0x000fc80003f05300 */
[----:B-1----:R-:W-:Y:S02]  /*4000*/  @!P1 SEL R11, R11, RZ, !P0 ;  /* 0x000000ff0b0b9207 */ /* 0x002fe40004000000 */
[----:B--2---:R-:W-:-:S03]  /*4010*/  @!P1 IADD3 R4, P0, PT, R4, R41, RZ ;  /* 0x0000002904049210 */ /* 0x004fc60007f1e0ff */
[----:B------:R-:W-:Y:S02]  /*4020*/  @!P1 IMAD.IADD R11, R40, 0x1, R11 ;  /* 0x00000001280b9824 */ /* 0x000fe400078e020b */
[----:B---3--:R-:W-:-:S03]  /*4030*/  @!P1 IMAD.X R45, R45, 0x1, R44, P0 ;  /* 0x000000012d2d9824 */ /* 0x008fc600000e062c */
[----:B------:R-:W-:Y:S01]  /*4040*/  @!P1 PRMT R40, R11, 0x7610, R40 ;  /* 0x000076100b289816 */ /* 0x000fe20000000028 */
[----:B------:R-:W-:Y:S06]  /*4050*/  BRA.DIV UR5, `(.L_x_452) ;  /* 0x0000009a05647947 */ /* 0x000fec000b800000 */
.L_x_610:
[----:B------:R-:W-:Y:S01]  /*4060*/  UMOV UR5, 0xffffffff ;  /* 0xffffffff00057882 */ /* 0x000fe20000000000 */
[----:B0-----:R-:W-:Y:S01]  /*4070*/  @!P1 IMAD.MOV.U32 R44, RZ, RZ, R45 ;  /* 0x000000ffff2c9224 */ /* 0x001fe200078e002d */
[----:B------:R-:W-:Y:S01]  /*4080*/  LOP3.LUT R45, R40, 0xff, RZ, 0xc0, !PT ;  /* 0x000000ff282d7812 */ /* 0x000fe200078ec0ff */
[----:B------:R-:W-:Y:S01]  /*4090*/  @!P1 IMAD.MOV.U32 R41, RZ, RZ, R4 ;  /* 0x000000ffff299224 */ /* 0x000fe200078e0004 */
[----:B------:R-:W-:Y:S06]  /*40a0*/  BRA.DIV UR5, `(.L_x_453) ;  /* 0x0000009a05707947 */ /* 0x000fec000b800000 */
[----:B------:R0:W1:Y:S04]  /*40b0*/  SHFL.DOWN PT, R11, R45, 0x4, R6 ;  /* 0x088000002d0b7989 */ /* 0x00006800000e0006 */
[----:B------:R0:W2:Y:S04]  /*40c0*/  SHFL.DOWN PT, R4, R41, 0x4, R6 ;  /* 0x0880000029047989 */ /* 0x0000a800000e0006 */
[----:B------:R0:W3:Y:S02]  /*40d0*/  SHFL.DOWN PT, R9, R44, 0x4, R6 ;  /* 0x088000002c097989 */ /* 0x0000e400000e0006 */
.L_x_615:
[----:B0-----:R-:W-:Y:S01]  /*40e0*/  VIADD R45, R36, 0x4 ;  /* 0x00000004242d7836 */ /* 0x001fe20000000000 */
        /* <DEDUP_REMOVED lines=10> */
.L_x_618:
[----:B------:R-:W-:Y:S01]  /*4190*/  UMOV UR5, 0xffffffff ;  /* 0xffffffff00057882 */ /* 0x000fe20000000000 */
[----:B------:R-:W-:Y:S01]  /*41a0*/  @!P1 IMAD.MOV.U32 R41, RZ, RZ, R4 ;  /* 0x000000ffff299224 */ /* 0x000fe200078e0004 */
[----:B------:R-:W-:Y:S01]  /*41b0*/  LOP3.LUT R47, R40, 0xff, RZ, 0xc0, !PT ;  /* 0x000000ff282f7812 */ /* 0x000fe200078ec0ff */
[----:B------:R-:W-:Y:S01]  /*41c0*/  @!P1 IMAD.MOV.U32 R44, RZ, RZ, R9 ;  /* 0x000000ffff2c9224 */ /* 0x000fe200078e0009 */
[----:B------:R-:W-:Y:S06]  /*41d0*/  BRA.DIV UR5, `(.L_x_455) ;  /* 0x0000009a05987947 */ /* 0x000fec000b800000 */
[----:B------:R0:W1:Y:S04]  /*41e0*/  SHFL.DOWN PT, R11, R47, 0x8, R6 ;  /* 0x090000002f0b7989 */ /* 0x00006800000e0006 */
[----:B------:R0:W2:Y:S04]  /*41f0*/  SHFL.DOWN PT, R4, R41, 0x8, R6 ;  /* 0x0900000029047989 */ /* 0x0000a800000e0006 */
[----:B------:R0:W3:Y:S02]  /*4200*/  SHFL.DOWN PT, R9, R44, 0x8, R6 ;  /* 0x090000002c097989 */ /* 0x0000e400000e0006 */
.L_x_623:
        /* <DEDUP_REMOVED lines=11> */
.L_x_626:
        /* <DEDUP_REMOVED lines=8> */
.L_x_631:
[----:B------:R-:W-:Y:S01]  /*4340*/  VIADD R47, R36, 0x10 ;  /* 0x00000010242f7836 */ /* 0x000fe20000000000 */
[----:B0-----:R-:W0:Y:S01]  /*4350*/  LDC.64 R8, c[0x0][0x3a8] ;  /* 0x0000ea00ff087b82 */ /* 0x001e220000000a00 */
[----:B------:R-:W-:Y:S01]  /*4360*/  UMOV UR5, 0xffffffff ;  /* 0xffffffff00057882 */ /* 0x000fe20000000000 */
[----:B------:R-:W-:Y:S01]  /*4370*/  IMAD.IADD R49, R49, 0x1, R0 ;  /* 0x0000000131317824 */ /* 0x000fe200078e0200 */
[----:B------:R-:W-:Y:S02]  /*4380*/  ISETP.NE.AND P0, PT, R48, 0x65, PT ;  /* 0x000000653000780c */ /* 0x000fe40003f05270 */
[----:B------:R-:W-:-:S13]  /*4390*/  ISETP.GT.AND P3, PT, R47, R6, PT ;  /* 0x000000062f00720c */ /* 0x000fda0003f64270 */
[----:B------:R-:W-:Y:S02]  /*43a0*/  @!P3 ISETP.NE.U32.AND P1, PT, R41, RZ, PT ;  /* 0x000000ff2900b20c */ /* 0x000fe40003f25070 */
[----:B--2---:R-:W-:Y:S02]  /*43b0*/  @!P3 IADD3 R4, P4, PT, R4, R41, RZ ;  /* 0x000000290404b210 */ /* 0x004fe40007f9e0ff */
[----:B------:R-:W-:Y:S02]  /*43c0*/  @!P3 ISETP.NE.AND.EX P1, PT, R44, RZ, PT, P1 ;  /* 0x000000ff2c00b20c */ /* 0x000fe40003f25310 */
[----:B0-----:R-:W-:Y:S01]  /*43d0*/  IADD3 R8, P5, PT, R8, 0x200, RZ ;  /* 0x0000020008087810 */ /* 0x001fe20007fbe0ff */
[----:B---3--:R-:W-:Y:S01]  /*43e0*/  @!P3 IMAD.X R51, R51, 0x1, R44, P4 ;  /* 0x000000013333b824 */ /* 0x008fe200020e062c */
[----:B-1----:R-:W-:-:S05]  /*43f0*/  @!P3 SEL R11, R11, RZ, !P1 ;  /* 0x000000ff0b0bb207 */ /* 0x002fca0004800000 */
[----:B------:R-:W-:Y:S01]  /*4400*/  @!P3 IMAD.IADD R0, R40, 0x1, R11 ;  /* 0x000000012800b824 */ /* 0x000fe200078e020b */
[----:B------:R-:W-:Y:S06]  /*4410*/  BRA.DIV UR5, `(.L_x_458) ;  /* 0x0000009a05d07947 */ /* 0x000fec000b800000 */
.L_x_634:
[----:B------:R-:W-:Y:S01]  /*4420*/  UMOV UR5, 0xffffffff ;  /* 0xffffffff00057882 */ /* 0x000fe20000000000 */
[----:B------:R-:W-:Y:S01]  /*4430*/  @!P3 IMAD.MOV.U32 R41, RZ, RZ, R4 ;  /* 0x000000ffff29b224 */ /* 0x000fe200078e0004 */
[----:B------:R-:W-:Y:S01]  /*4440*/  @!P3 PRMT R40, R0, 0x7610, R40 ;  /* 0x000076100028b816 */ /* 0x000fe20000000028 */
[----:B------:R-:W-:Y:S02]  /*4450*/  @!P3 IMAD.MOV.U32 R44, RZ, RZ, R51 ;  /* 0x000000ffff2cb224 */ /* 0x000fe400078e0033 */
[----:B------:R-:W-:Y:S01]  /*4460*/  IMAD.X R9, RZ, RZ, R9, P5 ;  /* 0x000000ffff097224 */ /* 0x000fe200028e0609 */
[----:B------:R-:W-:Y:S06]  /*4470*/  BRA.DIV UR5, `(.L_x_459) ;  /* 0x0000009a05d87947 */ /* 0x000fec000b800000 */
[----:B------:R-:W-:-:S13]  /*4480*/  VOTE.ALL P0, P0 ;  /* 0x0000000000ff7806 */ /* 0x000fda0000000000 */
.L_x_637:
[----:B------:R-:W-:Y:S05]  /*4490*/  @!P0 BRA `(.L_x_460) ;  /* 0x0000000400f48947 */ /* 0x000fea0003800000 */
.L_x_474:
[----:B------:R-:W-:-:S07]  /*44a0*/  IMAD.WIDE R10, R49, 0x10, R8 ;  /* 0x00000010310a7825 */ /* 0x000fce00078e0208 */
.L_x_462:
[----:B------:R-:W2:Y:S01]  /*44b0*/  LD.E.128.STRONG.GPU R4, desc[UR8][R10.64+-0x200] ;  /* 0xfffe00080a047980 */ /* 0x000ea2000c10fd00 */
[----:B------:R-:W-:Y:S05]  /*44c0*/  YIELD ;  /* 0x0000000000007946 */ /* 0x000fea0003800000 */
[----:B------:R-:W-:Y:S01]  /*44d0*/  UMOV UR5, 0xffffffff ;  /* 0xffffffff00057882 */ /* 0x000fe20000000000 */
[----:B--2---:R-:W-:-:S04]  /*44e0*/  SHF.R.U64 R5, R4, 0x8, R5 ;  /* 0x0000000804057819 */ /* 0x004fc80000001205 */
[----:B------:R-:W-:-:S04]  /*44f0*/  LOP3.LUT R52, R5, 0xff, RZ, 0xc0, !PT ;  /* 0x000000ff05347812 */ /* 0x000fc800078ec0ff */
[----:B------:R-:W-:Y:S01]  /*4500*/  ISETP.NE.AND P0, PT, R52, 0x63, PT ;  /* 0x000000633400780c */ /* 0x000fe20003f05270 */
[----:B------:R-:W-:-:S12]  /*4510*/  BRA.DIV UR5, `(.L_x_461) ;  /* 0x0000009a05d47947 */ /* 0x000fd8000b800000 */
[----:B------:R-:W-:-:S13]  /*4520*/  VOTE.ANY P0, !P0 ;  /* 0x0000000000ff7806 */ /* 0x000fda0004000100 */
.L_x_640:
[----:B------:R-:W-:Y:S05]  /*4530*/  @P0 BRA `(.L_x_462) ;  /* 0xfffffffc00dc0947 */ /* 0x000fea000383ffff */
[----:B------:R-:W-:Y:S01]  /*4540*/  UMOV UR5, 0xffffffff ;  /* 0xffffffff00057882 */ /* 0x000fe20000000000 */
[----:B------:R-:W-:Y:S01]  /*4550*/  ISETP.NE.AND P0, PT, R52, 0x65, PT ;  /* 0x000000653400780c */ /* 0x000fe20003f05270 */
[----:B------:R-:W-:Y:S02]  /*4560*/  IMAD.MOV.U32 R54, RZ, RZ, R6 ;  /* 0x000000ffff367224 */ /* 0x000fe400078e0006 */
[----:B------:R-:W-:Y:S01]  /*4570*/  IMAD.MOV.U32 R53, RZ, RZ, R7 ;  /* 0x000000ffff357224 */ /* 0x000fe200078e0007 */
[----:B------:R-:W-:Y:S09]  /*4580*/  BRA.DIV UR5, `(.L_x_463) ;  /* 0x0000009a05dc7947 */ /* 0x000ff2000b800000 */
[----:B------:R-:W-:Y:S02]  /*4590*/  VOTE.ANY R5, PT, !P0 ;  /* 0x0000000000057806 */ /* 0x000fe400040e0100 */
[----:B------:R-:W-:Y:S02]  /*45a0*/  LOP3.LUT R57, R4, 0xff, RZ, 0xc0, !PT ;  /* 0x000000ff04397812 */ /* 0x000fe400078ec0ff */
[----:B------:R-:W-:-:S05]  /*45b0*/  LOP3.LUT R5, R5, 0x80000000, R42, 0xec, !PT ;  /* 0x8000000005057812 */ /* 0x000fca00078eec2a */
[----:B------:R-:W-:-:S05]  /*45c0*/  VIADD R6, R5, 0xffffffff ;  /* 0xffffffff05067836 */ /* 0x000fca0000000000 */
[----:B------:R-:W-:-:S06]  /*45d0*/  LOP3.LUT R6, R5, R6, RZ, 0xc, !PT ;  /* 0x0000000605067212 */ /* 0x000fcc00078e0cff */
[----:B------:R-:W0:Y:S02]  /*45e0*/  POPC R6, R6 ;  /* 0x0000000600067309 */ /* 0x000e240000000000 */
[----:B0-----:R0:W1:Y:S04]  /*45f0*/  SHFL.DOWN PT, R57, R57, 0x1, R6 ;  /* 0x0820000039397989 */ /* 0x00106800000e0006 */
[----:B------:R0:W2:Y:S04]  /*4600*/  SHFL.DOWN PT, R55, R54, 0x1, R6 ;  /* 0x0820000036377989 */ /* 0x0000a800000e0006 */
[----:B------:R0:W3:Y:S02]  /*4610*/  SHFL.DOWN PT, R56, R53, 0x1, R6 ;  /* 0x0820000035387989 */ /* 0x0000e400000e0006 */
.L_x_646:
[----:B------:R-:W-:-:S03]  /*4620*/  UMOV UR5, 0xffffffff ;  /* 0xffffffff00057882 */ /* 0x000fc60000000000 */
[----:B------:R-:W-:Y:S05]  /*4630*/  BRA.DIV UR5, `(.L_x_464) ;  /* 0x0000009e05287947 */ /* 0x000fea000b800000 */
.L_x_649:
[----:B------:R-:W-:Y:S01]  /*4640*/  ISETP.GE.AND P1, PT, R36, R6, PT ;  /* 0x000000062400720c */ /* 0x000fe20003f26270 */
[----:B------:R-:W-:Y:S01]  /*4650*/  UMOV UR5, 0xffffffff ;  /* 0xffffffff00057882 */ /* 0x000fe20000000000 */
[----:B------:R-:W-:-:S11]  /*4660*/  LOP3.LUT R5, R0, 0xffffff00, RZ, 0xc0, !PT ;  /* 0xffffff0000057812 */ /* 0x000fd600078ec0ff */
[----:B------:R-:W-:-:S04]  /*4670*/  @!P1 ISETP.NE.U32.AND P0, PT, R54, RZ, PT ;  /* 0x000000ff3600920c */ /* 0x000fc80003f05070 */
[----:B------:R-:W-:-:S04]  /*4680*/  @!P1 ISETP.NE.AND.EX P0, PT, R53, RZ, PT, P0 ;  /* 0x000000ff3500920c */ /* 0x000fc80003f05300 */
[----:B-1----:R-:W-:Y:S02]  /*4690*/  @!P1 SEL R57, R57, RZ, !P0 ;  /* 0x000000ff39399207 */ /* 0x002fe40004000000 */
[----:B--2---:R-:W-:-:S03]  /*46a0*/  @!P1 IADD3 R55, P0, PT, R55, R54, RZ ;  /* 0x0000003637379210 */ /* 0x004fc60007f1e0ff */
[----:B------:R-:W-:Y:S02]  /*46b0*/  @!P1 IMAD.IADD R57, R4, 0x1, R57 ;  /* 0x0000000104399824 */ /* 0x000fe400078e0239 */
[----:B---3--:R-:W-:Y:S02]  /*46c0*/  @!P1 IMAD.X R56, R56, 0x1, R53, P0 ;  /* 0x0000000138389824 */ /* 0x008fe400000e0635 */
[----:B0-----:R-:W-:Y:S01]  /*46d0*/  @!P1 IMAD.MOV.U32 R54, RZ, RZ, R55 ;  /* 0x000000ffff369224 */ /* 0x001fe200078e0037 */
[----:B------:R-:W-:Y:S01]  /*46e0*/  @!P1 PRMT R4, R57, 0x7610, R4 ;  /* 0x0000761039049816 */ /* 0x000fe20000000004 */
[----:B------:R-:W-:-:S03]  /*46f0*/  @!P1 IMAD.MOV.U32 R53, RZ, RZ, R56 ;  /* 0x000000ffff359224 */ /* 0x000fc600078e0038 */
[----:B------:R-:W-:Y:S01]  /*4700*/  LOP3.LUT R0, R5, 0xff, R4, 0xf8, !PT ;  /* 0x000000ff05007812 */ /* 0x000fe200078ef804 */
[----:B------:R-:W-:Y:S06]  /*4710*/  BRA.DIV UR5, `(.L_x_465) ;  /* 0x0000009e05107947 */ /* 0x000fec000b800000 */
[----:B------:R0:W1:Y:S04]  /*4720*/  SHFL.DOWN PT, R55, R54, 0x2, R6 ;  /* 0x0840000036377989 */ /* 0x00006800000e0006 */
[----:B------:R0:W2:Y:S04]  /*4730*/  SHFL.DOWN PT, R56, R53, 0x2, R6 ;  /* 0x0840000035387989 */ /* 0x0000a800000e0006 */
[----:B------:R0:W3:Y:S02]  /*4740*/  SHFL.DOWN PT, R57, R0, 0x2, R6 ;  /* 0x0840000000397989 */ /* 0x0000e400000e0006 */
.L_x_654:
[----:B------:R-:W-:-:S03]  /*4750*/  UMOV UR5, 0xffffffff ;  /* 0xffffffff00057882 */ /* 0x000fc60000000000 */
[----:B------:R-:W-:Y:S05]  /*4760*/  BRA.DIV UR5, `(.L_x_466) ;  /* 0x0000009e05547947 */ /* 0x000fea000b800000 */
.L_x_657:
[----:B------:R-:W-:Y:S01]  /*4770*/  ISETP.GT.AND P1, PT, R43, R6, PT ;  /* 0x000000062b00720c */ /* 0x000fe20003f24270 */
[----:B------:R-:W-:Y:S01]  /*4780*/  UMOV UR5, 0xffffffff ;  /* 0xffffffff00057882 */ /* 0x000fe20000000000 */
[----:B------:R-:W-:-:S11]  /*4790*/  LOP3.LUT R5, R48, 0xffffff00, RZ, 0xc0, !PT ;  /* 0xffffff0030057812 */ /* 0x000fd600078ec0ff */
[----:B------:R-:W-:-:S04]  /*47a0*/  @!P1 ISETP.NE.U32.AND P0, PT, R54, RZ, PT ;  /* 0x000000ff3600920c */ /* 0x000fc80003f05070 */
[----:B------:R-:W-:-:S04]  /*47b0*/  @!P1 ISETP.NE.AND.EX P0, PT, R53, RZ, PT, P0 ;  /* 0x000000ff3500920c */ /* 0x000fc80003f05300 */
[----:B---3--:R-:W-:Y:S02]  /*47c0*/  @!P1 SEL R57, R57, RZ, !P0 ;  /* 0x000000ff39399207 */ /* 0x008fe40004000000 */
[----:B-1----:R-:W-:-:S03]  /*47d0*/  @!P1 IADD3 R55, P0, PT, R55, R54, RZ ;  /* 0x0000003637379210 */ /* 0x002fc60007f1e0ff */
[----:B------:R-:W-:Y:S02]  /*47e0*/  @!P1 IMAD.IADD R57, R4, 0x1, R57 ;  /* 0x0000000104399824 */ /* 0x000fe400078e0239 */
[----:B--2---:R-:W-:Y:S02]  /*47f0*/  @!P1 IMAD.X R56, R56, 0x1, R53, P0 ;  /* 0x0000000138389824 */ /* 0x004fe400000e0635 */
        /* <DEDUP_REMOVED lines=8> */
.L_x_662:
[----:B------:R-:W-:-:S03]  /*4880*/  UMOV UR5, 0xffffffff ;  /* 0xffffffff00057882 */ /* 0x000fc60000000000 */
[----:B------:R-:W-:Y:S05]  /*4890*/  BRA.DIV UR5, `(.L_x_468) ;  /* 0x0000009e05807947 */ /* 0x000fea000b800000 */
.L_x_665:
        /* <DEDUP_REMOVED lines=17> */
.L_x_670:
[----:B------:R-:W-:-:S03]  /*49b0*/  UMOV UR5, 0xffffffff ;  /* 0xffffffff00057882 */ /* 0x000fc60000000000 */
[----:B------:R-:W-:Y:S05]  /*49c0*/  BRA.DIV UR5, `(.L_x_470) ;  /* 0x0000009e05ac7947 */ /* 0x000fea000b800000 */
.L_x_673:
        /* <DEDUP_REMOVED lines=17> */
.L_x_678:
[----:B------:R-:W-:-:S03]  /*4ae0*/  UMOV UR5, 0xffffffff ;  /* 0xffffffff00057882 */ /* 0x000fc60000000000 */
[----:B------:R-:W-:Y:S05]  /*4af0*/  BRA.DIV UR5, `(.L_x_472) ;  /* 0x0000009e05d87947 */ /* 0x000fea000b800000 */
.L_x_681:
[----:B------:R-:W-:Y:S01]  /*4b00*/  ISETP.GT.AND P3, PT, R47, R6, PT ;  /* 0x000000062f00720c */ /* 0x000fe20003f64270 */
[----:B------:R-:W-:Y:S01]  /*4b10*/  UMOV UR5, 0xffffffff ;  /* 0xffffffff00057882 */ /* 0x000fe20000000000 */
[----:B------:R-:W-:-:S11]  /*4b20*/  VIADD R49, R49, 0xffffffe0 ;  /* 0xffffffe031317836 */ /* 0x000fd60000000000 */
[----:B------:R-:W-:Y:S02]  /*4b30*/  @!P3 ISETP.NE.U32.AND P0, PT, R54, RZ, PT ;  /* 0x000000ff3600b20c */ /* 0x000fe40003f05070 */
[----:B-1----:R-:W-:Y:S02]  /*4b40*/  @!P3 IADD3 R55, P1, PT, R55, R54, RZ ;  /* 0x000000363737b210 */ /* 0x002fe40007f3e0ff */
[----:B------:R-:W-:-:S03]  /*4b50*/  @!P3 ISETP.NE.AND.EX P0, PT, R53, RZ, PT, P0 ;  /* 0x000000ff3500b20c */ /* 0x000fc60003f05300 */
[----:B--2---:R-:W-:Y:S01]  /*4b60*/  @!P3 IMAD.X R56, R56, 0x1, R53, P1 ;  /* 0x000000013838b824 */ /* 0x004fe200008e0635 */
[----:B---3--:R-:W-:Y:S01]  /*4b70*/  @!P3 SEL R57, R57, RZ, !P0 ;  /* 0x000000ff3939b207 */ /* 0x008fe20004000000 */
[----:B0-----:R-:W-:Y:S01]  /*4b80*/  @!P3 IMAD.MOV.U32 R54, RZ, RZ, R55 ;  /* 0x000000ffff36b224 */ /* 0x001fe200078e0037 */
[----:B------:R-:W-:Y:S01]  /*4b90*/  ISETP.NE.U32.AND P1, PT, R41, RZ, PT ;  /* 0x000000ff2900720c */ /* 0x000fe20003f25070 */
[----:B------:R-:W-:Y:S01]  /*4ba0*/  @!P3 IMAD.MOV.U32 R53, RZ, RZ, R56 ;  /* 0x000000ffff35b224 */ /* 0x000fe200078e0038 */
[----:B------:R-:W-:Y:S01]  /*4bb0*/  ISETP.NE.AND P0, PT, R52, 0x65, PT ;  /* 0x000000653400780c */ /* 0x000fe20003f05270 */
[----:B------:R-:W-:Y:S01]  /*4bc0*/  @!P3 IMAD.IADD R57, R4, 0x1, R57 ;  /* 0x000000010439b824 */ /* 0x000fe200078e0239 */
[----:B------:R-:W-:-:S04]  /*4bd0*/  ISETP.NE.AND.EX P1, PT, R44, RZ, PT, P1 ;  /* 0x000000ff2c00720c */ /* 0x000fc80003f25310 */
[----:B------:R-:W-:Y:S02]  /*4be0*/  @!P3 PRMT R4, R57, 0x7610, R4 ;  /* 0x000076103904b816 */ /* 0x000fe40000000004 */
[----:B------:R-:W-:Y:S02]  /*4bf0*/  IADD3 R41, P3, PT, R41, R54, RZ ;  /* 0x0000003629297210 */ /* 0x000fe40007f7e0ff */
[----:B------:R-:W-:-:S03]  /*4c00*/  SEL R5, R4, RZ, !P1 ;  /* 0x000000ff04057207 */ /* 0x000fc60004800000 */
[----:B------:R-:W-:Y:S02]  /*4c10*/  IMAD.X R44, R44, 0x1, R53, P3 ;  /* 0x000000012c2c7824 */ /* 0x000fe400018e0635 */
[----:B------:R-:W-:-:S05]  /*4c20*/  IMAD.IADD R5, R5, 0x1, R40 ;  /* 0x0000000105057824 */ /* 0x000fca00078e0228 */
[----:B------:R-:W-:Y:S01]  /*4c30*/  PRMT R40, R5, 0x7610, R40 ;  /* 0x0000761005287816 */ /* 0x000fe20000000028 */
[----:B------:R-:W-:Y:S06]  /*4c40*/  BRA.DIV UR5, `(.L_x_473) ;  /* 0x0000009e05a47947 */ /* 0x000fec000b800000 */
[----:B------:R-:W-:-:S13]  /*4c50*/  VOTE.ALL P0, P0 ;  /* 0x0000000000ff7806 */ /* 0x000fda0000000000 */
.L_x_684:
[----:B------:R-:W-:Y:S05]  /*4c60*/  @P0 BRA `(.L_x_474) ;  /* 0xfffffff8000c0947 */ /* 0x000fea000383ffff */
.L_x_460:
[----:B------:R-:W-:Y:S01]  /*4c70*/  ISETP.NE.AND P1, PT, R36, RZ, PT ;  /* 0x000000ff2400720c */ /* 0x000fe20003f25270 */
[----:B------:R-:W-:Y:S01]  /*4c80*/  BSSY.RECONVERGENT B0, `(.L_x_475) ;  /* 0x0000018000007945 */ /* 0x000fe20003800200 */
[----:B------:R-:W-:Y:S02]  /*4c90*/  IMAD.MOV.U32 R8, RZ, RZ, R41 ;  /* 0x000000ffff087224 */ /* 0x000fe400078e0029 */
[----:B------:R-:W-:-:S09]  /*4ca0*/  IMAD.MOV.U32 R9, RZ, RZ, R44 ;  /* 0x000000ffff097224 */ /* 0x000fd200078e002c */
[----:B------:R-:W0:Y:S01]  /*4cb0*/  @!P1 S2R R5, SR_CgaCtaId ;  /* 0x0000000000059919 */ /* 0x000e220000008800 */
[----:B------:R-:W-:-:S04]  /*4cc0*/  @!P1 MOV R0, 0x400 ;  /* 0x0000040000009802 */ /* 0x000fc80000000f00 */
[----:B0-----:R-:W-:Y:S01]  /*4cd0*/  @!P1 LEA R11, R5, R0, 0x18 ;  /* 0x00000000050b9211 */ /* 0x001fe200078ec0ff */
[----:B------:R-:W-:Y:S06]  /*4ce0*/  @P2 BRA `(.L_x_476) ;  /* 0x0000000000442947 */ /* 0x000fec0003800000 */
[----:B------:R-:W0:Y:S01]  /*4cf0*/  S2UR UR6, SR_CgaCtaId ;  /* 0x00000000000679c3 */ /* 0x000e220000008800 */
[----:B------:R-:W-:Y:S01]  /*4d00*/  ISETP.NE.U32.AND P0, PT, R37, RZ, PT ;  /* 0x000000ff2500720c */ /* 0x000fe20003f05070 */
[----:B------:R-:W-:-:S03]  /*4d10*/  UMOV UR5, 0x400 ;  /* 0x0000040000057882 */ /* 0x000fc60000000000 */
[----:B------:R-:W-:-:S04]  /*4d20*/  ISETP.NE.AND.EX P0, PT, R39, RZ, PT, P0 ;  /* 0x000000ff2700720c */ /* 0x000fc80003f05300 */
[----:B------:R-:W-:Y:S02]  /*4d30*/  SEL R5, R40, RZ, !P0 ;  /* 0x000000ff28057207 */ /* 0x000fe40004000000 */
[----:B------:R-:W-:-:S03]  /*4d40*/  IADD3 R6, P0, PT, R8, R37, RZ ;  /* 0x0000002508067210 */ /* 0x000fc60007f1e0ff */
[----:B------:R-:W-:Y:S02]  /*4d50*/  IMAD.IADD R38, R38, 0x1, R5 ;  /* 0x0000000126267824 */ /* 0x000fe400078e0205 */
[----:B------:R-:W-:Y:S02]  /*4d60*/  IMAD.X R7, R9, 0x1, R39, P0 ;  /* 0x0000000109077824 */ /* 0x000fe400000e0627 */
[----:B------:R-:W-:Y:S01]  /*4d70*/  IMAD.MOV.U32 R5, RZ, RZ, RZ ;  /* 0x000000ffff057224 */ /* 0x000fe200078e00ff */
[----:B------:R-:W-:-:S04]  /*4d80*/  LOP3.LUT R4, R38, 0xff, RZ, 0xc0, !PT ;  /* 0x000000ff26047812 */ /* 0x000fc800078ec0ff */
[----:B------:R-:W-:Y:S01]  /*4d90*/  LOP3.LUT R4, R4, 0x6500, RZ, 0xfc, !PT ;  /* 0x0000650004047812 */ /* 0x000fe200078efcff */
[----:B0-----:R-:W-:-:S04]  /*4da0*/  ULEA UR5, UR6, UR5, 0x18 ;  /* 0x0000000506057291 */ /* 0x001fc8000f8ec0ff */
[----:B------:R0:W-:Y:S05]  /*4db0*/  ST.E.128.STRONG.GPU desc[UR8][R2.64+0x200], R4 ;  /* 0x0002000402007985 */ /* 0x0001ea000c10fd08 */
[----:B------:R0:W-:Y:S04]  /*4dc0*/  STS.64 [UR5+0xb8], R6 ;  /* 0x0000b806ff007988 */ /* 0x0001e80008000a05 */
[----:B------:R0:W-:Y:S04]  /*4dd0*/  STS.U8 [UR5+0xc0], R38 ;  /* 0x0000c026ff007988 */ /* 0x0001e80008000005 */
[----:B------:R0:W-:Y:S04]  /*4de0*/  STS.64 [UR5+0xa8], R8 ;  /* 0x0000a808ff007988 */ /* 0x0001e80008000a05 */
[----:B------:R0:W-:Y:S02]  /*4df0*/  STS.U8 [UR5+0xb0], R40 ;  /* 0x0000b028ff007988 */ /* 0x0001e40008000005 */
.L_x_476:
[----:B------:R-:W-:Y:S05]  /*4e00*/  BSYNC.RECONVERGENT B0 ;  /* 0x0000000000007941 */ /* 0x000fea0003800200 */
.L_x_475:
[----:B------:R1:W-:Y:S01]  /*4e10*/  @!P1 STS.64 [R11+0x88], R8 ;  /* 0x000088080b009388 */ /* 0x0003e20000000a00 */
[----:B------:R-:W-:Y:S01]  /*4e20*/  @!P1 IMAD.MOV.U32 R13, RZ, RZ, R8 ;  /* 0x000000ffff0d9224 */ /* 0x000fe200078e0008 */
[----:B------:R-:W-:Y:S01]  /*4e30*/  @!P1 PRMT R35, R40, 0x7610, R35 ;  /* 0x0000761028239816 */ /* 0x000fe20000000023 */
[----:B------:R-:W-:Y:S01]  /*4e40*/  @!P1 IMAD.MOV.U32 R12, RZ, RZ, R9 ;  /* 0x000000ffff0c9224 */ /* 0x000fe200078e0009 */
[----:B------:R1:W-:Y:S06]  /*4e50*/  @!P1 STS.U8 [R11+0x90], R40 ;  /* 0x000090280b009388 */ /* 0x0003ec0000000000 */
.L_x_444:
[----:B------:R-:W2:Y:S01]  /*4e60*/  S2R R37, SR_TID.X ;  /* 0x0000000000257919 */ /* 0x000ea20000002100 */
[----:B------:R-:W-:Y:S05]  /*4e70*/  WARPSYNC.ALL ;  /* 0x0000000000007948 */ /* 0x000fea0003800000 */
[----:B------:R-:W-:Y:S01]  /*4e80*/  BAR.SYNC.DEFER_BLOCKING 0x0 ;  /* 0x0000000000007b1d */ /* 0x000fe20000010000 */
[----:B------:R-:W-:-:S05]  /*4e90*/  ISETP.NE.AND P1, PT, R34, R33, PT ;  /* 0x000000212200720c */ /* 0x000fca0003f25270 */
[----:B------:R-:W-:Y:S01]  /*4ea0*/  BSSY.RECONVERGENT B0, `(.L_x_477) ;  /* 0x000000f000007945 */ /* 0x000fe20003800200 */
[----:B--2---:R-:W-:-:S13]  /*4eb0*/  ISETP.NE.AND P0, PT, R37, RZ, PT ;  /* 0x000000ff2500720c */ /* 0x004fda0003f05270 */
[----:B------:R-:W-:Y:S05]  /*4ec0*/  @!P0 BRA `(.L_x_478) ;  /* 0x0000000000308947 */ /* 0x000fea0003800000 */
[----:B------:R-:W2:Y:S01]  /*4ed0*/  S2UR UR6, SR_CgaCtaId ;  /* 0x00000000000679c3 */ /* 0x000ea20000008800 */
[----:B------:R-:W-:Y:S01]  /*4ee0*/  UMOV UR5, 0x400 ;  /* 0x0000040000057882 */ /* 0x000fe20000000000 */
[----:B------:R-:W-:-:S04]  /*4ef0*/  ISETP.NE.U32.AND P0, PT, R13, RZ, PT ;  /* 0x000000ff0d00720c */ /* 0x000fc80003f05070 */
[----:B------:R-:W-:Y:S01]  /*4f00*/  ISETP.NE.AND.EX P0, PT, R12, RZ, PT, P0 ;  /* 0x000000ff0c00720c */ /* 0x000fe20003f05300 */
[----:B--2---:R-:W-:-:S09]  /*4f10*/  ULEA UR5, UR6, UR5, 0x18 ;  /* 0x0000000506057291 */ /* 0x004fd2000f8ec0ff */
[----:B------:R-:W2:Y:S04]  /*4f20*/  LDS.U8 R0, [UR5+0x90] ;  /* 0x00009005ff007984 */ /* 0x000ea80008000000 */
[----:B0-----:R-:W0:Y:S01]  /*4f30*/  LDS.64 R2, [UR5+0x88] ;  /* 0x00008805ff027984 */ /* 0x001e220008000a00 */
[----:B--2---:R-:W-:Y:S02]  /*4f40*/  SEL R0, R0, RZ, !P0 ;  /* 0x000000ff00007207 */ /* 0x004fe40004000000 */
[----:B0-----:R-:W-:-:S03]  /*4f50*/  IADD3 R13, P0, PT, R2, R13, RZ ;  /* 0x0000000d020d7210 */ /* 0x001fc60007f1e0ff */
[----:B------:R-:W-:Y:S02]  /*4f60*/  IMAD.IADD R0, R35, 0x1, R0 ;  /* 0x0000000123007824 */ /* 0x000fe400078e0200 */
[----:B------:R-:W-:-:S03]  /*4f70*/  IMAD.X R12, R3, 0x1, R12, P0 ;  /* 0x00000001030c7824 */ /* 0x000fc600000e060c */
[----:B------:R-:W-:-:S07]  /*4f80*/  PRMT R35, R0, 0x7610, R35 ;  /* 0x0000761000237816 */ /* 0x000fce0000000023 */
.L_x_478:
[----:B------:R-:W-:Y:S05]  /*4f90*/  BSYNC.RECONVERGENT B0 ;  /* 0x0000000000007941 */ /* 0x000fea0003800200 */
.L_x_477:
[----:B------:R-:W2:Y:S01]  /*4fa0*/  S2UR UR5, SR_CgaCtaId ;  /* 0x00000000000579c3 */ /* 0x000ea20000008800 */
[----:B0-----:R-:W-:Y:S01]  /*4fb0*/  SEL R3, R35, RZ, !P1 ;  /* 0x000000ff23037207 */ /* 0x001fe20004800000 */
[----:B------:R-:W-:Y:S01]  /*4fc0*/  UMOV UR4, 0x400 ;  /* 0x0000040000047882 */ /* 0x000fe20000000000 */
[----:B------:R-:W-:Y:S02]  /*4fd0*/  ISETP.NE.AND P0, PT, R33, R32, PT ;  /* 0x000000202100720c */ /* 0x000fe40003f05270 */
[----:B------:R-:W-:Y:S01]  /*4fe0*/  ISETP.NE.AND P3, PT, R30, R29, PT ;  /* 0x0000001d1e00720c */ /* 0x000fe20003f65270 */
[----:B------:R-:W-:Y:S01]  /*4ff0*/  IMAD.IADD R24, R24, 0x1, R3 ;  /* 0x0000000118187824 */ /* 0x000fe200078e0203 */
[----:B------:R-:W-:Y:S02]  /*5000*/  ISETP.NE.AND P4, PT, R29, R28, PT ;  /* 0x0000001c1d00720c */ /* 0x000fe40003f85270 */
[----:B------:R-:W-:Y:S02]  /*5010*/  ISETP.NE.AND P5, PT, R33, R32, PT ;  /* 0x000000202100720c */ /* 0x000fe40003fa5270 */
[----:B------:R-:W-:-:S02]  /*5020*/  SEL R0, R24, RZ, !P0 ;  /* 0x000000ff18007207 */ /* 0x000fc40004000000 */
[----:B------:R-:W-:Y:S02]  /*5030*/  ISETP.NE.AND P0, PT, R32, R31, PT ;  /* 0x0000001f2000720c */ /* 0x000fe40003f05270 */
[----:B------:R-:W-:Y:S01]  /*5040*/  SEL R7, RZ, 0x1, !P5 ;  /* 0x00000001ff077807 */ /* 0x000fe20006800000 */
[----:B------:R-:W-:Y:S01]  /*5050*/  IMAD.IADD R23, R23, 0x1, R0 ;  /* 0x0000000117177824 */ /* 0x000fe200078e0200 */
[----:B------:R-:W-:Y:S02]  /*5060*/  ISETP.NE.AND P2, PT, R28, R27, PT ;  /* 0x0000001b1c00720c */ /* 0x000fe40003f45270 */
[----:B------:R-:W-:Y:S02]  /*5070*/  ISETP.NE.AND P6, PT, R32, R31, PT ;  /* 0x0000001f2000720c */ /* 0x000fe40003fc5270 */
[----:B------:R-:W-:Y:S02]  /*5080*/  SEL R3, R23, RZ, !P0 ;  /* 0x000000ff17037207 */ /* 0x000fe40004000000 */
[----:B------:R-:W-:Y:S01]  /*5090*/  ISETP.NE.AND P0, PT, R31, R30, PT ;  /* 0x0000001e1f00720c */ /* 0x000fe20003f05270 */
[----:B--2---:R-:W-:Y:S01]  /*50a0*/  ULEA UR4, UR5, UR4, 0x18 ;  /* 0x0000000405047291 */ /* 0x004fe2000f8ec0ff */
[----:B------:R-:W-:Y:S01]  /*50b0*/  SEL R4, RZ, 0x1, !P3 ;  /* 0x00000001ff047807 */ /* 0x000fe20005800000 */
[----:B------:R-:W-:Y:S01]  /*50c0*/  IMAD.IADD R22, R22, 0x1, R3 ;  /* 0x0000000116167824 */ /* 0x000fe200078e0203 */
[----:B------:R-:W-:-:S02]  /*50d0*/  SEL R6, RZ, 0x1, !P4 ;  /* 0x00000001ff067807 */ /* 0x000fc40006000000 */
[----:B-1----:R-:W-:Y:S02]  /*50e0*/  SEL R8, RZ, 0x1, !P2 ;  /* 0x00000001ff087807 */ /* 0x002fe40005000000 */
[----:B------:R-:W-:Y:S02]  /*50f0*/  SEL R0, R22, RZ, !P0 ;  /* 0x000000ff16007207 */ /* 0x000fe40004000000 */
[----:B------:R-:W0:Y:S01]  /*5100*/  LDS.64 R2, [UR4+0xc8] ;  /* 0x0000c804ff027984 */ /* 0x000e220008000a00 */
[----:B------:R-:W-:Y:S02]  /*5110*/  ISETP.NE.AND P0, PT, R34, R33, PT ;  /* 0x000000212200720c */ /* 0x000fe40003f05270 */
[----:B------:R-:W-:Y:S01]  /*5120*/  IMAD.IADD R21, R21, 0x1, R0 ;  /* 0x0000000115157824 */ /* 0x000fe200078e0200 */
[----:B------:R-:W-:-:S04]  /*5130*/  ISETP.NE.AND P5, PT, R27, R26, PT ;  /* 0x0000001a1b00720c */ /* 0x000fc80003fa5270 */
[----:B------:R-:W-:Y:S02]  /*5140*/  SEL R5, R21, RZ, !P3 ;  /* 0x000000ff15057207 */ /* 0x000fe40005800000 */
[----:B------:R-:W-:Y:S02]  /*5150*/  IADD3 R39, P3, PT, R13, R14, RZ ;  /* 0x0000000e0d277210 */ /* 0x000fe40007f7e0ff */
[----:B------:R-:W-:Y:S01]  /*5160*/  SEL R36, RZ, 0x1, !P5 ;  /* 0x00000001ff247807 */ /* 0x000fe20006800000 */
[----:B------:R-:W-:Y:S02]  /*5170*/  IMAD.IADD R20, R20, 0x1, R5 ;  /* 0x0000000114147824 */ /* 0x000fe400078e0205 */
[----:B------:R-:W-:-:S03]  /*5180*/  IMAD.X R14, R12, 0x1, R15, P3 ;  /* 0x000000010c0e7824 */ /* 0x000fc600018e060f */
[----:B------:R-:W-:-:S05]  /*5190*/  SEL R0, R20, RZ, !P4 ;  /* 0x000000ff14007207 */ /* 0x000fca0006000000 */
[----:B------:R-:W-:Y:S01]  /*51a0*/  IMAD.IADD R19, R19, 0x1, R0 ;  /* 0x0000000113137824 */ /* 0x000fe200078e0200 */
[----:B------:R-:W-:-:S04]  /*51b0*/  SEL R0, RZ, 0x1, !P0 ;  /* 0x00000001ff007807 */ /* 0x000fc80004000000 */
[----:B------:R-:W-:Y:S02]  /*51c0*/  IADD3 R10, P0, PT, R7, R0, RZ ;  /* 0x00000000070a7210 */ /* 0x000fe40007f1e0ff */
[----:B------:R-:W-:Y:S02]  /*51d0*/  SEL R5, R19, RZ, !P2 ;  /* 0x000000ff13057207 */ /* 0x000fe40005000000 */
[----:B------:R-:W-:Y:S01]  /*51e0*/  IADD3 R7, P4, PT, R39, R4, RZ ;  /* 0x0000000427077210 */ /* 0x000fe20007f9e0ff */
[----:B------:R-:W-:Y:S01]  /*51f0*/  IMAD.X R47, RZ, RZ, RZ, P0 ;  /* 0x000000ffff2f7224 */ /* 0x000fe200000e06ff */
[----:B------:R-:W-:Y:S01]  /*5200*/  SEL R0, RZ, 0x1, !P1 ;  /* 0x00000001ff007807 */ /* 0x000fe20004800000 */
[----:B------:R-:W-:Y:S01]  /*5210*/  IMAD.IADD R18, R18, 0x1, R5 ;  /* 0x0000000112127824 */ /* 0x000fe200078e0205 */
[----:B------:R-:W-:Y:S02]  /*5220*/  SEL R5, RZ, 0x1, !P6 ;  /* 0x00000001ff057807 */ /* 0x000fe40007000000 */
[----:B------:R-:W-:-:S02]  /*5230*/  IADD3 R9, P6, PT, R7, R6, RZ ;  /* 0x0000000607097210 */ /* 0x000fc40007fde0ff */
[----:B0-----:R-:W-:Y:S01]  /*5240*/  ISETP.GE.U32.AND P0, PT, R2, 0x101, PT ;  /* 0x000001010200780c */ /* 0x001fe20003f06070 */
[----:B------:R-:W-:Y:S01]  /*5250*/  IMAD.IADD R38, R10, 0x1, R5 ;  /* 0x000000010a267824 */ /* 0x000fe200078e0205 */
[----:B------:R-:W-:Y:S01]  /*5260*/  IADD3 R43, P2, PT, R13, R10, RZ ;  /* 0x0000000a0d2b7210 */ /* 0x000fe20007f5e0ff */
[----:B------:R-:W-:Y:S01]  /*5270*/  IMAD.X R10, RZ, RZ, R14, P4 ;  /* 0x000000ffff0a7224 */ /* 0x000fe200020e060e */
[----:B------:R-:W-:Y:S02]  /*5280*/  ISETP.GE.AND.EX P0, PT, R3, RZ, PT, P0 ;  /* 0x000000ff0300720c */ /* 0x000fe40003f06300 */
[----:B------:R-:W-:Y:S01]  /*5290*/  IADD3 R45, P1, PT, R13, R0, RZ ;  /* 0x000000000d2d7210 */ /* 0x000fe20007f3e0ff */
[----:B------:R-:W-:Y:S01]  /*52a0*/  IMAD.X R0, RZ, RZ, R10, P6 ;  /* 0x000000ffff007224 */ /* 0x000fe200030e060a */
[----:B------:R-:W-:Y:S01]  /*52b0*/  IADD3 R11, P4, PT, R9, R8, RZ ;  /* 0x00000008090b7210 */ /* 0x000fe20007f9e0ff */
[----:B------:R-:W-:Y:S01]  /*52c0*/  IMAD.X R40, R12, 0x1, R47, P2 ;  /* 0x000000010c287824 */ /* 0x000fe200010e062f */
[----:B------:R-:W-:-:S02]  /*52d0*/  SEL R5, R18, RZ, !P5 ;  /* 0x000000ff12057207 */ /* 0x000fc40006800000 */
[----:B------:R-:W-:Y:S01]  /*52e0*/  IADD3 R41, P3, PT, R13, R38, RZ ;  /* 0x000000260d297210 */ /* 0x000fe20007f7e0ff */
[----:B------:R-:W-:Y:S01]  /*52f0*/  IMAD.X R6, RZ, RZ, R0, P4 ;  /* 0x000000ffff067224 */ /* 0x000fe200020e0600 */
[----:B------:R-:W-:Y:S01]  /*5300*/  IADD3 R15, P5, PT, R11, R36, RZ ;  /* 0x000000240b0f7210 */ /* 0x000fe20007fbe0ff */
[----:B------:R-:W-:Y:S02]  /*5310*/  IMAD.IADD R16, R16, 0x1, R5 ;  /* 0x0000000110107824 */ /* 0x000fe400078e0205 */
[----:B------:R-:W-:Y:S02]  /*5320*/  IMAD.X R36, R12, 0x1, R17, P3 ;  /* 0x000000010c247824 */ /* 0x000fe400018e0611 */
[----:B------:R-:W-:Y:S02]  /*5330*/  IMAD.X R38, RZ, RZ, R12, P1 ;  /* 0x000000ffff267224 */ /* 0x000fe400008e060c */
[----:B------:R-:W-:Y:S01]  /*5340*/  IMAD.X R8, RZ, RZ, R6, P5 ;  /* 0x000000ffff087224 */ /* 0x000fe200028e0606 */
[----:B------:R-:W-:Y:S06]  /*5350*/  @!P0 BRA `(.L_x_479) ;  /* 0x00000008002c8947 */ /* 0x000fec0003800000 */
[----:B------:R-:W0:Y:S01]  /*5360*/  LDS.64 R4, [UR4+0xa8] ;  /* 0x0000a804ff047984 */ /* 0x000e220008000a00 */
[----:B------:R-:W-:Y:S01]  /*5370*/  BAR.SYNC.DEFER_BLOCKING 0x0 ;  /* 0x0000000000007b1d */ /* 0x000fe20000010000 */
[----:B------:R-:W-:Y:S02]  /*5380*/  ISETP.NE.AND P2, PT, R34, R33, PT ;  /* 0x000000212200720c */ /* 0x000fe40003f45270 */
[----:B------:R-:W-:Y:S02]  /*5390*/  ISETP.NE.AND P3, PT, R33, R32, PT ;  /* 0x000000202100720c */ /* 0x000fe40003f65270 */
[----:B------:R-:W-:Y:S02]  /*53a0*/  ISETP.NE.AND P0, PT, R32, R31, PT ;  /* 0x0000001f2000720c */ /* 0x000fe40003f05270 */
[----:B------:R-:W-:Y:S02]  /*53b0*/  ISETP.NE.AND P4, PT, R31, R30, PT ;  /* 0x0000001e1f00720c */ /* 0x000fe40003f85270 */
[----:B------:R-:W-:-:S02]  /*53c0*/  ISETP.NE.AND P5, PT, R30, R29, PT ;  /* 0x0000001d1e00720c */ /* 0x000fc40003fa5270 */
[----:B------:R-:W-:Y:S02]  /*53d0*/  ISETP.NE.AND P6, PT, R29, R28, PT ;  /* 0x0000001c1d00720c */ /* 0x000fe40003fc5270 */
[----:B------:R-:W-:Y:S01]  /*53e0*/  ISETP.NE.AND P1, PT, R26, R25, PT ;  /* 0x000000191a00720c */ /* 0x000fe20003f25270 */
[--C-:B0-----:R-:W-:Y:S02]  /*53f0*/  @P2 IMAD.IADD R13, R13, 0x1, -R4.reuse ;  /* 0x000000010d0d2824 */ /* 0x101fe400078e0a04 */
[--C-:B------:R-:W-:Y:S02]  /*5400*/  @P3 IMAD.IADD R45, R45, 0x1, -R4.reuse ;  /* 0x000000012d2d3824 */ /* 0x100fe400078e0a04 */
[--C-:B------:R-:W-:Y:S01]  /*5410*/  @P0 IMAD.IADD R43, R43, 0x1, -R4.reuse ;  /* 0x000000012b2b0824 */ /* 0x100fe200078e0a04 */
[----:B------:R-:W-:Y:S01]  /*5420*/  @P2 LEA R13, R13, UR4, 0x3 ;  /* 0x000000040d0d2c11 */ /* 0x000fe2000f8e18ff */
[--C-:B------:R-:W-:Y:S01]  /*5430*/  @P4 IMAD.IADD R41, R41, 0x1, -R4.reuse ;  /* 0x0000000129294824 */ /* 0x100fe200078e0a04 */
[----:B------:R-:W-:Y:S01]  /*5440*/  @P3 LEA R45, R45, UR4, 0x3 ;  /* 0x000000042d2d3c11 */ /* 0x000fe2000f8e18ff */
[--C-:B------:R-:W-:Y:S01]  /*5450*/  @P5 IMAD.IADD R39, R39, 0x1, -R4.reuse ;  /* 0x0000000127275824 */ /* 0x100fe200078e0a04 */
[----:B------:R-:W-:Y:S01]  /*5460*/  @P0 LEA R43, R43, UR4, 0x3 ;  /* 0x000000042b2b0c11 */ /* 0x000fe2000f8e18ff */
[----:B------:R0:W-:Y:S01]  /*5470*/  @P2 STS [R13], R34 ;  /* 0x000000220d002388 */ /* 0x0001e20000000800 */
[--C-:B------:R-:W-:Y:S01]  /*5480*/  @P6 IMAD.IADD R7, R7, 0x1, -R4.reuse ;  /* 0x0000000107076824 */ /* 0x100fe200078e0a04 */
[----:B------:R-:W-:Y:S01]  /*5490*/  @P4 LEA R41, R41, UR4, 0x3 ;  /* 0x0000000429294c11 */ /* 0x000fe2000f8e18ff */
[----:B------:R-:W-:Y:S01]  /*54a0*/  @P1 IMAD.IADD R15, R15, 0x1, -R4 ;  /* 0x000000010f0f1824 */ /* 0x000fe200078e0a04 */
[----:B------:R0:W-:Y:S01]  /*54b0*/  @P2 STS.U8 [R13+0x4], R35 ;  /* 0x000004230d002388 */ /* 0x0001e20000000000 */
[----:B------:R-:W-:-:S02]  /*54c0*/  ISETP.NE.AND P2, PT, R28, R27, PT ;  /* 0x0000001b1c00720c */ /* 0x000fc40003f45270 */
[----:B------:R-:W-:Y:S01]  /*54d0*/  @P5 LEA R39, R39, UR4, 0x3 ;  /* 0x0000000427275c11 */ /* 0x000fe2000f8e18ff */
[----:B------:R0:W-:Y:S01]  /*54e0*/  @P3 STS [R45], R33 ;  /* 0x000000212d003388 */ /* 0x0001e20000000800 */
[----:B------:R-:W-:Y:S02]  /*54f0*/  @P6 LEA R7, R7, UR4, 0x3 ;  /* 0x0000000407076c11 */ /* 0x000fe4000f8e18ff */
[----:B------:R-:W-:Y:S01]  /*5500*/  @P1 LEA R15, R15, UR4, 0x3 ;  /* 0x000000040f0f1c11 */ /* 0x000fe2000f8e18ff */
[----:B------:R0:W-:Y:S01]  /*5510*/  @P3 STS.U8 [R45+0x4], R24 ;  /* 0x000004182d003388 */ /* 0x0001e20000000000 */
[----:B------:R-:W-:-:S03]  /*5520*/  ISETP.NE.AND P3, PT, R27, R26, PT ;  /* 0x0000001a1b00720c */ /* 0x000fc60003f65270 */
[----:B------:R0:W-:Y:S02]  /*5530*/  @P0 STS [R43], R32 ;  /* 0x000000202b000388 */ /* 0x0001e40000000800 */
[--C-:B------:R-:W-:Y:S02]  /*5540*/  @P2 IMAD.IADD R9, R9, 0x1, -R4.reuse ;  /* 0x0000000109092824 */ /* 0x100fe400078e0a04 */
[----:B------:R0:W-:Y:S01]  /*5550*/  @P0 STS.U8 [R43+0x4], R23 ;  /* 0x000004172b000388 */ /* 0x0001e20000000000 */
[----:B------:R-:W-:Y:S02]  /*5560*/  ISETP.GT.U32.AND P0, PT, R2, R37, PT ;  /* 0x000000250200720c */ /* 0x000fe40003f04070 */
[----:B------:R-:W-:Y:S01]  /*5570*/  @P2 LEA R9, R9, UR4, 0x3 ;  /* 0x0000000409092c11 */ /* 0x000fe2000f8e18ff */
[----:B------:R0:W-:Y:S01]  /*5580*/  @P4 STS [R41], R31 ;  /* 0x0000001f29004388 */ /* 0x0001e20000000800 */
[----:B------:R-:W-:Y:S01]  /*5590*/  ISETP.GT.U32.AND.EX P0, PT, R3, RZ, PT, P0 ;  /* 0x000000ff0300720c */ /* 0x000fe20003f04100 */
[----:B------:R-:W-:-:S02]  /*55a0*/  @P3 IMAD.IADD R11, R11, 0x1, -R4 ;  /* 0x000000010b0b3824 */ /* 0x000fc400078e0a04 */
[----:B------:R0:W-:Y:S03]  /*55b0*/  @P4 STS.U8 [R41+0x4], R22 ;  /* 0x0000041629004388 */ /* 0x0001e60000000000 */
[----:B------:R-:W-:Y:S01]  /*55c0*/  @P3 LEA R11, R11, UR4, 0x3 ;  /* 0x000000040b0b3c11 */ /* 0x000fe2000f8e18ff */
        /* <DEDUP_REMOVED lines=16> */
[----:B------:R-:W-:-:S04]  /*56d0*/  LOP3.LUT R7, RZ, R31, RZ, 0x33, !PT ;  /* 0x0000001fff077212 */ /* 0x000fc800078e33ff */
[----:B------:R-:W-:Y:S02]  /*56e0*/  IADD3 R14, P0, PT, R2, R7, RZ ;  /* 0x00000007020e7210 */ /* 0x000fe40007f1e0ff */
[----:B------:R-:W-:Y:S02]  /*56f0*/  LOP3.LUT R7, RZ, R33, RZ, 0x33, !PT ;  /* 0x00000021ff077212 */ /* 0x000fe400078e33ff */
[----:B------:R-:W-:-:S03]  /*5700*/  LOP3.LUT R0, R14, 0x300, RZ, 0xc0, !PT ;  /* 0x000003000e007812 */ /* 0x000fc600078ec0ff */
[----:B------:R-:W-:Y:S01]  /*5710*/  IMAD.X R7, R3, 0x1, R7, P0 ;  /* 0x0000000103077824 */ /* 0x000fe200000e0607 */
[----:B------:R-:W-:Y:S02]  /*5720*/  ISETP.NE.U32.AND P1, PT, R0, 0x300, PT ;  /* 0x000003000000780c */ /* 0x000fe40003f25070 */
[----:B------:R-:W-:Y:S02]  /*5730*/  ISETP.GE.U32.AND P0, PT, R14, 0x300, PT ;  /* 0x000003000e00780c */ /* 0x000fe40003f06070 */
[----:B------:R-:W-:Y:S02]  /*5740*/  ISETP.NE.AND.EX P1, PT, RZ, RZ, PT, P1 ;  /* 0x000000ffff00720c */ /* 0x000fe40003f25310 */
[----:B------:R-:W-:-:S11]  /*5750*/  ISETP.GE.U32.AND.EX P0, PT, R7, RZ, PT, P0 ;  /* 0x000000ff0700720c */ /* 0x000fd60003f06100 */
[----:B0-----:R-:W-:Y:S05]  /*5760*/  @!P1 BRA `(.L_x_481) ;  /* 0x00000000008c9947 */ /* 0x001fea0003800000 */
[----:B------:R-:W0:Y:S01]  /*5770*/  LDCU.128 UR12, c[0x0][0x390] ;  /* 0x00007200ff0c77ac */ /* 0x000e220008000c00 */
[----:B------:R-:W-:Y:S01]  /*5780*/  SHF.R.U64 R14, R14, 0x8, R7 ;  /* 0x000000080e0e7819 */ /* 0x000fe20000001207 */
[----:B------:R-:W-:Y:S01]  /*5790*/  IMAD.MOV.U32 R19, RZ, RZ, RZ ;  /* 0x000000ffff137224 */ /* 0x000fe200078e00ff */
[----:B------:R-:W-:-:S03]  /*57a0*/  IADD3 R15, P1, PT, R4, R31, RZ ;  /* 0x0000001f040f7210 */ /* 0x000fc60007f3e0ff */
[----:B------:R-:W-:Y:S02]  /*57b0*/  VIADD R14, R14, 0x1 ;  /* 0x000000010e0e7836 */ /* 0x000fe40000000000 */
[----:B------:R-:W-:Y:S02]  /*57c0*/  IMAD.X R0, R5, 0x1, R33, P1 ;  /* 0x0000000105007824 */ /* 0x000fe400008e0621 */
[C---:B------:R-:W-:Y:S01]  /*57d0*/  IMAD.SHL.U32 R10, R15.reuse, 0x4, RZ ;  /* 0x000000040f0a7824 */ /* 0x040fe200078e00ff */
[----:B------:R-:W-:Y:S02]  /*57e0*/  LOP3.LUT R14, R14, 0x3, RZ, 0xc0, !PT ;  /* 0x000000030e0e7812 */ /* 0x000fe400078ec0ff */
[----:B------:R-:W-:Y:S02]  /*57f0*/  SHF.L.U64.HI R15, R15, 0x2, R0 ;  /* 0x000000020f0f7819 */ /* 0x000fe40000010200 */
[----:B------:R-:W-:Y:S02]  /*5800*/  LEA R0, R37, UR4, 0x3 ;  /* 0x0000000425007c11 */ /* 0x000fe4000f8e18ff */
[----:B------:R-:W-:-:S02]  /*5810*/  LEA R31, P3, R14, R31, 0x8 ;  /* 0x0000001f0e1f7211 */ /* 0x000fc400078640ff */
[----:B0-----:R-:W-:Y:S01]  /*5820*/  IADD3 R12, P1, PT, R10, UR14, RZ ;  /* 0x0000000e0a0c7c10 */ /* 0x001fe2000ff3e0ff */
[----:B------:R-:W-:Y:S01]  /*5830*/  VIADD R0, R0, 0x4 ;  /* 0x0000000400007836 */ /* 0x000fe20000000000 */
[----:B------:R-:W-:Y:S02]  /*5840*/  IADD3 R10, P2, PT, R10, UR12, RZ ;  /* 0x0000000c0a0a7c10 */ /* 0x000fe4000ff5e0ff */
[C---:B------:R-:W-:Y:S02]  /*5850*/  IADD3.X R17, PT, PT, R15.reuse, UR15, RZ, P1, !PT ;  /* 0x0000000f0f117c10 */ /* 0x040fe40008ffe4ff */
[----:B------:R-:W-:Y:S02]  /*5860*/  IADD3.X R15, PT, PT, R15, UR13, RZ, P2, !PT ;  /* 0x0000000d0f0f7c10 */ /* 0x000fe400097fe4ff */
[----:B------:R-:W-:-:S07]  /*5870*/  LEA.HI.X R33, R14, R33, R19, 0x8, P3 ;  /* 0x000000210e217211 */ /* 0x000fce00018f4413 */
.L_x_482:
        /* <DEDUP_REMOVED lines=18> */
.L_x_481:
[----:B------:R-:W-:Y:S05]  /*59a0*/  BSYNC.RECONVERGENT B0 ;  /* 0x0000000000007941 */ /* 0x000fea0003800200 */
.L_x_480:
[----:B------:R-:W-:Y:S05]  /*59b0*/  @!P0 EXIT ;  /* 0x000000000000894d */ /* 0x000fea0003800000 */
.L_x_483:
[C---:B------:R-:W-:Y:S02]  /*59c0*/  LEA R0, R31.reuse, UR4, 0x3 ;  /* 0x000000041f007c11 */ /* 0x040fe4000f8e18ff */
[----:B0-----:R-:W-:Y:S01]  /*59d0*/  IADD3 R7, P0, PT, R4, R31, RZ ;  /* 0x0000001f04077210 */ /* 0x001fe20007f1e0ff */
[----:B------:R-:W-:Y:S02]  /*59e0*/  VIADD R31, R31, 0x400 ;  /* 0x000004001f1f7836 */ /* 0x000fe40000000000 */
[----:B------:R-:W0:Y:S02]  /*59f0*/  LDS R15, [R0] ;  /* 0x00000000000f7984 */ /* 0x000e240000000800 */
[----:B------:R-:W-:Y:S02]  /*5a00*/  IMAD.X R6, R5, 0x1, R33, P0 ;  /* 0x0000000105067824 */ /* 0x000fe400000e0621 */
[----:B------:R-:W1:Y:S01]  /*5a10*/  LDS.S8 R17, [R0+0x4] ;  /* 0x0000040000117984 */ /* 0x000e620000000200 */
[----:B------:R-:W-:-:S02]  /*5a20*/  IMAD.SHL.U32 R12, R7, 0x4, RZ ;  /* 0x00000004070c7824 */ /* 0x000fc400078e00ff */
[----:B------:R-:W-:Y:S01]  /*5a30*/  IMAD.X R8, RZ, RZ, R5, P0 ;  /* 0x000000ffff087224 */ /* 0x000fe200000e0605 */
[----:B------:R-:W2:Y:S01]  /*5a40*/  LDS R19, [R0+0x800] ;  /* 0x0008000000137984 */ /* 0x000ea20000000800 */
[C---:B------:R-:W-:Y:S01]  /*5a50*/  SHF.L.U64.HI R6, R7.reuse, 0x2, R6 ;  /* 0x0000000207067819 */ /* 0x040fe20000010206 */
[----:B------:R-:W-:Y:S01]  /*5a60*/  IMAD.MOV.U32 R33, RZ, RZ, RZ ;  /* 0x000000ffff217224 */ /* 0x000fe200078e00ff */
[C---:B------:R-:W-:Y:S01]  /*5a70*/  IADD3 R10, P0, PT, R12.reuse, UR16, RZ ;  /* 0x000000100c0a7c10 */ /* 0x040fe2000ff1e0ff */
[----:B------:R-:W3:Y:S01]  /*5a80*/  LDS.S8 R21, [R0+0x804] ;  /* 0x0008040000157984 */ /* 0x000ee20000000200 */
[----:B------:R-:W-:Y:S02]  /*5a90*/  IADD3 R12, P1, PT, R12, UR18, RZ ;  /* 0x000000120c0c7c10 */ /* 0x000fe4000ff3e0ff */
[----:B------:R-:W-:Y:S01]  /*5aa0*/  SHF.L.U64.HI R8, R7, 0x2, R8 ;  /* 0x0000000207087819 */ /* 0x000fe20000010208 */
[----:B------:R-:W4:Y:S01]  /*5ab0*/  LDS R23, [R0+0x1000] ;  /* 0x0010000000177984 */ /* 0x000f220000000800 */
[----:B------:R-:W-:-:S02]  /*5ac0*/  IADD3.X R11, PT, PT, R6, UR17, RZ, P0, !PT ;  /* 0x00000011060b7c10 */ /* 0x000fc400087fe4ff */
[----:B------:R-:W-:Y:S01]  /*5ad0*/  IADD3.X R13, PT, PT, R6, UR19, RZ, P1, !PT ;  /* 0x00000013060d7c10 */ /* 0x000fe20008ffe4ff */
[----:B------:R-:W5:Y:S01]  /*5ae0*/  LDS.S8 R25, [R0+0x1004] ;  /* 0x0010040000197984 */ /* 0x000f620000000200 */
[C---:B------:R-:W-:Y:S01]  /*5af0*/  IADD3.X R7, PT, PT, R8.reuse, UR17, RZ, P0, !PT ;  /* 0x0000001108077c10 */ /* 0x040fe200087fe4ff */
[----:B------:R-:W-:Y:S01]  /*5b00*/  IMAD.MOV.U32 R6, RZ, RZ, R10 ;  /* 0x000000ffff067224 */ /* 0x000fe200078e000a */
[----:B------:R-:W-:Y:S01]  /*5b10*/  IADD3.X R9, PT, PT, R8, UR19, RZ, P1, !PT ;  /* 0x0000001308097c10 */ /* 0x000fe20008ffe4ff */
[----:B------:R-:W5:Y:S01]  /*5b20*/  LDS R27, [R0+0x1800] ;  /* 0x00180000001b7984 */ /* 0x000f620000000800 */
[----:B------:R-:W-:Y:S01]  /*5b30*/  IMAD.MOV.U32 R8, RZ, RZ, R12 ;  /* 0x000000ffff087224 */ /* 0x000fe200078e000c */
[----:B------:R-:W-:Y:S02]  /*5b40*/  ISETP.GT.U32.AND P0, PT, R2, R31, PT ;  /* 0x0000001f0200720c */ /* 0x000fe40003f04070 */
[----:B------:R-:W5:Y:S02]  /*5b50*/  LDS.S8 R29, [R0+0x1804] ;  /* 0x00180400001d7984 */ /* 0x000f640000000200 */
[----:B------:R-:W-:-:S02]  /*5b60*/  ISETP.GT.U32.AND.EX P0, PT, R3, RZ, PT, P0 ;  /* 0x000000ff0300720c */ /* 0x000fc40003f04100 */
        /* <DEDUP_REMOVED lines=10> */
.L_x_479:
[----:B------:R-:W-:Y:S01]  /*5c10*/  ISETP.NE.AND P2, PT, R34, R33, PT ;  /* 0x000000212200720c */ /* 0x000fe20003f45270 */
[----:B------:R-:W-:Y:S01]  /*5c20*/  BSSY.RECONVERGENT B0, `(.L_x_484) ;  /* 0x0000010000007945 */ /* 0x000fe20003800200 */
[----:B------:R-:W-:Y:S02]  /*5c30*/  ISETP.NE.AND P0, PT, R26, R25, PT ;  /* 0x000000191a00720c */ /* 0x000fe40003f05270 */
[----:B------:R-:W-:Y:S02]  /*5c40*/  ISETP.NE.AND P4, PT, R33, R32, PT ;  /* 0x000000202100720c */ /* 0x000fe40003f85270 */
[----:B------:R-:W-:-:S07]  /*5c50*/  ISETP.NE.AND P1, PT, R32, R31, PT ;  /* 0x0000001f2000720c */ /* 0x000fce0003f25270 */
[----:B------:R-:W-:Y:S06]  /*5c60*/  @!P2 BRA `(.L_x_485) ;  /* 0x00000000002ca947 */ /* 0x000fec0003800000 */
        /* <DEDUP_REMOVED lines=11> */
.L_x_485:
[----:B------:R-:W-:Y:S05]  /*5d20*/  BSYNC.RECONVERGENT B0 ;  /* 0x0000000000007941 */ /* 0x000fea0003800200 */
.L_x_484:
        /* <DEDUP_REMOVED lines=13> */
.L_x_487:
[----:B------:R-:W-:Y:S05]  /*5e00*/  BSYNC.RECONVERGENT B0 ;  /* 0x0000000000007941 */ /* 0x000fea0003800200 */
.L_x_486:
        /* <DEDUP_REMOVED lines=18> */
.L_x_489:
[----:B------:R-:W-:Y:S05]  /*5f30*/  BSYNC.RECONVERGENT B0 ;  /* 0x0000000000007941 */ /* 0x000fea0003800200 */
.L_x_488:
        /* <DEDUP_REMOVED lines=13> */
.L_x_491:
[----:B------:R-:W-:Y:S05]  /*6010*/  BSYNC.RECONVERGENT B0 ;  /* 0x0000000000007941 */ /* 0x000fea0003800200 */
.L_x_490:
        /* <DEDUP_REMOVED lines=13> */
.L_x_493:
[----:B------:R-:W-:Y:S05]  /*60f0*/  BSYNC.RECONVERGENT B0 ;  /* 0x0000000000007941 */ /* 0x000fea0003800200 */
.L_x_492:
        /* <DEDUP_REMOVED lines=14> */
.L_x_495:
[----:B------:R-:W-:Y:S05]  /*61e0*/  BSYNC.RECONVERGENT B0 ;  /* 0x0000000000007941 */ /* 0x000fea0003800200 */
.L_x_494:
        /* <DEDUP_REMOVED lines=13> */
.L_x_497:
[----:B------:R-:W-:Y:S05]  /*62c0*/  BSYNC.RECONVERGENT B0 ;  /* 0x0000000000007941 */ /* 0x000fea0003800200 */
.L_x_496:
        /* <DEDUP_REMOVED lines=13> */
.L_x_499:
[----:B------:R-:W-:Y:S05]  /*63a0*/  BSYNC.RECONVERGENT B0 ;  /* 0x0000000000007941 */ /* 0x000fea0003800200 */
.L_x_498:
        /* <DEDUP_REMOVED lines=13> */
.L_x_418:
[----:B------:R-:W-:-:S04]  /*6480*/  ISETP.GE.U32.AND P0, PT, R8, 0x1, PT ;  /* 0x000000010800780c */ /* 0x000fc80003f06070 */
[----:B------:R-:W-:-:S13]  /*6490*/  ISETP.GE.AND.EX P0, PT, R33, RZ, PT, P0 ;  /* 0x000000ff2100720c */ /* 0x000fda0003f06300 */
[----:B------:R-:W-:Y:S05]  /*64a0*/  @!P0 EXIT ;  /* 0x000000000000894d */ /* 0x000fea0003800000 */
[----:B------:R-:W-:-:S13]  /*64b0*/  ISETP.NE.AND P0, PT, R0, RZ, PT ;  /* 0x000000ff0000720c */ /* 0x000fda0003f05270 */
[----:B------:R-:W-:Y:S05]  /*64c0*/  @P0 BRA `(.L_x_500) ;  /* 0x0000002c006c0947 */ /* 0x000fea0003800000 */
[----:B------:R-:W0:Y:S01]  /*64d0*/  LDC.64 R2, c[0x0][0x380] ;  /* 0x0000e000ff027b82 */ /* 0x000e220000000a00 */
[----:B------:R-:W1:Y:S02]  /*64e0*/  LDCU.64 UR6, c[0x0][0x388] ;  /* 0x00007100ff0677ac */ /* 0x000e640008000a00 */
[----:B-1----:R-:W-:-:S04]  /*64f0*/  IADD3 R4, P0, PT, R4, UR6, RZ ;  /* 0x0000000604047c10 */ /* 0x002fc8000ff1e0ff */
[----:B------:R-:W-:Y:S01]  /*6500*/  IADD3.X R5, PT, PT, R5, UR7, RZ, P0, !PT ;  /* 0x0000000705057c10 */ /* 0x000fe200087fe4ff */
[----:B0-----:R-:W-:-:S04]  /*6510*/  IMAD.WIDE.U32 R2, RZ, 0x2400, R2 ;  /* 0x00002400ff027825 */ /* 0x001fc800078e0002 */
[----:B------:R-:W2:Y:S04]  /*6520*/  LDG.E.U8.CONSTANT R19, desc[UR8][R4.64] ;  /* 0x0000000804137981 */ /* 0x000ea8000c1e9100 */
[----:B------:R0:W3:Y:S01]  /*6530*/  LDG.E.CONSTANT R6, desc[UR8][R2.64] ;  /* 0x0000000802067981 */ /* 0x0000e2000c1e9900 */
[----:B------:R-:W1:Y:S02]  /*6540*/  S2R R12, SR_TID.X ;  /* 0x00000000000c7919 */ /* 0x000e640000002100 */
[C---:B-1----:R-:W-:Y:S02]  /*6550*/  LOP3.LUT R0, R12.reuse, 0x1f, RZ, 0xc0, !PT ;  /* 0x0000001f0c007812 */ /* 0x042fe400078ec0ff */
[----:B------:R-:W-:-:S05]  /*6560*/  LOP3.LUT R7, R12, 0x3e0, RZ, 0xc0, !PT ;  /* 0x000003e00c077812 */ /* 0x000fca00078ec0ff */
[----:B------:R-:W-:-:S04]  /*6570*/  IMAD R11, R7, 0x9, R0 ;  /* 0x00000009070b7824 */ /* 0x000fc800078e0200 */
[C---:B------:R-:W-:Y:S01]  /*6580*/  VIADD R0, R11.reuse, 0x20 ;  /* 0x000000200b007836 */ /* 0x040fe20000000000 */
[C---:B0-----:R-:W-:Y:S01]  /*6590*/  LEA R2, P2, R11.reuse, R2, 0x2 ;  /* 0x000000020b027211 */ /* 0x041fe200078410ff */
[----:B------:R-:W-:-:S03]  /*65a0*/  VIADD R7, R11, 0x40 ;  /* 0x000000400b077836 */ /* 0x000fc60000000000 */
[----:B------:R-:W-:Y:S01]  /*65b0*/  ISETP.GE.AND P5, PT, R0, UR4, PT ;  /* 0x0000000400007c0c */ /* 0x000fe2000bfa6270 */
[----:B------:R-:W-:Y:S01]  /*65c0*/  VIADD R0, R11, 0xa0 ;  /* 0x000000a00b007836 */ /* 0x000fe20000000000 */
[----:B------:R-:W-:Y:S01]  /*65d0*/  ISETP.GE.AND P0, PT, R7, UR4, PT ;  /* 0x0000000407007c0c */ /* 0x000fe2000bf06270 */
[C---:B------:R-:W-:Y:S01]  /*65e0*/  VIADD R7, R11.reuse, 0xc0 ;  /* 0x000000c00b077836 */ /* 0x040fe20000000000 */
[C---:B------:R-:W-:Y:S01]  /*65f0*/  ISETP.GE.AND P6, PT, R11.reuse, UR4, PT ;  /* 0x000000040b007c0c */ /* 0x040fe2000bfc6270 */
[----:B------:R-:W-:Y:S01]  /*6600*/  IMAD.X R3, RZ, RZ, R3, P2 ;  /* 0x000000ffff037224 */ /* 0x000fe200010e0603 */
[C---:B------:R-:W-:Y:S01]  /*6610*/  IADD3 R4, P1, PT, R11.reuse, R4, RZ ;  /* 0x000000040b047210 */ /* 0x040fe20007f3e0ff */
[C---:B------:R-:W-:Y:S01]  /*6620*/  VIADD R9, R11.reuse, 0x60 ;  /* 0x000000600b097836 */ /* 0x040fe20000000000 */
[----:B------:R-:W-:Y:S01]  /*6630*/  ISETP.GE.AND P2, PT, R0, UR4, PT ;  /* 0x0000000400007c0c */ /* 0x000fe2000bf46270 */
[----:B------:R-:W-:Y:S02]  /*6640*/  VIADD R10, R11, 0x80 ;  /* 0x000000800b0a7836 */ /* 0x000fe40000000000 */
[----:B------:R-:W-:Y:S01]  /*6650*/  IMAD.X R5, RZ, RZ, R5, P1 ;  /* 0x000000ffff057224 */ /* 0x000fe200008e0605 */
[----:B------:R-:W-:-:S02]  /*6660*/  ISETP.GE.AND P1, PT, R7, UR4, PT ;  /* 0x0000000407007c0c */ /* 0x000fc4000bf26270 */
[----:B------:R-:W-:Y:S01]  /*6670*/  ISETP.GE.AND P4, PT, R9, UR4, PT ;  /* 0x0000000409007c0c */ /* 0x000fe2000bf86270 */
[C---:B------:R-:W-:Y:S01]  /*6680*/  VIADD R9, R11.reuse, 0x100 ;  /* 0x000001000b097836 */ /* 0x040fe20000000000 */
[----:B------:R-:W-:Y:S01]  /*6690*/  ISETP.GE.AND P3, PT, R10, UR4, PT ;  /* 0x000000040a007c0c */ /* 0x000fe2000bf66270 */
[----:B------:R-:W-:Y:S01]  /*66a0*/  VIADD R10, R11, 0xe0 ;  /* 0x000000e00b0a7836 */ /* 0x000fe20000000000 */
[----:B--2---:R-:W-:Y:S02]  /*66b0*/  PRMT R17, R19, 0x7610, R17 ;  /* 0x0000761013117816 */ /* 0x004fe40000000011 */
[----:B------:R-:W2:Y:S01]  /*66c0*/  @!P6 LDG.E.U8.CONSTANT R19, desc[UR8][R4.64] ;  /* 0x000000080413e981 */ /* 0x000ea2000c1e9100 */
[----:B---3--:R-:W-:Y:S01]  /*66d0*/  IMAD.MOV.U32 R0, RZ, RZ, R6 ;  /* 0x000000ffff007224 */ /* 0x008fe200078e0006 */
[----:B------:R-:W-:Y:S02]  /*66e0*/  PRMT R20, R17, 0x7610, R20 ;  /* 0x0000761011147816 */ /* 0x000fe40000000014 */
[----:B------:R-:W3:Y:S01]  /*66f0*/  @!P6 LDG.E.CONSTANT R6, desc[UR8][R2.64] ;  /* 0x000000080206e981 */ /* 0x000ee2000c1e9900 */
[----:B------:R-:W-:Y:S01]  /*6700*/  IMAD.MOV.U32 R7, RZ, RZ, R0 ;  /* 0x000000ffff077224 */ /* 0x000fe200078e0000 */
[----:B------:R-:W-:-:S02]  /*6710*/  ISETP.GE.AND P6, PT, R10, UR4, PT ;  /* 0x000000040a007c0c */ /* 0x000fc4000bfc6270 */
[----:B------:R-:W4:Y:S04]  /*6720*/  @!P5 LDG.E.U8.CONSTANT R20, desc[UR8][R4.64+0x20] ;  /* 0x000020080414d981 */ /* 0x000f28000c1e9100 */
[----:B------:R-:W5:Y:S01]  /*6730*/  @!P5 LDG.E.CONSTANT R7, desc[UR8][R2.64+0x80] ;  /* 0x000080080207d981 */ /* 0x000f62000c1e9900 */
[----:B------:R-:W-:Y:S01]  /*6740*/  ISETP.GE.AND P5, PT, R9, UR4, PT ;  /* 0x0000000409007c0c */ /* 0x000fe2000bfa6270 */
[--C-:B------:R-:W-:Y:S02]  /*6750*/  IMAD.MOV.U32 R9, RZ, RZ, R0.reuse ;  /* 0x000000ffff097224 */ /* 0x100fe400078e0000 */
[--C-:B------:R-:W-:Y:S02]  /*6760*/  IMAD.MOV.U32 R10, RZ, RZ, R0.reuse ;  /* 0x000000ffff0a7224 */ /* 0x100fe400078e0000 */
[----:B------:R-:W-:-:S02]  /*6770*/  IMAD.MOV.U32 R13, RZ, RZ, R0 ;  /* 0x000000ffff0d7224 */ /* 0x000fc400078e0000 */
[--C-:B------:R-:W-:Y:S01]  /*6780*/  IMAD.MOV.U32 R14, RZ, RZ, R0.reuse ;  /* 0x000000ffff0e7224 */ /* 0x100fe200078e0000 */
[----:B------:R-:W2:Y:S01]  /*6790*/  @!P0 LDG.E.CONSTANT R9, desc[UR8][R2.64+0x100] ;  /* 0x0001000802098981 */ /* 0x000ea2000c1e9900 */
[--C-:B------:R-:W-:Y:S02]  /*67a0*/  IMAD.MOV.U32 R15, RZ, RZ, R0.reuse ;  /* 0x000000ffff0f7224 */ /* 0x100fe400078e0000 */
[----:B------:R-:W-:Y:S01]  /*67b0*/  IMAD.MOV.U32 R16, RZ, RZ, R0 ;  /* 0x000000ffff107224 */ /* 0x000fe200078e0000 */
[----:B------:R-:W4:Y:S04]  /*67c0*/  @!P4 LDG.E.CONSTANT R10, desc[UR8][R2.64+0x180] ;  /* 0x00018008020ac981 */ /* 0x000f28000c1e9900 */
[----:B------:R-:W4:Y:S04]  /*67d0*/  @!P3 LDG.E.CONSTANT R13, desc[UR8][R2.64+0x200] ;  /* 0x00020008020db981 */ /* 0x000f28000c1e9900 */
[----:B------:R-:W4:Y:S04]  /*67e0*/  @!P2 LDG.E.CONSTANT R14, desc[UR8][R2.64+0x280] ;  /* 0x00028008020ea981 */ /* 0x000f28000c1e9900 */
[----:B------:R-:W4:Y:S04]  /*67f0*/  @!P1 LDG.E.CONSTANT R15, desc[UR8][R2.64+0x300] ;  /* 0x00030008020f9981 */ /* 0x000f28000c1e9900 */
[----:B------:R-:W4:Y:S04]  /*6800*/  @!P6 LDG.E.CONSTANT R16, desc[UR8][R2.64+0x380] ;  /* 0x000380080210e981 */ /* 0x000f28000c1e9900 */
[----:B------:R0:W4:Y:S01]  /*6810*/  @!P5 LDG.E.CONSTANT R0, desc[UR8][R2.64+0x400] ;  /* 0x000400080200d981 */ /* 0x000122000c1e9900 */
[----:B------:R-:W-:-:S02]  /*6820*/  PRMT R21, R17, 0x7610, R21 ;  /* 0x0000761011157816 */ /* 0x000fc40000000015 */
[C---:B------:R-:W-:Y:S02]  /*6830*/  PRMT R22, R17.reuse, 0x7610, R22 ;  /* 0x0000761011167816 */ /* 0x040fe40000000016 */
[C---:B------:R-:W-:Y:S02]  /*6840*/  PRMT R23, R17.reuse, 0x7610, R23 ;  /* 0x0000761011177816 */ /* 0x040fe40000000017 */
[C---:B------:R-:W-:Y:S01]  /*6850*/  PRMT R24, R17.reuse, 0x7610, R24 ;  /* 0x0000761011187816 */ /* 0x040fe20000000018 */
[----:B------:R-:W4:Y:S01]  /*6860*/  @!P0 LDG.E.U8.CONSTANT R21, desc[UR8][R4.64+0x40] ;  /* 0x0000400804158981 */ /* 0x000f22000c1e9100 */
[C---:B------:R-:W-:Y:S02]  /*6870*/  PRMT R25, R17.reuse, 0x7610, R25 ;  /* 0x0000761011197816 */ /* 0x040fe40000000019 */
[----:B------:R-:W-:Y:S01]  /*6880*/  PRMT R26, R17, 0x7610, R26 ;  /* 0x00007610111a7816 */ /* 0x000fe2000000001a */
[----:B------:R-:W4:Y:S04]  /*6890*/  @!P4 LDG.E.U8.CONSTANT R22, desc[UR8][R4.64+0x60] ;  /* 0x000060080416c981 */ /* 0x000f28000c1e9100 */
[----:B------:R-:W4:Y:S04]  /*68a0*/  @!P3 LDG.E.U8.CONSTANT R23, desc[UR8][R4.64+0x80] ;  /* 0x000080080417b981 */ /* 0x000f28000c1e9100 */
[----:B------:R-:W4:Y:S04]  /*68b0*/  @!P2 LDG.E.U8.CONSTANT R24, desc[UR8][R4.64+0xa0] ;  /* 0x0000a0080418a981 */ /* 0x000f28000c1e9100 */
[----:B------:R-:W4:Y:S04]  /*68c0*/  @!P1 LDG.E.U8.CONSTANT R25, desc[UR8][R4.64+0xc0] ;  /* 0x0000c00804199981 */ /* 0x000f28000c1e9100 */
[----:B------:R-:W4:Y:S04]  /*68d0*/  @!P6 LDG.E.U8.CONSTANT R26, desc[UR8][R4.64+0xe0] ;  /* 0x0000e008041ae981 */ /* 0x000f28000c1e9100 */
[----:B------:R1:W4:Y:S01]  /*68e0*/  @!P5 LDG.E.U8.CONSTANT R17, desc[UR8][R4.64+0x100] ;  /* 0x000100080411d981 */ /* 0x000322000c1e9100 */
[----:B------:R-:W0:Y:S01]  /*68f0*/  S2R R34, SR_LANEID ;  /* 0x0000000000227919 */ /* 0x000e220000000000 */
[----:B------:R-:W1:Y:S01]  /*6900*/  S2UR UR5, SR_CgaCtaId ;  /* 0x00000000000579c3 */ /* 0x000e620000008800 */
[----:B------:R-:W-:Y:S01]  /*6910*/  SHF.R.U32.HI R41, RZ, 0x5, R12 ;  /* 0x00000005ff297819 */ /* 0x000fe2000001160c */
[----:B------:R-:W-:-:S02]  /*6920*/  UMOV UR4, 0x400 ;  /* 0x0000040000047882 */ /* 0x000fc40000000000 */
[----:B-1----:R-:W-:Y:S02]  /*6930*/  ULEA UR4, UR5, UR4, 0x18 ;  /* 0x0000000405047291 */ /* 0x002fe4000f8ec0ff */
[----:B0-----:R-:W-:-:S05]  /*6940*/  IMAD R3, R41, 0x120, R34 ;  /* 0x0000012029037824 */ /* 0x001fca00078e0222 */
[----:B------:R-:W-:Y:S01]  /*6950*/  LEA R27, R3, UR4, 0x2 ;  /* 0x00000004031b7c11 */ /* 0x000fe2000f8e10ff */
[----:B------:R-:W-:-:S04]  /*6960*/  IMAD R5, R34, 0x8, R3 ;  /* 0x0000000822057824 */ /* 0x000fc800078e0203 */
[----:B------:R-:W-:-:S04]  /*6970*/  IMAD R2, R34, 0x20, R27 ;  /* 0x0000002022027824 */ /* 0x000fc800078e021b */
[----:B------:R-:W-:Y:S01]  /*6980*/  IMAD R29, R5, -0x3, R2 ;  /* 0xfffffffd051d7824 */ /* 0x000fe200078e0202 */
[C---:B------:R-:W-:Y:S01]  /*6990*/  ISETP.NE.AND P6, PT, R12.reuse, RZ, PT ;  /* 0x000000ff0c00720c */ /* 0x040fe20003fc5270 */
[----:B------:R-:W-:Y:S01]  /*69a0*/  IMAD R28, R3, -0x3, R27 ;  /* 0xfffffffd031c7824 */ /* 0x000fe200078e021b */
[C---:B------:R-:W-:Y:S01]  /*69b0*/  LEA R36, R12.reuse, UR4, 0x2 ;  /* 0x000000040c247c11 */ /* 0x040fe2000f8e10ff */
[----:B------:R-:W-:-:S05]  /*69c0*/  IMAD R3, R12, 0x9, RZ ;  /* 0x000000090c037824 */ /* 0x000fca00078e02ff */
[----:B------:R-:W-:-:S04]  /*69d0*/  ISETP.NE.U32.AND P2, PT, R8, R3, PT ;  /* 0x000000030800720c */ /* 0x000fc80003f45070 */
[----:B------:R-:W-:Y:S01]  /*69e0*/  ISETP.NE.AND.EX P2, PT, R33, RZ, PT, P2 ;  /* 0x000000ff2100720c */ /* 0x000fe20003f45320 */
[C---:B------:R-:W-:Y:S02]  /*69f0*/  VIADD R39, R3.reuse, 0x3 ;  /* 0x0000000303277836 */ /* 0x040fe40000000000 */
[----:B------:R-:W-:Y:S01]  /*6a00*/  VIADD R37, R3, 0x4 ;  /* 0x0000000403257836 */ /* 0x000fe20000000000 */
[----:B---3--:R-:W-:Y:S04]  /*6a10*/  STS [R27], R6 ;  /* 0x000000061b007388 */ /* 0x008fe80000000800 */
[----:B-----5:R-:W-:Y:S04]  /*6a20*/  STS [R27+0x80], R7 ;  /* 0x000080071b007388 */ /* 0x020fe80000000800 */
[----:B--2---:R-:W-:Y:S04]  /*6a30*/  STS [R27+0x100], R9 ;  /* 0x000100091b007388 */ /* 0x004fe80000000800 */
[----:B----4-:R-:W-:Y:S04]  /*6a40*/  STS [R27+0x180], R10 ;  /* 0x0001800a1b007388 */ /* 0x010fe80000000800 */
[----:B------:R-:W-:Y:S04]  /*6a50*/  STS [R27+0x200], R13 ;  /* 0x0002000d1b007388 */ /* 0x000fe80000000800 */
[----:B------:R-:W-:Y:S04]  /*6a60*/  STS [R27+0x280], R14 ;  /* 0x0002800e1b007388 */ /* 0x000fe80000000800 */
[----:B------:R-:W-:Y:S04]  /*6a70*/  STS [R27+0x300], R15 ;  /* 0x0003000f1b007388 */ /* 0x000fe80000000800 */
[----:B------:R-:W-:Y:S04]  /*6a80*/  STS [R27+0x380], R16 ;  /* 0x000380101b007388 */ /* 0x000fe80000000800 */
[----:B------:R-:W-:Y:S01]  /*6a90*/  STS [R27+0x400], R0 ;  /* 0x000400001b007388 */ /* 0x000fe20000000800 */
[----:B------:R-:W-:-:S03]  /*6aa0*/  NOP ;  /* 0x0000000000007918 */ /* 0x000fc60000000000 */
[----:B------:R-:W0:Y:S04]  /*6ab0*/  LDS R11, [R2+0x20] ;  /* 0x00002000020b7984 */ /* 0x000e280000000800 */
[----:B------:R-:W-:Y:S04]  /*6ac0*/  LDS R13, [R2] ;  /* 0x00000000020d7984 */ /* 0x000fe80000000800 */
[----:B------:R-:W1:Y:S04]  /*6ad0*/  LDS R10, [R2+0x4] ;  /* 0x00000400020a7984 */ /* 0x000e680000000800 */
[----:B------:R-:W2:Y:S04]  /*6ae0*/  LDS R9, [R2+0x8] ;  /* 0x0000080002097984 */ /* 0x000ea80000000800 */
[----:B------:R-:W3:Y:S04]  /*6af0*/  LDS R6, [R2+0xc] ;  /* 0x00000c0002067984 */ /* 0x000ee80000000800 */
[----:B------:R-:W-:Y:S04]  /*6b00*/  LDS R7, [R2+0x10] ;  /* 0x0000100002077984 */ /* 0x000fe80000000800 */
[----:B------:R-:W-:Y:S04]  /*6b10*/  LDS R4, [R2+0x14] ;  /* 0x0000140002047984 */ /* 0x000fe80000000800 */
[----:B------:R-:W-:Y:S04]  /*6b20*/  LDS R5, [R2+0x18] ;  /* 0x0000180002057984 */ /* 0x000fe80000000800 */
[----:B------:R4:W-:Y:S01]  /*6b30*/  LDS R0, [R2+0x1c] ;  /* 0x00001c0002007984 */ /* 0x0009e20000000800 */
[----:B------:R-:W-:Y:S01]  /*6b40*/  BAR.SYNC.DEFER_BLOCKING 0x0 ;  /* 0x0000000000007b1d */ /* 0x000fe20000010000 */
[----:B----4-:R-:W-:-:S05]  /*6b50*/  P2R R2, PR, RZ, 0x40 ;  /* 0x00000040ff027803 */ /* 0x010fca0000000000 */
[----:B------:R-:W-:Y:S04]  /*6b60*/  STS.U8 [R28], R19 ;  /* 0x000000131c007388 */ /* 0x000fe80000000000 */
[----:B------:R-:W-:Y:S04]  /*6b70*/  STS.U8 [R28+0x20], R20 ;  /* 0x000020141c007388 */ /* 0x000fe80000000000 */
[----:B------:R-:W-:Y:S04]  /*6b80*/  STS.U8 [R28+0x40], R21 ;  /* 0x000040151c007388 */ /* 0x000fe80000000000 */
[----:B------:R-:W-:Y:S04]  /*6b90*/  STS.U8 [R28+0x60], R22 ;  /* 0x000060161c007388 */ /* 0x000fe80000000000 */
[----:B------:R-:W-:Y:S04]  /*6ba0*/  STS.U8 [R28+0x80], R23 ;  /* 0x000080171c007388 */ /* 0x000fe80000000000 */
[----:B------:R-:W-:Y:S04]  /*6bb0*/  STS.U8 [R28+0xa0], R24 ;  /* 0x0000a0181c007388 */ /* 0x000fe80000000000 */
[----:B------:R-:W-:Y:S04]  /*6bc0*/  STS.U8 [R28+0xc0], R25 ;  /* 0x0000c0191c007388 */ /* 0x000fe80000000000 */
[----:B------:R-:W-:Y:S04]  /*6bd0*/  STS.U8 [R28+0xe0], R26 ;  /* 0x0000e01a1c007388 */ /* 0x000fe80000000000 */
[----:B------:R4:W-:Y:S01]  /*6be0*/  STS.U8 [R28+0x100], R17 ;  /* 0x000100111c007388 */ /* 0x0009e20000000000 */
[----:B------:R-:W-:-:S03]  /*6bf0*/  NOP ;  /* 0x0000000000007918 */ /* 0x000fc60000000000 */
[----:B------:R-:W-:Y:S04]  /*6c00*/  LDS.U8 R16, [R29] ;  /* 0x000000001d107984 */ /* 0x000fe80000000000 */
[----:B------:R-:W-:Y:S04]  /*6c10*/  LDS.U8 R38, [R29+0x1] ;  /* 0x000001001d267984 */ /* 0x000fe80000000000 */
[----:B------:R-:W-:Y:S04]  /*6c20*/  LDS.U8 R31, [R29+0x2] ;  /* 0x000002001d1f7984 */ /* 0x000fe80000000000 */
[----:B------:R-:W-:Y:S04]  /*6c30*/  LDS.U8 R32, [R29+0x3] ;  /* 0x000003001d207984 */ /* 0x000fe80000000000 */
[----:B------:R-:W-:Y:S04]  /*6c40*/  LDS.U8 R30, [R29+0x4] ;  /* 0x000004001d1e7984 */ /* 0x000fe80000000000 */
[----:B------:R-:W-:Y:S04]  /*6c50*/  LDS.U8 R23, [R29+0x5] ;  /* 0x000005001d177984 */ /* 0x000fe80000000000 */
[----:B------:R-:W-:Y:S04]  /*6c60*/  LDS.U8 R22, [R29+0x6] ;  /* 0x000006001d167984 */ /* 0x000fe80000000000 */
[----:B------:R-:W-:Y:S04]  /*6c70*/  LDS.U8 R19, [R29+0x7] ;  /* 0x000007001d137984 */ /* 0x000fe80000000000 */
[----:B------:R-:W-:Y:S01]  /*6c80*/  LDS.U8 R2, [R29+0x8] ;  /* 0x000008001d027984 */ /* 0x000fe20000000000 */
[----:B------:R-:W-:Y:S06]  /*6c90*/  BAR.SYNC.DEFER_BLOCKING 0x0 ;  /* 0x0000000000007b1d */ /* 0x000fec0000010000 */
[----:B0-----:R-:W-:Y:S02]  /*6ca0*/  STS [R36+0x4d8], R11 ;  /* 0x0004d80b24007388 */ /* 0x001fe40000000800 */
[----:B------:R-:W-:Y:S06]  /*6cb0*/  BAR.SYNC.DEFER_BLOCKING 0x0 ;  /* 0x0000000000007b1d */ /* 0x000fec0000010000 */
[----:B------:R0:W5:Y:S01]  /*6cc0*/  @P6 LDS R18, [R36+0x4d4] ;  /* 0x0004d40024126984 */ /* 0x0001620000000800 */
[----:B------:R-:W-:-:S02]  /*6cd0*/  VIADD R15, R3, 0x1 ;  /* 0x00000001030f7836 */ /* 0x000fc40000000000 */
[----:B----4-:R-:W-:Y:S01]  /*6ce0*/  VIADD R17, R3, 0x2 ;  /* 0x0000000203117836 */ /* 0x010fe20000000000 */
[----:B-1----:R-:W-:Y:S01]  /*6cf0*/  ISETP.NE.AND P4, PT, R13, R10, PT ;  /* 0x0000000a0d00720c */ /* 0x002fe20003f85270 */
[----:B------:R-:W-:Y:S01]  /*6d00*/  IMAD.MOV.U32 R24, RZ, RZ, RZ ;  /* 0x000000ffff187224 */ /* 0x000fe200078e00ff */
[C---:B------:R-:W-:Y:S02]  /*6d10*/  ISETP.EQ.U32.AND P0, PT, R8.reuse, R15, PT ;  /* 0x0000000f0800720c */ /* 0x040fe40003f02070 */
[----:B------:R-:W-:Y:S02]  /*6d20*/  ISETP.EQ.U32.AND P1, PT, R8, R17, PT ;  /* 0x000000110800720c */ /* 0x000fe40003f22070 */
[----:B--2---:R-:W-:Y:S01]  /*6d30*/  ISETP.NE.AND P3, PT, R10, R9, PT ;  /* 0x000000090a00720c */ /* 0x004fe20003f65270 */
[----:B------:R-:W-:Y:S01]  /*6d40*/  IMAD.MOV.U32 R14, RZ, RZ, 0x1 ;  /* 0x00000001ff0e7424 */ /* 0x000fe200078e00ff */
[----:B------:R-:W-:Y:S02]  /*6d50*/  ISETP.EQ.OR.EX P0, PT, R33, RZ, P4, P0 ;  /* 0x000000ff2100720c */ /* 0x000fe40002702700 */
[----:B------:R-:W-:-:S02]  /*6d60*/  SEL R17, RZ, 0x1, P2 ;  /* 0x00000001ff117807 */ /* 0x000fc40001000000 */
[----:B------:R-:W-:Y:S02]  /*6d70*/  ISETP.EQ.OR.EX P1, PT, R33, RZ, P3, P1 ;  /* 0x000000ff2100720c */ /* 0x000fe40001f22710 */
[----:B------:R-:W-:Y:S02]  /*6d80*/  SEL R24, R24, RZ, P2 ;  /* 0x000000ff18187207 */ /* 0x000fe40001000000 */
[----:B------:R-:W-:Y:S02]  /*6d90*/  SEL R35, RZ, 0x1, !P0 ;  /* 0x00000001ff237807 */ /* 0x000fe40004000000 */
[----:B------:R-:W-:Y:S02]  /*6da0*/  P2R R40, PR, RZ, 0x1 ;  /* 0x00000001ff287803 */ /* 0x000fe40000000000 */
[----:B---3--:R-:W-:Y:S02]  /*6db0*/  ISETP.NE.AND P0, PT, R9, R6, PT ;  /* 0x000000060900720c */ /* 0x008fe40003f05270 */
[----:B0-----:R-:W-:-:S02]  /*6dc0*/  SEL R36, RZ, 0x1, !P1 ;  /* 0x00000001ff247807 */ /* 0x001fc40004800000 */
[----:B------:R-:W-:Y:S02]  /*6dd0*/  P2R R21, PR, RZ, 0x2 ;  /* 0x00000002ff157803 */ /* 0x000fe40000000000 */
[----:B------:R-:W-:Y:S02]  /*6de0*/  SEL R24, R24, RZ, P6 ;  /* 0x000000ff18187207 */ /* 0x000fe40003000000 */
[----:B-----5:R-:W-:-:S04]  /*6df0*/  @P6 ISETP.NE.AND P5, PT, R18, R13, PT ;  /* 0x0000000d1200620c */ /* 0x020fc80003fa5270 */
[----:B------:R-:W-:Y:S02]  /*6e00*/  @P6 SEL R14, RZ, 0x1, !P5 ;  /* 0x00000001ff0e6807 */ /* 0x000fe40006800000 */
[----:B------:R-:W-:Y:S02]  /*6e10*/  ISETP.NE.AND P1, PT, R6, R7, PT ;  /* 0x000000070600720c */ /* 0x000fe40003f25270 */
[----:B------:R-:W-:Y:S02]  /*6e20*/  @P6 SEL R17, R17, R14, !P2 ;  /* 0x0000000e11116207 */ /* 0x000fe40005000000 */
[C---:B------:R-:W-:Y:S02]  /*6e30*/  ISETP.EQ.U32.AND P2, PT, R8.reuse, R39, PT ;  /* 0x000000270800720c */ /* 0x040fe40003f42070 */
[----:B------:R-:W-:Y:S02]  /*6e40*/  ISETP.EQ.U32.AND P6, PT, R8, R37, PT ;  /* 0x000000250800720c */ /* 0x000fe40003fc2070 */
[----:B------:R-:W-:-:S02]  /*6e50*/  P2R R43, PR, RZ, 0x1 ;  /* 0x00000001ff2b7803 */ /* 0x000fc40000000000 */
[C---:B------:R-:W-:Y:S02]  /*6e60*/  ISETP.EQ.OR.EX P0, PT, R33.reuse, RZ, P0, P2 ;  /* 0x000000ff2100720c */ /* 0x040fe40000702720 */
[----:B------:R-:W-:Y:S02]  /*6e70*/  ISETP.EQ.OR.EX P6, PT, R33, RZ, P1, P6 ;  /* 0x000000ff2100720c */ /* 0x000fe40000fc2760 */
[----:B------:R-:W-:Y:S02]  /*6e80*/  IADD3 R14, P3, P4, R36, R17, R35 ;  /* 0x00000011240e7210 */ /* 0x000fe40007c7e023 */
[----:B------:R-:W-:Y:S02]  /*6e90*/  P2R R15, PR, RZ, 0x1 ;  /* 0x00000001ff0f7803 */ /* 0x000fe40000000000 */
[----:B------:R-:W-:Y:S02]  /*6ea0*/  SEL R29, RZ, 0x1, !P0 ;  /* 0x00000001ff1d7807 */ /* 0x000fe40004000000 */
[----:B------:R-:W-:-:S02]  /*6eb0*/  SEL R28, RZ, 0x1, !P6 ;  /* 0x00000001ff1c7807 */ /* 0x000fc40007000000 */
[----:B------:R-:W-:Y:S02]  /*6ec0*/  P2R R44, PR, RZ, 0x40 ;  /* 0x00000040ff2c7803 */ /* 0x000fe40000000000 */
[----:B------:R-:W-:Y:S02]  /*6ed0*/  IADD3.X R20, PT, PT, RZ, R24, RZ, P3, P4 ;  /* 0x00000018ff147210 */ /* 0x000fe40001fe84ff */
[----:B------:R-:W-:Y:S01]  /*6ee0*/  ISETP.NE.AND P6, PT, R15, RZ, PT ;  /* 0x000000ff0f00720c */ /* 0x000fe20003fc5270 */
[----:B------:R-:W-:Y:S01]  /*6ef0*/  VIADD R15, R3, 0x5 ;  /* 0x00000005030f7836 */ /* 0x000fe20000000000 */
[----:B------:R-:W-:-:S04]  /*6f00*/  IADD3 R14, P2, P3, R28, R14, R29 ;  /* 0x0000000e1c0e7210 */ /* 0x000fc80007b5e01d */
[----:B------:R-:W-:Y:S02]  /*6f10*/  IADD3.X R20, PT, PT, RZ, R20, RZ, P2, P3 ;  /* 0x00000014ff147210 */ /* 0x000fe400017e64ff */
[----:B------:R-:W-:Y:S01]  /*6f20*/  ISETP.EQ.U32.AND P2, PT, R8, R15, PT ;  /* 0x0000000f0800720c */ /* 0x000fe20003f42070 */
[----:B------:R-:W-:Y:S01]  /*6f30*/  VIADD R15, R3, 0x6 ;  /* 0x00000006030f7836 */ /* 0x000fe20000000000 */
[----:B------:R-:W-:Y:S02]  /*6f40*/  ISETP.NE.AND P3, PT, R7, R4, PT ;  /* 0x000000040700720c */ /* 0x000fe40003f65270 */
[----:B------:R-:W-:Y:S02]  /*6f50*/  ISETP.NE.AND P4, PT, R4, R5, PT ;  /* 0x000000050400720c */ /* 0x000fe40003f85270 */
[----:B------:R-:W-:Y:S02]  /*6f60*/  ISETP.EQ.OR.EX P2, PT, R33, RZ, P3, P2 ;  /* 0x000000ff2100720c */ /* 0x000fe40001f42720 */
[----:B------:R-:W-:-:S04]  /*6f70*/  ISETP.EQ.U32.AND P3, PT, R8, R15, PT ;  /* 0x0000000f0800720c */ /* 0x000fc80003f62070 */
[----:B------:R-:W-:Y:S02]  /*6f80*/  ISETP.EQ.OR.EX P3, PT, R33, RZ, P4, P3 ;  /* 0x000000ff2100720c */ /* 0x000fe40002762730 */
[----:B------:R-:W-:Y:S02]  /*6f90*/  SEL R25, RZ, 0x1, !P2 ;  /* 0x00000001ff197807 */ /* 0x000fe40005000000 */
[----:B------:R-:W-:Y:S01]  /*6fa0*/  SEL R26, RZ, 0x1, !P3 ;  /* 0x00000001ff1a7807 */ /* 0x000fe20005800000 */
[----:B------:R-:W-:-:S03]  /*6fb0*/  VIADD R15, R3, 0x7 ;  /* 0x00000007030f7836 */ /* 0x000fc60000000000 */
[----:B------:R-:W-:Y:S01]  /*6fc0*/  IADD3 R14, P4, P5, R26, R14, R25 ;  /* 0x0000000e1a0e7210 */ /* 0x000fe20007d9e019 */
[----:B------:R-:W-:-:S03]  /*6fd0*/  VIADD R3, R3, 0x8 ;  /* 0x0000000803037836 */ /* 0x000fc60000000000 */
[----:B------:R-:W-:Y:S02]  /*6fe0*/  IADD3.X R20, PT, PT, RZ, R20, RZ, P4, P5 ;  /* 0x00000014ff147210 */ /* 0x000fe400027ea4ff */
[----:B------:R-:W-:Y:S02]  /*6ff0*/  ISETP.EQ.U32.AND P4, PT, R8, R15, PT ;  /* 0x0000000f0800720c */ /* 0x000fe40003f82070 */
[----:B------:R-:W-:Y:S02]  /*7000*/  ISETP.NE.AND P5, PT, R5, R0, PT ;  /* 0x000000000500720c */ /* 0x000fe40003fa5270 */
[----:B------:R-:W-:Y:S02]  /*7010*/  ISETP.NE.AND P0, PT, R0, R11, PT ;  /* 0x0000000b0000720c */ /* 0x000fe40003f05270 */
[----:B------:R-:W-:Y:S02]  /*7020*/  ISETP.EQ.OR.EX P4, PT, R33, RZ, P5, P4 ;  /* 0x000000ff2100720c */ /* 0x000fe40002f82740 */
[----:B------:R-:W-:-:S04]  /*7030*/  ISETP.EQ.U32.AND P5, PT, R8, R3, PT ;  /* 0x000000030800720c */ /* 0x000fc80003fa2070 */
[----:B------:R-:W-:Y:S02]  /*7040*/  ISETP.EQ.OR.EX P5, PT, R33, RZ, P0, P5 ;  /* 0x000000ff2100720c */ /* 0x000fe400007a2750 */
[----:B------:R-:W-:Y:S02]  /*7050*/  SEL R27, RZ, 0x1, !P4 ;  /* 0x00000001ff1b7807 */ /* 0x000fe40006000000 */
[----:B------:R-:W-:Y:S02]  /*7060*/  SEL R3, RZ, 0x1, !P5 ;  /* 0x00000001ff037807 */ /* 0x000fe40006800000 */
[----:B------:R-:W-:Y:S02]  /*7070*/  P2R R42, PR, RZ, 0x2 ;  /* 0x00000002ff2a7803 */ /* 0x000fe40000000000 */
[----:B------:R-:W-:-:S04]  /*7080*/  IADD3 R14, P0, P1, R3, R14, R27 ;  /* 0x0000000e030e7210 */ /* 0x000fc8000791e01b */
[----:B------:R-:W-:Y:S02]  /*7090*/  IADD3.X R3, PT, PT, RZ, R20, RZ, P0, P1 ;  /* 0x00000014ff037210 */ /* 0x000fe400007e24ff */
[----:B------:R-:W-:-:S04]  /*70a0*/  ISETP.NE.AND P0, PT, R40, RZ, PT ;  /* 0x000000ff2800720c */ /* 0x000fc80003f05270 */
[----:B------:R-:W-:Y:S02]  /*70b0*/  SEL R15, R16, RZ, !P0 ;  /* 0x000000ff100f7207 */ /* 0x000fe40004000000 */
[----:B------:R-:W-:-:S03]  /*70c0*/  ISETP.NE.AND P1, PT, R21, RZ, PT ;  /* 0x000000ff1500720c */ /* 0x000fc60003f25270 */
[----:B------:R-:W-:-:S05]  /*70d0*/  IMAD.IADD R15, R38, 0x1, R15 ;  /* 0x00000001260f7824 */ /* 0x000fca00078e020f */
        /* <DEDUP_REMOVED lines=15> */
[----:B------:R-:W-:Y:S01]  /*71d0*/  LOP3.LUT R15, R2, 0xff, RZ, 0xc0, !PT ;  /* 0x000000ff020f7812 */ /* 0x000fe200078ec0ff */
[----:B------:R-:W-:Y:S05]  /*71e0*/  SHFL.UP PT, R21, R3, 0x1, RZ ;  /* 0x0420000003157989 */ /* 0x000fea00000e00ff */
[----:B------:R-:W0:Y:S01]  /*71f0*/  SHFL.UP PT, R15, R15, 0x1, RZ ;  /* 0x042000000f0f7989 */ /* 0x000e2200000e00ff */
[----:B------:R-:W-:-:S03]  /*7200*/  ISETP.NE.U32.AND P5, PT, R14, RZ, PT ;  /* 0x000000ff0e00720c */ /* 0x000fc60003fa5070 */
[----:B------:R-:W1:Y:S01]  /*7210*/  SHFL.UP PT, R20, R14, 0x1, RZ ;  /* 0x042000000e147989 */ /* 0x000e6200000e00ff */
[----:B------:R-:W-:-:S04]  /*7220*/  ISETP.NE.AND.EX P5, PT, R3, RZ, PT, P5 ;  /* 0x000000ff0300720c */ /* 0x000fc80003fa5350 */
[----:B0-----:R-:W-:Y:S02]  /*7230*/  SEL R40, R15, RZ, !P5 ;  /* 0x000000ff0f287207 */ /* 0x001fe40006800000 */
[----:B------:R-:W-:-:S04]  /*7240*/  ISETP.GE.AND P5, PT, R34, 0x1, PT ;  /* 0x000000012200780c */ /* 0x000fc80003fa6270 */
[----:B------:R-:W-:Y:S02]  /*7250*/  SEL R44, R21, RZ, P5 ;  /* 0x000000ff152c7207 */ /* 0x000fe40002800000 */
[----:B------:R-:W-:Y:S02]  /*7260*/  SEL R21, R40, RZ, P5 ;  /* 0x000000ff28157207 */ /* 0x000fe40002800000 */
[----:B-1----:R-:W-:-:S03]  /*7270*/  SEL R45, R20, RZ, P5 ;  /* 0x000000ff142d7207 */ /* 0x002fc60002800000 */
[----:B------:R-:W-:Y:S01]  /*7280*/  IMAD.IADD R21, R2, 0x1, R21 ;  /* 0x0000000102157824 */ /* 0x000fe200078e0215 */
[----:B------:R-:W-:-:S04]  /*7290*/  IADD3 R20, P5, PT, R45, R14, RZ ;  /* 0x0000000e2d147210 */ /* 0x000fc80007fbe0ff */
[----:B------:R-:W-:Y:S01]  /*72a0*/  LOP3.LUT R2, R21, 0xff, RZ, 0xc0, !PT ;  /* 0x000000ff15027812 */ /* 0x000fe200078ec0ff */
[----:B------:R-:W-:-:S05]  /*72b0*/  IMAD.X R45, R44, 0x1, R3, P5 ;  /* 0x000000012c2d7824 */ /* 0x000fca00028e0603 */
[----:B------:R-:W0:Y:S04]  /*72c0*/  SHFL.UP PT, R2, R2, 0x2, RZ ;  /* 0x0440000002027989 */ /* 0x000e2800000e00ff */
[----:B------:R-:W1:Y:S01]  /*72d0*/  SHFL.UP PT, R14, R45, 0x2, RZ ;  /* 0x044000002d0e7989 */ /* 0x000e6200000e00ff */
[----:B------:R-:W-:-:S03]  /*72e0*/  ISETP.NE.U32.AND P5, PT, R20, RZ, PT ;  /* 0x000000ff1400720c */ /* 0x000fc60003fa5070 */
[----:B------:R-:W2:Y:S01]  /*72f0*/  SHFL.UP PT, R3, R20, 0x2, RZ ;  /* 0x0440000014037989 */ /* 0x000ea200000e00ff */
[----:B------:R-:W-:-:S04]  /*7300*/  ISETP.NE.AND.EX P5, PT, R45, RZ, PT, P5 ;  /* 0x000000ff2d00720c */ /* 0x000fc80003fa5350 */
[----:B0-----:R-:W-:Y:S02]  /*7310*/  SEL R15, R2, RZ, !P5 ;  /* 0x000000ff020f7207 */ /* 0x001fe40006800000 */
[----:B------:R-:W-:-:S04]  /*7320*/  ISETP.GE.AND P5, PT, R34, 0x2, PT ;  /* 0x000000022200780c */ /* 0x000fc80003fa6270 */
[----:B-1----:R-:W-:Y:S02]  /*7330*/  SEL R46, R14, RZ, P5 ;  /* 0x000000ff0e2e7207 */ /* 0x002fe40002800000 */
[----:B------:R-:W-:-:S05]  /*7340*/  SEL R14, R15, RZ, P5 ;  /* 0x000000ff0f0e7207 */ /* 0x000fca0002800000 */
[----:B------:R-:W-:Y:S01]  /*7350*/  IMAD.IADD R14, R21, 0x1, R14 ;  /* 0x00000001150e7824 */ /* 0x000fe200078e020e */
[----:B--2---:R-:W-:-:S04]  /*7360*/  SEL R3, R3, RZ, P5 ;  /* 0x000000ff03037207 */ /* 0x004fc80002800000 */
[----:B------:R-:W-:Y:S02]  /*7370*/  LOP3.LUT R2, R14, 0xff, RZ, 0xc0, !PT ;  /* 0x000000ff0e027812 */ /* 0x000fe400078ec0ff */
[----:B------:R-:W-:-:S04]  /*7380*/  IADD3 R44, P5, PT, R3, R20, RZ ;  /* 0x00000014032c7210 */ /* 0x000fc80007fbe0ff */
[----:B------:R-:W0:Y:S04]  /*7390*/  SHFL.UP PT, R2, R2, 0x4, RZ ;  /* 0x0480000002027989 */ /* 0x000e2800000e00ff */
[----:B------:R-:W1:Y:S01]  /*73a0*/  SHFL.UP PT, R3, R44, 0x4, RZ ;  /* 0x048000002c037989 */ /* 0x000e6200000e00ff */
[----:B------:R-:W-:Y:S01]  /*73b0*/  IMAD.X R46, R46, 0x1, R45, P5 ;  /* 0x000000012e2e7824 */ /* 0x000fe200028e062d */
[----:B------:R-:W-:-:S04]  /*73c0*/  ISETP.NE.U32.AND P5, PT, R44, RZ, PT ;  /* 0x000000ff2c00720c */ /* 0x000fc80003fa5070 */
[----:B------:R-:W-:Y:S01]  /*73d0*/  ISETP.NE.AND.EX P5, PT, R46, RZ, PT, P5 ;  /* 0x000000ff2e00720c */ /* 0x000fe20003fa5350 */
[----:B------:R-:W2:Y:S03]  /*73e0*/  SHFL.UP PT, R15, R46, 0x4, RZ ;  /* 0x048000002e0f7989 */ /* 0x000ea600000e00ff */
[----:B0-----:R-:W-:Y:S02]  /*73f0*/  SEL R20, R2, RZ, !P5 ;  /* 0x000000ff02147207 */ /* 0x001fe40006800000 */
[----:B------:R-:W-:-:S04]  /*7400*/  ISETP.GE.AND P5, PT, R34, 0x4, PT ;  /* 0x000000042200780c */ /* 0x000fc80003fa6270 */
[----:B-1----:R-:W-:Y:S02]  /*7410*/  SEL R45, R3, RZ, P5 ;  /* 0x000000ff032d7207 */ /* 0x002fe40002800000 */
[----:B------:R-:W-:-:S05]  /*7420*/  SEL R3, R20, RZ, P5 ;  /* 0x000000ff14037207 */ /* 0x000fca0002800000 */
[----:B------:R-:W-:-:S05]  /*7430*/  IMAD.IADD R3, R14, 0x1, R3 ;  /* 0x000000010e037824 */ /* 0x000fca00078e0203 */
[----:B------:R-:W-:Y:S02]  /*7440*/  LOP3.LUT R2, R3, 0xff, RZ, 0xc0, !PT ;  /* 0x000000ff03027812 */ /* 0x000fe400078ec0ff */
[----:B--2---:R-:W-:-:S04]  /*7450*/  SEL R15, R15, RZ, P5 ;  /* 0x000000ff0f0f7207 */ /* 0x004fc80002800000 */
[----:B------:R-:W0:Y:S01]  /*7460*/  SHFL.UP PT, R2, R2, 0x8, RZ ;  /* 0x0500000002027989 */ /* 0x000e2200000e00ff */
[----:B------:R-:W-:-:S05]  /*7470*/  IADD3 R45, P5, PT, R45, R44, RZ ;  /* 0x0000002c2d2d7210 */ /* 0x000fca0007fbe0ff */
[----:B------:R-:W-:Y:S01]  /*7480*/  IMAD.X R40, R15, 0x1, R46, P5 ;  /* 0x000000010f287824 */ /* 0x000fe200028e062e */
[----:B------:R-:W1:Y:S01]  /*7490*/  SHFL.UP PT, R14, R45, 0x8, RZ ;  /* 0x050000002d0e7989 */ /* 0x000e6200000e00ff */
[----:B------:R-:W-:-:S03]  /*74a0*/  ISETP.NE.U32.AND P5, PT, R45, RZ, PT ;  /* 0x000000ff2d00720c */ /* 0x000fc60003fa5070 */
[----:B------:R-:W2:Y:S01]  /*74b0*/  SHFL.UP PT, R15, R40, 0x8, RZ ;  /* 0x05000000280f7989 */ /* 0x000ea200000e00ff */
[----:B------:R-:W-:-:S04]  /*74c0*/  ISETP.NE.AND.EX P5, PT, R40, RZ, PT, P5 ;  /* 0x000000ff2800720c */ /* 0x000fc80003fa5350 */
[----:B0-----:R-:W-:Y:S02]  /*74d0*/  SEL R20, R2, RZ, !P5 ;  /* 0x000000ff02147207 */ /* 0x001fe40006800000 */
[----:B------:R-:W-:-:S04]  /*74e0*/  ISETP.GE.AND P5, PT, R34, 0x8, PT ;  /* 0x000000082200780c */ /* 0x000fc80003fa6270 */
[----:B------:R-:W-:Y:S02]  /*74f0*/  SEL R20, R20, RZ, P5 ;  /* 0x000000ff14147207 */ /* 0x000fe40002800000 */
[----:B-1----:R-:W-:-:S03]  /*7500*/  SEL R14, R14, RZ, P5 ;  /* 0x000000ff0e0e7207 */ /* 0x002fc60002800000 */
[----:B------:R-:W-:Y:S01]  /*7510*/  IMAD.IADD R20, R3, 0x1, R20 ;  /* 0x0000000103147824 */ /* 0x000fe200078e0214 */
[----:B--2---:R-:W-:Y:S02]  /*7520*/  SEL R15, R15, RZ, P5 ;  /* 0x000000ff0f0f7207 */ /* 0x004fe40002800000 */
[----:B------:R-:W-:Y:S02]  /*7530*/  IADD3 R21, P5, PT, R14, R45, RZ ;  /* 0x0000002d0e157210 */ /* 0x000fe40007fbe0ff */
[----:B------:R-:W-:-:S03]  /*7540*/  LOP3.LUT R14, R20, 0xff, RZ, 0xc0, !PT ;  /* 0x000000ff140e7812 */ /* 0x000fc600078ec0ff */
[----:B------:R-:W-:-:S03]  /*7550*/  IMAD.X R44, R15, 0x1, R40, P5 ;  /* 0x000000010f2c7824 */ /* 0x000fc600028e0628 */
[----:B------:R-:W0:Y:S04]  /*7560*/  SHFL.UP PT, R14, R14, 0x10, RZ ;  /* 0x060000000e0e7989 */ /* 0x000e2800000e00ff */
[----:B------:R-:W1:Y:S04]  /*7570*/  SHFL.UP PT, R2, R21, 0x10, RZ ;  /* 0x0600000015027989 */ /* 0x000e6800000e00ff */
[----:B------:R-:W2:Y:S01]  /*7580*/  SHFL.UP PT, R3, R44, 0x10, RZ ;  /* 0x060000002c037989 */ /* 0x000ea200000e00ff */
[----:B------:R-:W-:-:S04]  /*7590*/  ISETP.NE.U32.AND P5, PT, R21, RZ, PT ;  /* 0x000000ff1500720c */ /* 0x000fc80003fa5070 */
[----:B------:R-:W-:-:S04]  /*75a0*/  ISETP.NE.AND.EX P5, PT, R44, RZ, PT, P5 ;  /* 0x000000ff2c00720c */ /* 0x000fc80003fa5350 */
[----:B0-----:R-:W-:Y:S02]  /*75b0*/  SEL R15, R14, RZ, !P5 ;  /* 0x000000ff0e0f7207 */ /* 0x001fe40006800000 */
[----:B------:R-:W-:-:S04]  /*75c0*/  ISETP.GE.AND P5, PT, R34, 0x10, PT ;  /* 0x000000102200780c */ /* 0x000fc80003fa6270 */
[----:B-1----:R-:W-:Y:S02]  /*75d0*/  SEL R2, R2, RZ, P5 ;  /* 0x000000ff02027207 */ /* 0x002fe40002800000 */
[----:B--2---:R-:W-:Y:S02]  /*75e0*/  SEL R3, R3, RZ, P5 ;  /* 0x000000ff03037207 */ /* 0x004fe40002800000 */
[----:B------:R-:W-:Y:S02]  /*75f0*/  SEL R15, R15, RZ, P5 ;  /* 0x000000ff0f0f7207 */ /* 0x000fe40002800000 */
[----:B------:R-:W-:Y:S02]  /*7600*/  ISETP.NE.AND P5, PT, R34, 0x1f, PT ;  /* 0x0000001f2200780c */ /* 0x000fe40003fa5270 */
[----:B------:R-:W-:Y:S01]  /*7610*/  IADD3 R2, P6, PT, R2, R21, RZ ;  /* 0x0000001502027210 */ /* 0x000fe20007fde0ff */
[----:B------:R-:W-:-:S04]  /*7620*/  IMAD.IADD R40, R20, 0x1, R15 ;  /* 0x0000000114287824 */ /* 0x000fc800078e020f */
[----:B------:R-:W-:-:S06]  /*7630*/  IMAD.X R3, R3, 0x1, R44, P6 ;  /* 0x0000000103037824 */ /* 0x000fcc00030e062c */
[----:B------:R-:W-:-:S05]  /*7640*/  @!P5 LEA R45, R41, UR4, 0x4 ;  /* 0x00000004292ddc11 */ /* 0x000fca000f8e20ff */
[----:B------:R-:W-:Y:S04]  /*7650*/  @!P5 STS.64 [R45], R2 ;  /* 0x000000022d00d388 */ /* 0x000fe80000000a00 */
[----:B------:R-:W-:Y:S01]  /*7660*/  @!P5 STS.U8 [R45+0x8], R40 ;  /* 0x000008282d00d388 */ /* 0x000fe20000000000 */
[----:B------:R-:W-:Y:S06]  /*7670*/  BAR.SYNC.DEFER_BLOCKING 0x0 ;  /* 0x0000000000007b1d */ /* 0x000fec0000010000 */
[----:B------:R-:W-:Y:S04]  /*7680*/  LDS.64 R20, [UR4+0x10] ;  /* 0x00001004ff147984 */ /* 0x000fe80008000a00 */
[----:B------:R-:W0:Y:S04]  /*7690*/  LDS.64 R14, [UR4] ;  /* 0x00000004ff0e7984 */ /* 0x000e280008000a00 */
[----:B------:R-:W1:Y:S04]  /*76a0*/  LDS.U8 R44, [UR4+0x8] ;  /* 0x00000804ff2c7984 */ /* 0x000e680008000000 */
[----:B------:R-:W2:Y:S01]  /*76b0*/  LDS.U8 R46, [UR4+0x18] ;  /* 0x00001804ff2e7984 */ /* 0x000ea20008000000 */
[----:B0-----:R-:W-:-:S05]  /*76c0*/  IADD3 R51, P5, PT, R14, R20, RZ ;  /* 0x000000140e337210 */ /* 0x001fca0007fbe0ff */
[----:B------:R-:W-:Y:S01]  /*76d0*/  IMAD.X R53, R15, 0x1, R21, P5 ;  /* 0x000000010f357824 */ /* 0x000fe200028e0615 */
[----:B------:R-:W-:-:S04]  /*76e0*/  ISETP.NE.U32.AND P5, PT, R20, RZ, PT ;  /* 0x000000ff1400720c */ /* 0x000fc80003fa5070 */
[----:B------:R-:W-:Y:S02]  /*76f0*/  ISETP.NE.AND.EX P5, PT, R21, RZ, PT, P5 ;  /* 0x000000ff1500720c */ /* 0x000fe40003fa5350 */
[----:B------:R-:W0:Y:S02]  /*7700*/  LDS.64 R20, [UR4+0x20] ;  /* 0x00002004ff147984 */ /* 0x000e240008000a00 */
[----:B-1----:R-:W-:-:S05]  /*7710*/  SEL R47, R44, RZ, !P5 ;  /* 0x000000ff2c2f7207 */ /* 0x002fca0006800000 */
[----:B--2---:R-:W-:Y:S02]  /*7720*/  IMAD.IADD R47, R46, 0x1, R47 ;  /* 0x000000012e2f7824 */ /* 0x004fe400078e022f */
[----:B------:R-:W-:Y:S01]  /*7730*/  LDS.U8 R46, [UR4+0x68] ;  /* 0x00006804ff2e7984 */ /* 0x000fe20008000000 */
[----:B0-----:R-:W-:-:S05]  /*7740*/  IADD3 R49, P5, PT, R20, R51, RZ ;  /* 0x0000003314317210 */ /* 0x001fca0007fbe0ff */
[----:B------:R-:W-:Y:S01]  /*7750*/  IMAD.X R45, R21, 0x1, R53, P5 ;  /* 0x00000001152d7824 */ /* 0x000fe200028e0635 */
[----:B------:R-:W-:-:S04]  /*7760*/  ISETP.NE.AND P5, PT, R41, 0x2, PT ;  /* 0x000000022900780c */ /* 0x000fc80003fa5270 */
[----:B------:R-:W-:Y:S02]  /*7770*/  SEL R48, R51, R14, !P5 ;  /* 0x0000000e33307207 */ /* 0x000fe40006800000 */
[----:B------:R-:W-:Y:S02]  /*7780*/  SEL R50, R53, R15, !P5 ;  /* 0x0000000f35327207 */ /* 0x000fe40006800000 */
[----:B------:R-:W0:Y:S01]  /*7790*/  LDS.64 R14, [UR4+0x30] ;  /* 0x00003004ff0e7984 */ /* 0x000e220008000a00 */
[----:B------:R-:W-:Y:S02]  /*77a0*/  SEL R44, R47, R44, !P5 ;  /* 0x0000002c2f2c7207 */ /* 0x000fe40006800000 */
[----:B------:R-:W-:Y:S02]  /*77b0*/  ISETP.NE.U32.AND P5, PT, R20, RZ, PT ;  /* 0x000000ff1400720c */ /* 0x000fe40003fa5070 */
[----:B------:R-:W1:Y:S02]  /*77c0*/  LDS.U8 R20, [UR4+0x28] ;  /* 0x00002804ff147984 */ /* 0x000e640008000000 */
[----:B------:R-:W-:-:S04]  /*77d0*/  ISETP.NE.AND.EX P5, PT, R21, RZ, PT, P5 ;  /* 0x000000ff1500720c */ /* 0x000fc80003fa5350 */
[----:B------:R-:W-:Y:S02]  /*77e0*/  SEL R47, R47, RZ, !P5 ;  /* 0x000000ff2f2f7207 */ /* 0x000fe40006800000 */
[----:B0-----:R-:W-:-:S05]  /*77f0*/  IADD3 R51, P5, PT, R14, R49, RZ ;  /* 0x000000310e337210 */ /* 0x001fca0007fbe0ff */
[----:B------:R-:W-:Y:S01]  /*7800*/  IMAD.X R21, R15, 0x1, R45, P5 ;  /* 0x000000010f157824 */ /* 0x000fe200028e062d */
[----:B------:R-:W-:Y:S01]  /*7810*/  ISETP.NE.AND P5, PT, R41, 0x3, PT ;  /* 0x000000032900780c */ /* 0x000fe20003fa5270 */
[----:B-1----:R-:W-:Y:S02]  /*7820*/  IMAD.IADD R47, R20, 0x1, R47 ;  /* 0x00000001142f7824 */ /* 0x002fe400078e022f */
[----:B------:R-:W0:Y:S01]  /*7830*/  LDS.U8 R20, [UR4+0x38] ;  /* 0x00003804ff147984 */ /* 0x000e220008000000 */
[----:B------:R-:W-:Y:S02]  /*7840*/  SEL R48, R49, R48, !P5 ;  /* 0x0000003031307207 */ /* 0x000fe40006800000 */
[----:B------:R-:W-:Y:S02]  /*7850*/  SEL R50, R45, R50, !P5 ;  /* 0x000000322d327207 */ /* 0x000fe40006800000 */
[----:B------:R-:W-:Y:S02]  /*7860*/  SEL R44, R47, R44, !P5 ;  /* 0x0000002c2f2c7207 */ /* 0x000fe40006800000 */
[----:B------:R-:W-:-:S04]  /*7870*/  ISETP.NE.U32.AND P5, PT, R14, RZ, PT ;  /* 0x000000ff0e00720c */ /* 0x000fc80003fa5070 */
[----:B------:R-:W-:Y:S02]  /*7880*/  ISETP.NE.AND.EX P5, PT, R15, RZ, PT, P5 ;  /* 0x000000ff0f00720c */ /* 0x000fe40003fa5350 */
[----:B------:R-:W1:Y:S02]  /*7890*/  LDS.64 R14, [UR4+0x40] ;  /* 0x00004004ff0e7984 */ /* 0x000e640008000a00 */
[----:B------:R-:W-:-:S05]  /*78a0*/  SEL R47, R47, RZ, !P5 ;  /* 0x000000ff2f2f7207 */ /* 0x000fca0006800000 */
[----:B0-----:R-:W-:Y:S02]  /*78b0*/  IMAD.IADD R47, R20, 0x1, R47 ;  /* 0x00000001142f7824 */ /* 0x001fe400078e022f */
[----:B------:R-:W0:Y:S01]  /*78c0*/  LDS.U8 R20, [UR4+0x48] ;  /* 0x00004804ff147984 */ /* 0x000e220008000000 */
[----:B-1----:R-:W-:-:S05]  /*78d0*/  IADD3 R49, P5, PT, R14, R51, RZ ;  /* 0x000000330e317210 */ /* 0x002fca0007fbe0ff */
[----:B------:R-:W-:Y:S01]  /*78e0*/  IMAD.X R45, R15, 0x1, R21, P5 ;  /* 0x000000010f2d7824 */ /* 0x000fe200028e0615 */
[----:B------:R-:W-:-:S04]  /*78f0*/  ISETP.NE.AND P5, PT, R41, 0x4, PT ;  /* 0x000000042900780c */ /* 0x000fc80003fa5270 */
        /* <DEDUP_REMOVED lines=28> */
[----:B------:R-:W0:Y:S02]  /*7ac0*/  LDS.64 R14, [UR4+0x70] ;  /* 0x00007004ff0e7984 */ /* 0x000e240008000a00 */
[----:B------:R-:W-:Y:S02]  /*7ad0*/  SEL R47, R47, RZ, !P5 ;  /* 0x000000ff2f2f7207 */ /* 0x000fe40006800000 */
[----:B------:R-:W-:-:S03]  /*7ae0*/  LOP3.LUT R40, R40, 0xff, RZ, 0xc0, !PT ;  /* 0x000000ff28287812 */ /* 0x000fc600078ec0ff */
[----:B------:R-:W-:-:S03]  /*7af0*/  IMAD.IADD R47, R46, 0x1, R47 ;  /* 0x000000012e2f7824 */ /* 0x000fc600078e022f */
[----:B------:R-:W1:Y:S01]  /*7b00*/  SHFL.UP PT, R40, R40, 0x1, RZ ;  /* 0x0420000028287989 */ /* 0x000e6200000e00ff */
[----:B0-----:R-:W-:-:S05]  /*7b10*/  IADD3 R20, P5, PT, R14, R49, RZ ;  /* 0x000000310e147210 */ /* 0x001fca0007fbe0ff */
[----:B------:R-:W-:Y:S01]  /*7b20*/  IMAD.X R21, R15, 0x1, R45, P5 ;  /* 0x000000010f157824 */ /* 0x000fe200028e062d */
[----:B------:R-:W-:-:S04]  /*7b30*/  ISETP.NE.AND P5, PT, R41, 0x7, PT ;  /* 0x000000072900780c */ /* 0x000fc80003fa5270 */
[----:B------:R-:W-:Y:S02]  /*7b40*/  SEL R49, R49, R48, !P5 ;  /* 0x0000003031317207 */ /* 0x000fe40006800000 */
[----:B------:R-:W-:Y:S02]  /*7b50*/  SEL R46, R45, R50, !P5 ;  /* 0x000000322d2e7207 */ /* 0x000fe40006800000 */
[----:B------:R-:W-:Y:S02]  /*7b60*/  SEL R44, R47, R44, !P5 ;  /* 0x0000002c2f2c7207 */ /* 0x000fe40006800000 */
[----:B------:R-:W-:-:S04]  /*7b70*/  ISETP.NE.U32.AND P5, PT, R14, RZ, PT ;  /* 0x000000ff0e00720c */ /* 0x000fc80003fa5070 */
[----:B------:R-:W-:-:S04]  /*7b80*/  ISETP.NE.AND.EX P5, PT, R15, RZ, PT, P5 ;  /* 0x000000ff0f00720c */ /* 0x000fc80003fa5350 */
[----:B------:R-:W-:Y:S02]  /*7b90*/  SEL R14, R47, RZ, !P5 ;  /* 0x000000ff2f0e7207 */ /* 0x000fe40006800000 */
[----:B------:R-:W-:Y:S01]  /*7ba0*/  ISETP.GE.U32.AND P5, PT, R12, 0x20, PT ;  /* 0x000000200c00780c */ /* 0x000fe20003fa6070 */
[----:B------:R-:W0:Y:S01]  /*7bb0*/  SHFL.UP PT, R2, R2, 0x1, RZ ;  /* 0x0420000002027989 */ /* 0x000e2200000e00ff */
[----:B------:R-:W-:Y:S03]  /*7bc0*/  BSSY.RECONVERGENT B0, `(.L_x_501) ;  /* 0x000000e000007945 */ /* 0x000fe60003800200 */
[----:B------:R2:W3:Y:S01]  /*7bd0*/  SHFL.UP PT, R41, R3, 0x1, RZ ;  /* 0x0420000003297989 */ /* 0x0004e200000e00ff */
[----:B-1----:R-:W-:-:S07]  /*7be0*/  PRMT R15, R40, 0x7610, R15 ;  /* 0x00007610280f7816 */ /* 0x002fce000000000f */
[----:B--2---:R-:W-:Y:S05]  /*7bf0*/  @!P5 BRA `(.L_x_502) ;  /* 0x000000000028d947 */ /* 0x004fea0003800000 */
[----:B0-----:R-:W-:-:S04]  /*7c00*/  ISETP.NE.U32.AND P5, PT, R2, RZ, PT ;  /* 0x000000ff0200720c */ /* 0x001fc80003fa5070 */
[----:B---3--:R-:W-:-:S04]  /*7c10*/  ISETP.NE.AND.EX P5, PT, R41, RZ, PT, P5 ;  /* 0x000000ff2900720c */ /* 0x008fc80003fa5350 */
        /* <DEDUP_REMOVED lines=8> */
.L_x_502:
[----:B------:R-:W-:Y:S05]  /*7ca0*/  BSYNC.RECONVERGENT B0 ;  /* 0x0000000000007941 */ /* 0x000fea0003800200 */
.L_x_501:
[----:B------:R-:W-:Y:S01]  /*7cb0*/  ISETP.NE.AND P6, PT, R12, RZ, PT ;  /* 0x000000ff0c00720c */ /* 0x000fe20003fc5270 */
[----:B------:R-:W1:Y:S01]  /*7cc0*/  LDS.U8 R45, [UR4+0x78] ;  /* 0x00007804ff2d7984 */ /* 0x000e620008000000 */
[----:B------:R-:W-:Y:S01]  /*7cd0*/  IMAD.MOV.U32 R48, RZ, RZ, RZ ;  /* 0x000000ffff307224 */ /* 0x000fe200078e00ff */
[----:B------:R-:W-:Y:S10]  /*7ce0*/  BSSY.RECONVERGENT B0, `(.L_x_503) ;  /* 0x0000145000007945 */ /* 0x000ff40003800200 */
[----:B------:R-:W-:Y:S01]  /*7cf0*/  @P6 ISETP.NE.U32.AND P5, PT, R17, RZ, PT ;  /* 0x000000ff1100620c */ /* 0x000fe20003fa5070 */
[----:B---3--:R-:W-:-:S03]  /*7d00*/  @P6 IMAD.MOV.U32 R48, RZ, RZ, R41 ;  /* 0x000000ffff306224 */ /* 0x008fc600078e0029 */
[----:B------:R-:W-:-:S04]  /*7d10*/  @P6 ISETP.NE.AND.EX P5, PT, R24, RZ, PT, P5 ;  /* 0x000000ff1800620c */ /* 0x000fc80003fa5350 */
[----:B------:R-:W-:Y:S02]  /*7d20*/  @P6 SEL R3, R15, RZ, !P5 ;  /* 0x000000ff0f036207 */ /* 0x000fe40006800000 */
[----:B------:R-:W-:-:S03]  /*7d30*/  ISETP.NE.AND P5, PT, R43, RZ, PT ;  /* 0x000000ff2b00720c */ /* 0x000fc60003fa5270 */
[----:B------:R-:W-:-:S05]  /*7d40*/  @P6 IMAD.IADD R3, R16, 0x1, R3 ;  /* 0x0000000110036824 */ /* 0x000fca00078e0203 */
[----:B------:R-:W-:-:S04]  /*7d50*/  @P6 PRMT R16, R3, 0x7610, R16 ;  /* 0x0000761003106816 */ /* 0x000fc80000000010 */
[----:B------:R-:W-:-:S05]  /*7d60*/  SEL R3, R16, RZ, !P0 ;  /* 0x000000ff10037207 */ /* 0x000fca0004000000 */
[----:B------:R-:W-:Y:S02]  /*7d70*/  IMAD.IADD R34, R38, 0x1, R3 ;  /* 0x0000000126227824 */ /* 0x000fe400078e0203 */
[----:B-1----:R-:W-:-:S03]  /*7d80*/  IMAD.IADD R45, R45, 0x1, R14 ;  /* 0x000000012d2d7824 */ /* 0x002fc600078e020e */
[----:B------:R-:W-:-:S05]  /*7d90*/  SEL R38, R34, RZ, !P1 ;  /* 0x000000ff22267207 */ /* 0x000fca0004800000 */
[----:B------:R-:W-:-:S05]  /*7da0*/  IMAD.IADD R31, R31, 0x1, R38 ;  /* 0x000000011f1f7824 */ /* 0x000fca00078e0226 */
[----:B------:R-:W-:Y:S02]  /*7db0*/  SEL R3, R31, RZ, !P5 ;  /* 0x000000ff1f037207 */ /* 0x000fe40006800000 */
[----:B------:R-:W-:Y:S01]  /*7dc0*/  ISETP.NE.U32.AND P5, PT, R8, R39, PT ;  /* 0x000000270800720c */ /* 0x000fe20003fa5070 */
[----:B------:R-:W-:-:S03]  /*7dd0*/  IMAD.MOV.U32 R39, RZ, RZ, R24 ;  /* 0x000000ffff277224 */ /* 0x000fc600078e0018 */
[----:B------:R-:W-:-:S04]  /*7de0*/  ISETP.NE.AND.EX P5, PT, R33, RZ, PT, P5 ;  /* 0x000000ff2100720c */ /* 0x000fc80003fa5350 */
[----:B------:R-:W-:Y:S02]  /*7df0*/  SEL R3, R3, RZ, P5 ;  /* 0x000000ff03037207 */ /* 0x000fe40002800000 */
[----:B------:R-:W-:Y:S01]  /*7e00*/  ISETP.NE.AND P5, PT, R42, RZ, PT ;  /* 0x000000ff2a00720c */ /* 0x000fe20003fa5270 */
[----:B------:R-:W-:Y:S02]  /*7e10*/  IMAD.MOV.U32 R42, RZ, RZ, R17 ;  /* 0x000000ffff2a7224 */ /* 0x000fe400078e0011 */
[----:B------:R-:W-:-:S05]  /*7e20*/  IMAD.IADD R32, R32, 0x1, R3 ;  /* 0x0000000120207824 */ /* 0x000fca00078e0203 */
[----:B------:R-:W-:Y:S02]  /*7e30*/  SEL R3, R32, RZ, !P5 ;  /* 0x000000ff20037207 */ /* 0x000fe40006800000 */
[----:B------:R-:W-:-:S04]  /*7e40*/  ISETP.NE.U32.AND P5, PT, R8, R37, PT ;  /* 0x000000250800720c */ /* 0x000fc80003fa5070 */
[----:B------:R-:W-:-:S04]  /*7e50*/  ISETP.NE.AND.EX P5, PT, R33, RZ, PT, P5 ;  /* 0x000000ff2100720c */ /* 0x000fc80003fa5350 */
[----:B------:R-:W-:Y:S01]  /*7e60*/  SEL R43, R3, RZ, P5 ;  /* 0x000000ff032b7207 */ /* 0x000fe20002800000 */
[----:B------:R-:W-:Y:S01]  /*7e70*/  IMAD.MOV.U32 R3, RZ, RZ, RZ ;  /* 0x000000ffff037224 */ /* 0x000fe200078e00ff */
[----:B0-----:R-:W-:Y:S01]  /*7e80*/  @P6 IADD3 R42, P5, PT, R2, R17, RZ ;  /* 0x00000011022a6210 */ /* 0x001fe20007fbe0ff */
[----:B------:R-:W-:Y:S02]  /*7e90*/  @P6 IMAD.MOV.U32 R3, RZ, RZ, R2 ;  /* 0x000000ffff036224 */ /* 0x000fe400078e0002 */
[----:B------:R-:W-:Y:S02]  /*7ea0*/  IMAD.IADD R30, R30, 0x1, R43 ;  /* 0x000000011e1e7824 */ /* 0x000fe400078e022b */
[----:B------:R-:W-:Y:S01]  /*7eb0*/  @P6 IMAD.X R39, R41, 0x1, R24, P5 ;  /* 0x0000000129276824 */ /* 0x000fe200028e0618 */
[----:B------:R-:W-:Y:S02]  /*7ec0*/  IADD3 R37, P5, PT, R42, R35, RZ ;  /* 0x000000232a257210 */ /* 0x000fe40007fbe0ff */
[----:B------:R-:W-:-:S02]  /*7ed0*/  SEL R2, R30, RZ, !P2 ;  /* 0x000000ff1e027207 */ /* 0x000fc40005000000 */
[----:B------:R-:W-:Y:S01]  /*7ee0*/  IADD3 R36, P6, PT, R37, R36, RZ ;  /* 0x0000002425247210 */ /* 0x000fe20007fde0ff */
[----:B------:R-:W-:Y:S02]  /*7ef0*/  IMAD.X R40, RZ, RZ, R39, P5 ;  /* 0x000000ffff287224 */ /* 0x000fe400028e0627 */
[----:B------:R-:W-:Y:S01]  /*7f00*/  IMAD.IADD R23, R23, 0x1, R2 ;  /* 0x0000000117177824 */ /* 0x000fe200078e0202 */
[----:B------:R-:W-:Y:S01]  /*7f10*/  IADD3 R35, P5, PT, R36, R29, RZ ;  /* 0x0000001d24237210 */ /* 0x000fe20007fbe0ff */
[----:B------:R-:W-:-:S03]  /*7f20*/  IMAD.X R29, RZ, RZ, R40, P6 ;  /* 0x000000ffff1d7224 */ /* 0x000fc600030e0628 */
[----:B------:R-:W-:Y:S01]  /*7f30*/  IADD3 R38, P6, PT, R35, R28, RZ ;  /* 0x0000001c23267210 */ /* 0x000fe20007fde0ff */
[----:B------:R-:W-:Y:S01]  /*7f40*/  IMAD.X R28, RZ, RZ, R29, P5 ;  /* 0x000000ffff1c7224 */ /* 0x000fe200028e061d */
[----:B------:R-:W-:Y:S02]  /*7f50*/  SEL R43, R23, RZ, !P3 ;  /* 0x000000ff172b7207 */ /* 0x000fe40005800000 */
[----:B------:R-:W-:Y:S01]  /*7f60*/  IADD3 R25, P5, PT, R38, R25, RZ ;  /* 0x0000001926197210 */ /* 0x000fe20007fbe0ff */
[----:B------:R-:W-:Y:S01]  /*7f70*/  IMAD.X R41, RZ, RZ, R28, P6 ;  /* 0x000000ffff297224 */ /* 0x000fe200030e061c */
[----:B------:R-:W-:Y:S01]  /*7f80*/  ISETP.GE.U32.AND P6, PT, R20, 0x101, PT ;  /* 0x000001011400780c */ /* 0x000fe20003fc6070 */
[----:B------:R-:W-:Y:S02]  /*7f90*/  IMAD.IADD R22, R22, 0x1, R43 ;  /* 0x0000000116167824 */ /* 0x000fe400078e022b */
[----:B------:R-:W-:Y:S01]  /*7fa0*/  IMAD.X R44, RZ, RZ, R41, P5 ;  /* 0x000000ffff2c7224 */ /* 0x000fe200028e0629 */
[----:B------:R-:W-:-:S02]  /*7fb0*/  ISETP.GE.AND.EX P6, PT, R21, RZ, PT, P6 ;  /* 0x000000ff1500720c */ /* 0x000fc40003fc6360 */
[----:B------:R-:W-:Y:S02]  /*7fc0*/  IADD3 R26, P5, PT, R25, R26, RZ ;  /* 0x0000001a191a7210 */ /* 0x000fe40007fbe0ff */
[----:B------:R-:W-:-:S03]  /*7fd0*/  SEL R2, R22, RZ, !P4 ;  /* 0x000000ff16027207 */ /* 0x000fc60006000000 */
[----:B------:R-:W-:Y:S01]  /*7fe0*/  IMAD.X R43, RZ, RZ, R44, P5 ;  /* 0x000000ffff2b7224 */ /* 0x000fe200028e062c */
[----:B------:R-:W-:Y:S01]  /*7ff0*/  IADD3 R27, P5, PT, R26, R27, RZ ;  /* 0x0000001b1a1b7210 */ /* 0x000fe20007fbe0ff */
[----:B------:R-:W-:-:S04]  /*8000*/  IMAD.IADD R19, R19, 0x1, R2 ;  /* 0x0000000113137824 */ /* 0x000fc800078e0202 */
[----:B------:R-:W-:Y:S01]  /*8010*/  IMAD.X R46, RZ, RZ, R43, P5 ;  /* 0x000000ffff2e7224 */ /* 0x000fe200028e062b */
[----:B------:R-:W-:Y:S07]  /*8020*/  @!P6 BRA `(.L_x_504) ;  /* 0x000000080014e947 */ /* 0x000fee0003800000 */
[----:B------:R-:W-:Y:S01]  /*8030*/  BAR.SYNC.DEFER_BLOCKING 0x0 ;  /* 0x0000000000007b1d */ /* 0x000fe20000010000 */
[----:B------:R-:W-:Y:S01]  /*8040*/  ISETP.NE.U32.AND P5, PT, R17, RZ, PT ;  /* 0x000000ff1100720c */ /* 0x000fe20003fa5070 */
[----:B------:R-:W-:Y:S01]  /*8050*/  IMAD.MOV.U32 R29, RZ, RZ, 0x9 ;  /* 0x00000009ff1d7424 */ /* 0x000fe200078e00ff */
[----:B------:R-:W-:Y:S02]  /*8060*/  @P0 LEA R42, R42, UR4, 0x3 ;  /* 0x000000042a2a0c11 */ /* 0x000fe4000f8e18ff */
[----:B------:R-:W-:Y:S01]  /*8070*/  ISETP.NE.AND.EX P5, PT, R24, RZ, PT, P5 ;  /* 0x000000ff1800720c */ /* 0x000fe20003fa5350 */
[----:B------:R-:W-:Y:S01]  /*8080*/  IMAD R17, R12, R29, 0x3 ;  /* 0x000000030c117424 */ /* 0x000fe200078e021d */
[----:B------:R-:W-:Y:S01]  /*8090*/  @P1 LEA R37, R37, UR4, 0x3 ;  /* 0x0000000425251c11 */ /* 0x000fe2000f8e18ff */
[----:B------:R-:W0:Y:S01]  /*80a0*/  LDCU.128 UR16, c[0x0][0x390] ;  /* 0x00007200ff1077ac */ /* 0x000e220008000c00 */
[----:B------:R-:W-:Y:S01]  /*80b0*/  @P2 LEA R38, R38, UR4, 0x3 ;  /* 0x0000000426262c11 */ /* 0x000fe2000f8e18ff */
[----:B------:R-:W-:Y:S01]  /*80c0*/  BSSY.RECONVERGENT B1, `(.L_x_505) ;  /* 0x000007a000017945 */ /* 0x000fe20003800200 */
[----:B------:R-:W-:Y:S01]  /*80d0*/  ISETP.NE.U32.AND P6, PT, R8, R17, PT ;  /* 0x000000110800720c */ /* 0x000fe20003fc5070 */
[----:B------:R-:W-:Y:S01]  /*80e0*/  IMAD R17, R12, R29, 0x4 ;  /* 0x000000040c117424 */ /* 0x000fe200078e021d */
[----:B------:R-:W-:-:S02]  /*80f0*/  @P3 LEA R25, R25, UR4, 0x3 ;  /* 0x0000000419193c11 */ /* 0x000fc4000f8e18ff */
[----:B------:R-:W-:-:S03]  /*8100*/  @P4 LEA R26, R26, UR4, 0x3 ;  /* 0x000000041a1a4c11 */ /* 0x000fc6000f8e18ff */
[----:B------:R-:W-:-:S05]  /*8110*/  @P5 LEA R3, R3, UR4, 0x3 ;  /* 0x0000000403035c11 */ /* 0x000fca000f8e18ff */
[----:B------:R1:W-:Y:S04]  /*8120*/  @P5 STS [R3], R18 ;  /* 0x0000001203005388 */ /* 0x0003e80000000800 */
[----:B------:R1:W-:Y:S01]  /*8130*/  @P5 STS.U8 [R3+0x4], R15 ;  /* 0x0000040f03005388 */ /* 0x0003e20000000000 */
[----:B------:R-:W-:-:S03]  /*8140*/  ISETP.NE.AND P5, PT, R9, R6, PT ;  /* 0x000000060900720c */ /* 0x000fc60003fa5270 */
[----:B------:R1:W-:Y:S01]  /*8150*/  @P0 STS [R42], R13 ;  /* 0x0000000d2a000388 */ /* 0x0003e20000000800 */
[C---:B------:R-:W-:Y:S02]  /*8160*/  ISETP.NE.AND.EX P5, PT, R33.reuse, RZ, !P5, P6 ;  /* 0x000000ff2100720c */ /* 0x040fe40006fa5360 */
[----:B------:R-:W-:Y:S01]  /*8170*/  ISETP.NE.AND P6, PT, R6, R7, PT ;  /* 0x000000070600720c */ /* 0x000fe20003fc5270 */
[----:B------:R1:W-:Y:S01]  /*8180*/  @P0 STS.U8 [R42+0x4], R16 ;  /* 0x000004102a000388 */ /* 0x0003e20000000000 */
[----:B------:R-:W-:Y:S01]  /*8190*/  ISETP.NE.U32.AND P0, PT, R8, R17, PT ;  /* 0x000000110800720c */ /* 0x000fe20003f05070 */
[----:B------:R-:W-:Y:S02]  /*81a0*/  IMAD R17, R12, R29, 0x8 ;  /* 0x000000080c117424 */ /* 0x000fe400078e021d */
[----:B------:R1:W-:Y:S01]  /*81b0*/  @P1 STS [R37], R10 ;  /* 0x0000000a25001388 */ /* 0x0003e20000000800 */
[----:B------:R-:W-:Y:S02]  /*81c0*/  ISETP.NE.AND.EX P0, PT, R33, RZ, !P6, P0 ;  /* 0x000000ff2100720c */ /* 0x000fe40007705300 */
[----:B------:R-:W-:Y:S01]  /*81d0*/  ISETP.NE.U32.AND P6, PT, R8, R17, PT ;  /* 0x000000110800720c */ /* 0x000fe20003fc5070 */
[----:B------:R1:W-:Y:S01]  /*81e0*/  @P1 STS.U8 [R37+0x4], R34 ;  /* 0x0000042225001388 */ /* 0x0003e20000000000 */
[----:B------:R-:W-:-:S02]  /*81f0*/  ISETP.NE.AND P1, PT, R0, R11, PT ;  /* 0x0000000b0000720c */ /* 0x000fc40003f25270 */
[----:B------:R-:W-:Y:S02]  /*8200*/  @!P5 LEA R36, R36, UR4, 0x3 ;  /* 0x000000042424dc11 */ /* 0x000fe4000f8e18ff */
[----:B------:R-:W-:-:S03]  /*8210*/  ISETP.NE.AND.EX P1, PT, R33, RZ, !P1, P6 ;  /* 0x000000ff2100720c */ /* 0x000fc60004f25360 */
[----:B------:R1:W-:Y:S02]  /*8220*/  @!P5 STS [R36], R9 ;  /* 0x000000092400d388 */ /* 0x0003e40000000800 */
[----:B------:R-:W-:Y:S02]  /*8230*/  @!P0 LEA R35, R35, UR4, 0x3 ;  /* 0x0000000423238c11 */ /* 0x000fe4000f8e18ff */
[----:B------:R1:W-:Y:S04]  /*8240*/  @!P5 STS.U8 [R36+0x4], R31 ;  /* 0x0000041f2400d388 */ /* 0x0003e80000000000 */
[----:B------:R1:W-:Y:S02]  /*8250*/  @!P0 STS [R35], R6 ;  /* 0x0000000623008388 */ /* 0x0003e40000000800 */
[----:B------:R-:W-:-:S02]  /*8260*/  @!P1 LEA R27, R27, UR4, 0x3 ;  /* 0x000000041b1b9c11 */ /* 0x000fc4000f8e18ff */
[----:B------:R1:W-:Y:S01]  /*8270*/  @!P0 STS.U8 [R35+0x4], R32 ;  /* 0x0000042023008388 */ /* 0x0003e20000000000 */
[----:B------:R-:W-:-:S03]  /*8280*/  ISETP.GT.U32.AND P0, PT, R20, R12, PT ;  /* 0x0000000c1400720c */ /* 0x000fc60003f04070 */
[----:B------:R1:W-:Y:S01]  /*8290*/  @P2 STS [R38], R7 ;  /* 0x0000000726002388 */ /* 0x0003e20000000800 */
[----:B------:R-:W-:-:S03]  /*82a0*/  ISETP.GT.U32.AND.EX P0, PT, R21, RZ, PT, P0 ;  /* 0x000000ff1500720c */ /* 0x000fc60003f04100 */
[----:B------:R1:W-:Y:S04]  /*82b0*/  @P2 STS.U8 [R38+0x4], R30 ;  /* 0x0000041e26002388 */ /* 0x0003e80000000000 */
[----:B------:R1:W-:Y:S04]  /*82c0*/  @P3 STS [R25], R4 ;  /* 0x0000000419003388 */ /* 0x0003e80000000800 */
[----:B------:R1:W-:Y:S04]  /*82d0*/  @P3 STS.U8 [R25+0x4], R23 ;  /* 0x0000041719003388 */ /* 0x0003e80000000000 */
[----:B------:R1:W-:Y:S04]  /*82e0*/  @P4 STS [R26], R5 ;  /* 0x000000051a004388 */ /* 0x0003e80000000800 */
[----:B------:R1:W-:Y:S04]  /*82f0*/  @P4 STS.U8 [R26+0x4], R22 ;  /* 0x000004161a004388 */ /* 0x0003e80000000000 */
[----:B------:R1:W-:Y:S04]  /*8300*/  @!P1 STS [R27], R0 ;  /* 0x000000001b009388 */ /* 0x0003e80000000800 */
[----:B------:R1:W-:Y:S01]  /*8310*/  @!P1 STS.U8 [R27+0x4], R19 ;  /* 0x000004131b009388 */ /* 0x0003e20000000000 */
[----:B------:R-:W-:Y:S06]  /*8320*/  BAR.SYNC.DEFER_BLOCKING 0x0 ;  /* 0x0000000000007b1d */ /* 0x000fec0000010000 */
[----:B0-----:R-:W-:Y:S05]  /*8330*/  @!P0 BRA `(.L_x_506) ;  /* 0x0000000400488947 */ /* 0x001fea0003800000 */
[----:B-1----:R-:W-:Y:S01]  /*8340*/  IMAD.MOV.U32 R31, RZ, RZ, R12 ;  /* 0x000000ffff1f7224 */ /* 0x002fe200078e000c */
[----:B------:R-:W-:Y:S01]  /*8350*/  BSSY.RECONVERGENT B2, `(.L_x_507) ;  /* 0x000002d000027945 */ /* 0x000fe20003800200 */
[----:B------:R-:W-:-:S03]  /*8360*/  IMAD.MOV.U32 R16, RZ, RZ, RZ ;  /* 0x000000ffff107224 */ /* 0x000fc600078e00ff */
        /* <DEDUP_REMOVED lines=9> */
[----:B------:R-:W-:Y:S05]  /*8400*/  @!P1 BRA `(.L_x_508) ;  /* 0x0000000000849947 */ /* 0x000fea0003800000 */
        /* <DEDUP_REMOVED lines=15> */
.L_x_509:
        /* <DEDUP_REMOVED lines=18> */
.L_x_508:
[----:B------:R-:W-:Y:S05]  /*8620*/  BSYNC.RECONVERGENT B2 ;  /* 0x0000000000027941 */ /* 0x000fea0003800200 */
.L_x_507:
[----:B------:R-:W-:Y:S05]  /*8630*/  @!P0 BRA `(.L_x_506) ;  /* 0x0000000000888947 */ /* 0x000fea0003800000 */
.L_x_510:
        /* <DEDUP_REMOVED lines=34> */
.L_x_506:
[----:B------:R-:W-:Y:S05]  /*8860*/  BSYNC.RECONVERGENT B1 ;  /* 0x0000000000017941 */ /* 0x000fea0003800200 */
.L_x_505:
[----:B------:R-:W-:Y:S05]  /*8870*/  BRA `(.L_x_511) ;  /* 0x00000008002c7947 */ /* 0x000fea0003800000 */
.L_x_504:
[----:B------:R-:W-:Y:S01]  /*8880*/  ISETP.NE.U32.AND P5, PT, R17, RZ, PT ;  /* 0x000000ff1100720c */ /* 0x000fe20003fa5070 */
[----:B------:R-:W-:Y:S01]  /*8890*/  IMAD.MOV.U32 R47, RZ, RZ, 0x9 ;  /* 0x00000009ff2f7424 */ /* 0x000fe200078e00ff */
[----:B------:R-:W-:Y:S02]  /*88a0*/  BSSY.RECONVERGENT B1, `(.L_x_512) ;  /* 0x0000011000017945 */ /* 0x000fe40003800200 */
[----:B------:R-:W-:Y:S01]  /*88b0*/  ISETP.NE.AND.EX P5, PT, R24, RZ, PT, P5 ;  /* 0x000000ff1800720c */ /* 0x000fe20003fa5350 */
[CC--:B------:R-:W-:Y:S02]  /*88c0*/  IMAD R17, R12.reuse, R47.reuse, 0x3 ;  /* 0x000000030c117424 */ /* 0x0c0fe400078e022f */
[----:B------:R-:W-:-:S03]  /*88d0*/  IMAD R49, R12, R47, 0x4 ;  /* 0x000000040c317424 */ /* 0x000fc600078e022f */
[----:B------:R-:W-:-:S07]  /*88e0*/  ISETP.NE.U32.AND P6, PT, R8, R17, PT ;  /* 0x000000110800720c */ /* 0x000fce0003fc5070 */
[----:B------:R-:W-:Y:S06]  /*88f0*/  @!P5 BRA `(.L_x_513) ;  /* 0x00000000002cd947 */ /* 0x000fec0003800000 */
[----:B------:R-:W0:Y:S01]  /*8900*/  LDCU.128 UR12, c[0x0][0x390] ;  /* 0x00007200ff0c77ac */ /* 0x000e220008000c00 */
[C---:B------:R-:W-:Y:S01]  /*8910*/  IMAD.SHL.U32 R14, R3.reuse, 0x4, RZ ;  /* 0x00000004030e7824 */ /* 0x040fe200078e00ff */
[----:B------:R-:W-:Y:S02]  /*8920*/  SHF.L.U64.HI R48, R3, 0x2, R48 ;  /* 0x0000000203307819 */ /* 0x000fe40000010230 */
[----:B------:R-:W-:-:S04]  /*8930*/  LOP3.LUT R15, R15, 0xffff, RZ, 0xc0, !PT ;  /* 0x0000ffff0f0f7812 */ /* 0x000fc800078ec0ff */
[----:B------:R-:W-:Y:S02]  /*8940*/  PRMT R17, R15, 0x8880, RZ ;  /* 0x000088800f117816 */ /* 0x000fe400000000ff */
[----:B0-----:R-:W-:-:S04]  /*8950*/  IADD3 R2, P5, PT, R14, UR12, RZ ;  /* 0x0000000c0e027c10 */ /* 0x001fc8000ffbe0ff */
[----:B------:R-:W-:Y:S02]  /*8960*/  IADD3.X R3, PT, PT, R48, UR13, RZ, P5, !PT ;  /* 0x0000000d30037c10 */ /* 0x000fe4000affe4ff */
[----:B------:R-:W-:-:S03]  /*8970*/  IADD3 R14, P5, PT, R14, UR14, RZ ;  /* 0x0000000e0e0e7c10 */ /* 0x000fc6000ffbe0ff */
[----:B------:R0:W-:Y:S01]  /*8980*/  STG.E desc[UR8][R2.64], R18 ;  /* 0x0000001202007986 */ /* 0x0001e2000c101908 */
[----:B------:R-:W-:-:S05]  /*8990*/  IADD3.X R15, PT, PT, R48, UR15, RZ, P5, !PT ;  /* 0x0000000f300f7c10 */ /* 0x000fca000affe4ff */
[----:B------:R0:W-:Y:S04]  /*89a0*/  STG.E desc[UR8][R14.64], R17 ;  /* 0x000000110e007986 */ /* 0x0001e8000c101908 */
.L_x_513:
[----:B------:R-:W-:Y:S05]  /*89b0*/  BSYNC.RECONVERGENT B1 ;  /* 0x0000000000017941 */ /* 0x000fea0003800200 */
.L_x_512:
[----:B------:R-:W-:Y:S01]  /*89c0*/  BSSY.RECONVERGENT B1, `(.L_x_514) ;  /* 0x000000f000017945 */ /* 0x000fe20003800200 */
[----:B------:R-:W-:Y:S01]  /*89d0*/  ISETP.NE.U32.AND P5, PT, R8, R49, PT ;  /* 0x000000310800720c */ /* 0x000fe20003fa5070 */
[----:B------:R-:W-:Y:S02]  /*89e0*/  IMAD R47, R12, R47, 0x8 ;  /* 0x000000080c2f7424 */ /* 0x000fe400078e022f */
[----:B------:R-:W-:Y:S10]  /*89f0*/  @!P0 BRA `(.L_x_515) ;  /* 0x00000000002c8947 */ /* 0x000ff40003800000 */
[----:B------:R-:W1:Y:S01]  /*8a00*/  LDCU.128 UR12, c[0x0][0x390] ;  /* 0x00007200ff0c77ac */ /* 0x000e620008000c00 */
[C---:B0-----:R-:W-:Y:S01]  /*8a10*/  IMAD.SHL.U32 R14, R42.reuse, 0x4, RZ ;  /* 0x000000042a0e7824 */ /* 0x041fe200078e00ff */
[----:B------:R-:W-:Y:S02]  /*8a20*/  SHF.L.U64.HI R39, R42, 0x2, R39 ;  /* 0x000000022a277819 */ /* 0x000fe40000010227 */
[----:B------:R-:W-:-:S04]  /*8a30*/  LOP3.LUT R16, R16, 0xffff, RZ, 0xc0, !PT ;  /* 0x0000ffff10107812 */ /* 0x000fc800078ec0ff */
[----:B------:R-:W-:Y:S02]  /*8a40*/  PRMT R17, R16, 0x8880, RZ ;  /* 0x0000888010117816 */ /* 0x000fe400000000ff */
[----:B-1----:R-:W-:-:S04]  /*8a50*/  IADD3 R2, P0, PT, R14, UR12, RZ ;  /* 0x0000000c0e027c10 */ /* 0x002fc8000ff1e0ff */
[----:B------:R-:W-:Y:S02]  /*8a60*/  IADD3.X R3, PT, PT, R39, UR13, RZ, P0, !PT ;  /* 0x0000000d27037c10 */ /* 0x000fe400087fe4ff */
[----:B------:R-:W-:-:S03]  /*8a70*/  IADD3 R14, P0, PT, R14, UR14, RZ ;  /* 0x0000000e0e0e7c10 */ /* 0x000fc6000ff1e0ff */
[----:B------:R1:W-:Y:S01]  /*8a80*/  STG.E desc[UR8][R2.64], R13 ;  /* 0x0000000d02007986 */ /* 0x0003e2000c101908 */
[----:B------:R-:W-:-:S05]  /*8a90*/  IADD3.X R15, PT, PT, R39, UR15, RZ, P0, !PT ;  /* 0x0000000f270f7c10 */ /* 0x000fca00087fe4ff */
[----:B------:R1:W-:Y:S04]  /*8aa0*/  STG.E desc[UR8][R14.64], R17 ;  /* 0x000000110e007986 */ /* 0x0003e8000c101908 */
.L_x_515:
[----:B------:R-:W-:Y:S05]  /*8ab0*/  BSYNC.RECONVERGENT B1 ;  /* 0x0000000000017941 */ /* 0x000fea0003800200 */
.L_x_514:
[----:B------:R-:W-:Y:S04]  /*8ac0*/  BSSY.RECONVERGENT B1, `(.L_x_516) ;  /* 0x000000d000017945 */ /* 0x000fe80003800200 */
[----:B------:R-:W-:Y:S05]  /*8ad0*/  @!P1 BRA `(.L_x_517) ;  /* 0x00000000002c9947 */ /* 0x000fea0003800000 */
[----:B------:R-:W2:Y:S01]  /*8ae0*/  LDCU.128 UR12, c[0x0][0x390] ;  /* 0x00007200ff0c77ac */ /* 0x000ea20008000c00 */
[C---:B01----:R-:W-:Y:S01]  /*8af0*/  IMAD.SHL.U32 R14, R37.reuse, 0x4, RZ ;  /* 0x00000004250e7824 */ /* 0x043fe200078e00ff */
[----:B------:R-:W-:Y:S02]  /*8b00*/  SHF.L.U64.HI R37, R37, 0x2, R40 ;  /* 0x0000000225257819 */ /* 0x000fe40000010228 */
[----:B------:R-:W-:-:S04]  /*8b10*/  LOP3.LUT R34, R34, 0xffff, RZ, 0xc0, !PT ;  /* 0x0000ffff22227812 */ /* 0x000fc800078ec0ff */
[----:B------:R-:W-:Y:S02]  /*8b20*/  PRMT R13, R34, 0x8880, RZ ;  /* 0x00008880220d7816 */ /* 0x000fe400000000ff */
[C---:B--2---:R-:W-:Y:S02]  /*8b30*/  IADD3 R2, P0, PT, R14.reuse, UR12, RZ ;  /* 0x0000000c0e027c10 */ /* 0x044fe4000ff1e0ff */
[----:B------:R-:W-:Y:S02]  /*8b40*/  IADD3 R14, P1, PT, R14, UR14, RZ ;  /* 0x0000000e0e0e7c10 */ /* 0x000fe4000ff3e0ff */
[C---:B------:R-:W-:Y:S02]  /*8b50*/  IADD3.X R3, PT, PT, R37.reuse, UR13, RZ, P0, !PT ;  /* 0x0000000d25037c10 */ /* 0x040fe400087fe4ff */
[----:B------:R-:W-:-:S03]  /*8b60*/  IADD3.X R15, PT, PT, R37, UR15, RZ, P1, !PT ;  /* 0x0000000f250f7c10 */ /* 0x000fc60008ffe4ff */
[----:B------:R2:W-:Y:S04]  /*8b70*/  STG.E desc[UR8][R2.64], R10 ;  /* 0x0000000a02007986 */ /* 0x0005e8000c101908 */
[----:B------:R2:W-:Y:S02]  /*8b80*/  STG.E desc[UR8][R14.64], R13 ;  /* 0x0000000d0e007986 */ /* 0x0005e4000c101908 */
.L_x_517:
[----:B------:R-:W-:Y:S05]  /*8b90*/  BSYNC.RECONVERGENT B1 ;  /* 0x0000000000017941 */ /* 0x000fea0003800200 */
.L_x_516:
[----:B------:R-:W-:Y:S01]  /*8ba0*/  ISETP.NE.AND P1, PT, R9, R6, PT ;  /* 0x000000060900720c */ /* 0x000fe20003f25270 */
[----:B------:R-:W-:Y:S01]  /*8bb0*/  BSSY.RECONVERGENT B1, `(.L_x_518) ;  /* 0x000000f000017945 */ /* 0x000fe20003800200 */
[----:B------:R-:W-:Y:S02]  /*8bc0*/  ISETP.NE.AND.EX P6, PT, R33, RZ, PT, P6 ;  /* 0x000000ff2100720c */ /* 0x000fe40003fc5360 */
[----:B------:R-:W-:-:S11]  /*8bd0*/  ISETP.NE.U32.AND P0, PT, R8, R47, PT ;  /* 0x0000002f0800720c */ /* 0x000fd60003f05070 */
[----:B------:R-:W-:Y:S05]  /*8be0*/  @!P1 BRA P6, `(.L_x_519) ;  /* 0x00000000002c9947 */ /* 0x000fea0003000000 */
        /* <DEDUP_REMOVED lines=11> */
.L_x_519:
[----:B------:R-:W-:Y:S05]  /*8ca0*/  BSYNC.RECONVERGENT B1 ;  /* 0x0000000000017941 */ /* 0x000fea0003800200 */
.L_x_518:
[----:B------:R-:W-:Y:S01]  /*8cb0*/  ISETP.NE.AND P6, PT, R6, R7, PT ;  /* 0x000000070600720c */ /* 0x000fe20003fc5270 */
[----:B------:R-:W-:Y:S01]  /*8cc0*/  BSSY.RECONVERGENT B1, `(.L_x_520) ;  /* 0x0000010000017945 */ /* 0x000fe20003800200 */
[C---:B------:R-:W-:Y:S02]  /*8cd0*/  ISETP.NE.AND.EX P5, PT, R33.reuse, RZ, PT, P5 ;  /* 0x000000ff2100720c */ /* 0x040fe40003fa5350 */
[----:B------:R-:W-:Y:S02]  /*8ce0*/  ISETP.NE.AND P1, PT, R0, R11, PT ;  /* 0x0000000b0000720c */ /* 0x000fe40003f25270 */
[----:B------:R-:W-:-:S09]  /*8cf0*/  ISETP.NE.AND.EX P0, PT, R33, RZ, PT, P0 ;  /* 0x000000ff2100720c */ /* 0x000fd20003f05300 */
[----:B------:R-:W-:Y:S05]  /*8d00*/  @!P6 BRA P5, `(.L_x_521) ;  /* 0x00000000002ce947 */ /* 0x000fea0002800000 */
        /* <DEDUP_REMOVED lines=11> */
.L_x_521:
[----:B------:R-:W-:Y:S05]  /*8dc0*/  BSYNC.RECONVERGENT B1 ;  /* 0x0000000000017941 */ /* 0x000fea0003800200 */
.L_x_520:
        /* <DEDUP_REMOVED lines=13> */
.L_x_523:
[----:B------:R-:W-:Y:S05]  /*8ea0*/  BSYNC.RECONVERGENT B1 ;  /* 0x0000000000017941 */ /* 0x000fea0003800200 */
.L_x_522:
[----:B------:R-:W-:Y:S04]  /*8eb0*/  BSSY.RECONVERGENT B1, `(.L_x_524) ;  /* 0x000000d000017945 */ /* 0x000fe80003800200 */
[----:B------:R-:W-:Y:S05]  /*8ec0*/  @!P3 BRA `(.L_x_525) ;  /* 0x00000000002cb947 */ /* 0x000fea0003800000 */
[----:B------:R-:W1:Y:S01]  /*8ed0*/  LDCU.128 UR12, c[0x0][0x390] ;  /* 0x00007200ff0c77ac */ /* 0x000e620008000c00 */
[C---:B----4-:R-:W-:Y:S01]  /*8ee0*/  IMAD.SHL.U32 R6, R25.reuse, 0x4, RZ ;  /* 0x0000000419067824 */ /* 0x050fe200078e00ff */
[----:B------:R-:W-:Y:S02]  /*8ef0*/  SHF.L.U64.HI R25, R25, 0x2, R44 ;  /* 0x0000000219197819 */ /* 0x000fe4000001022c */
[----:B------:R-:W-:-:S04]  /*8f00*/  LOP3.LUT R23, R23, 0xffff, RZ, 0xc0, !PT ;  /* 0x0000ffff17177812 */ /* 0x000fc800078ec0ff */
[----:B0--3--:R-:W-:Y:S02]  /*8f10*/  PRMT R9, R23, 0x8880, RZ ;  /* 0x0000888017097816 */ /* 0x009fe400000000ff */
[C---:B-12---:R-:W-:Y:S02]  /*8f20*/  IADD3 R2, P2, PT, R6.reuse, UR12, RZ ;  /* 0x0000000c06027c10 */ /* 0x046fe4000ff5e0ff */
[----:B------:R-:W-:Y:S02]  /*8f30*/  IADD3 R6, P3, PT, R6, UR14, RZ ;  /* 0x0000000e06067c10 */ /* 0x000fe4000ff7e0ff */
[C---:B------:R-:W-:Y:S02]  /*8f40*/  IADD3.X R3, PT, PT, R25.reuse, UR13, RZ, P2, !PT ;  /* 0x0000000d19037c10 */ /* 0x040fe400097fe4ff */
[----:B------:R-:W-:-:S03]  /*8f50*/  IADD3.X R7, PT, PT, R25, UR15, RZ, P3, !PT ;  /* 0x0000000f19077c10 */ /* 0x000fc60009ffe4ff */
[----:B------:R0:W-:Y:S04]  /*8f60*/  STG.E desc[UR8][R2.64], R4 ;  /* 0x0000000402007986 */ /* 0x0001e8000c101908 */
[----:B------:R0:W-:Y:S02]  /*8f70*/  STG.E desc[UR8][R6.64], R9 ;  /* 0x0000000906007986 */ /* 0x0001e4000c101908 */
.L_x_525:
[----:B------:R-:W-:Y:S05]  /*8f80*/  BSYNC.RECONVERGENT B1 ;  /* 0x0000000000017941 */ /* 0x000fea0003800200 */
.L_x_524:
[----:B------:R-:W-:Y:S04]  /*8f90*/  BSSY.RECONVERGENT B1, `(.L_x_526) ;  /* 0x000000d000017945 */ /* 0x000fe80003800200 */
[----:B------:R-:W-:Y:S05]  /*8fa0*/  @!P4 BRA `(.L_x_527) ;  /* 0x00000000002cc947 */ /* 0x000fea0003800000 */
[----:B------:R-:W1:Y:S01]  /*8fb0*/  LDCU.128 UR12, c[0x0][0x390] ;  /* 0x00007200ff0c77ac */ /* 0x000e620008000c00 */
[C---:B0---4-:R-:W-:Y:S01]  /*8fc0*/  IMAD.SHL.U32 R6, R26.reuse, 0x4, RZ ;  /* 0x000000041a067824 */ /* 0x051fe200078e00ff */
[----:B------:R-:W-:Y:S02]  /*8fd0*/  SHF.L.U64.HI R26, R26, 0x2, R43 ;  /* 0x000000021a1a7819 */ /* 0x000fe4000001022b */
[----:B------:R-:W-:-:S04]  /*8fe0*/  LOP3.LUT R22, R22, 0xffff, RZ, 0xc0, !PT ;  /* 0x0000ffff16167812 */ /* 0x000fc800078ec0ff */
[----:B---3--:R-:W-:Y:S02]  /*8ff0*/  PRMT R9, R22, 0x8880, RZ ;  /* 0x0000888016097816 */ /* 0x008fe400000000ff */
[C---:B-12---:R-:W-:Y:S02]  /*9000*/  IADD3 R2, P2, PT, R6.reuse, UR12, RZ ;  /* 0x0000000c06027c10 */ /* 0x046fe4000ff5e0ff */
[----:B------:R-:W-:Y:S02]  /*9010*/  IADD3 R6, P3, PT, R6, UR14, RZ ;  /* 0x0000000e06067c10 */ /* 0x000fe4000ff7e0ff */
[C---:B------:R-:W-:Y:S02]  /*9020*/  IADD3.X R3, PT, PT, R26.reuse, UR13, RZ, P2, !PT ;  /* 0x0000000d1a037c10 */ /* 0x040fe400097fe4ff */
[----:B------:R-:W-:-:S03]  /*9030*/  IADD3.X R7, PT, PT, R26, UR15, RZ, P3, !PT ;  /* 0x0000000f1a077c10 */ /* 0x000fc60009ffe4ff */
[----:B------:R0:W-:Y:S04]  /*9040*/  STG.E desc[UR8][R2.64], R5 ;  /* 0x0000000502007986 */ /* 0x0001e8000c101908 */
[----:B------:R0:W-:Y:S02]  /*9050*/  STG.E desc[UR8][R6.64], R9 ;  /* 0x0000000906007986 */ /* 0x0001e4000c101908 */
.L_x_527:
[----:B------:R-:W-:Y:S05]  /*9060*/  BSYNC.RECONVERGENT B1 ;  /* 0x0000000000017941 */ /* 0x000fea0003800200 */
.L_x_526:
[----:B------:R-:W-:Y:S05]  /*9070*/  @!P1 BRA P0, `(.L_x_511) ;  /* 0x00000000002c9947 */ /* 0x000fea0000000000 */
[----:B------:R-:W1:Y:S01]  /*9080*/  LDCU.128 UR12, c[0x0][0x390] ;  /* 0x00007200ff0c77ac */ /* 0x000e620008000c00 */
[C---:B0-----:R-:W-:Y:S01]  /*9090*/  IMAD.SHL.U32 R4, R27.reuse, 0x4, RZ ;  /* 0x000000041b047824 */ /* 0x041fe200078e00ff */
[----:B------:R-:W-:Y:S02]  /*90a0*/  SHF.L.U64.HI R46, R27, 0x2, R46 ;  /* 0x000000021b2e7819 */ /* 0x000fe4000001022e */
[----:B------:R-:W-:-:S04]  /*90b0*/  LOP3.LUT R19, R19, 0xffff, RZ, 0xc0, !PT ;  /* 0x0000ffff13137812 */ /* 0x000fc800078ec0ff */
[----:B------:R-:W-:Y:S02]  /*90c0*/  PRMT R7, R19, 0x8880, RZ ;  /* 0x0000888013077816 */ /* 0x000fe400000000ff */
[C---:B-1234-:R-:W-:Y:S02]  /*90d0*/  IADD3 R2, P0, PT, R4.reuse, UR12, RZ ;  /* 0x0000000c04027c10 */ /* 0x05efe4000ff1e0ff */
[----:B------:R-:W-:Y:S02]  /*90e0*/  IADD3 R4, P1, PT, R4, UR14, RZ ;  /* 0x0000000e04047c10 */ /* 0x000fe4000ff3e0ff */
[C---:B------:R-:W-:Y:S02]  /*90f0*/  IADD3.X R3, PT, PT, R46.reuse, UR13, RZ, P0, !PT ;  /* 0x0000000d2e037c10 */ /* 0x040fe400087fe4ff */
[----:B------:R-:W-:-:S03]  /*9100*/  IADD3.X R5, PT, PT, R46, UR15, RZ, P1, !PT ;  /* 0x0000000f2e057c10 */ /* 0x000fc60008ffe4ff */
[----:B------:R0:W-:Y:S04]  /*9110*/  STG.E desc[UR8][R2.64], R0 ;  /* 0x0000000002007986 */ /* 0x0001e8000c101908 */
[----:B------:R0:W-:Y:S02]  /*9120*/  STG.E desc[UR8][R4.64], R7 ;  /* 0x0000000704007986 */ /* 0x0001e4000c101908 */
.L_x_511:
[----:B------:R-:W-:Y:S05]  /*9130*/  BSYNC.RECONVERGENT B0 ;  /* 0x0000000000007941 */ /* 0x000fea0003800200 */
.L_x_503:
[----:B------:R-:W-:-:S13]  /*9140*/  ISETP.NE.AND P0, PT, R12, 0xff, PT ;  /* 0x000000ff0c00780c */ /* 0x000fda0003f05270 */
[----:B------:R-:W-:Y:S05]  /*9150*/  @P0 EXIT ;  /* 0x000000000000094d */ /* 0x000fea0003800000 */
[----:B01234-:R-:W0:Y:S01]  /*9160*/  LDC.64 R2, c[0x0][0x3a0] ;  /* 0x0000e800ff027b82 */ /* 0x01fe220000000a00 */
[----:B------:R-:W-:-:S04]  /*9170*/  ISETP.NE.U32.AND P0, PT, R8, 0x900, PT ;  /* 0x000009000800780c */ /* 0x000fc80003f05070 */
[----:B------:R-:W-:-:S13]  /*9180*/  ISETP.NE.AND.EX P0, PT, R33, RZ, PT, P0 ;  /* 0x000000ff2100720c */ /* 0x000fda0003f05300 */
[----:B------:R-:W-:Y:S05]  /*9190*/  @P0 BRA `(.L_x_528) ;  /* 0x0000000000300947 */ /* 0x000fea0003800000 */
[----:B------:R-:W1:Y:S01]  /*91a0*/  LDCU.128 UR4, c[0x0][0x390] ;  /* 0x00007200ff0477ac */ /* 0x000e620008000c00 */
[C---:B------:R-:W-:Y:S01]  /*91b0*/  IMAD.SHL.U32 R6, R20.reuse, 0x4, RZ ;  /* 0x0000000414067824 */ /* 0x040fe200078e00ff */
[----:B------:R-:W-:Y:S02]  /*91c0*/  SHF.L.U64.HI R0, R20, 0x2, R21 ;  /* 0x0000000214007819 */ /* 0x000fe40000010215 */
[----:B------:R-:W-:Y:S02]  /*91d0*/  PRMT R9, R45, 0x8880, RZ ;  /* 0x000088802d097816 */ /* 0x000fe400000000ff */
[C---:B-1----:R-:W-:Y:S02]  /*91e0*/  IADD3 R4, P0, PT, R6.reuse, UR4, RZ ;  /* 0x0000000406047c10 */ /* 0x042fe4000ff1e0ff */
[----:B------:R-:W-:Y:S02]  /*91f0*/  IADD3 R6, P1, PT, R6, UR6, RZ ;  /* 0x0000000606067c10 */ /* 0x000fe4000ff3e0ff */
[----:B------:R-:W-:-:S02]  /*9200*/  IADD3.X R5, PT, PT, R0, UR5, RZ, P0, !PT ;  /* 0x0000000500057c10 */ /* 0x000fc400087fe4ff */
[----:B------:R-:W-:Y:S02]  /*9210*/  IADD3.X R7, PT, PT, R0, UR7, RZ, P1, !PT ;  /* 0x0000000700077c10 */ /* 0x000fe40008ffe4ff */
[----:B------:R-:W-:Y:S01]  /*9220*/  IADD3 R20, P0, PT, R20, 0x1, RZ ;  /* 0x0000000114147810 */ /* 0x000fe20007f1e0ff */
[----:B------:R1:W-:Y:S04]  /*9230*/  STG.E desc[UR8][R4.64], R11 ;  /* 0x0000000b04007986 */ /* 0x0003e8000c101908 */
[----:B------:R1:W-:Y:S01]  /*9240*/  STG.E desc[UR8][R6.64], R9 ;  /* 0x0000000906007986 */ /* 0x0003e2000c101908 */
[----:B------:R-:W-:-:S07]  /*9250*/  IMAD.X R21, RZ, RZ, R21, P0 ;  /* 0x000000ffff157224 */ /* 0x000fce00000e0615 */
.L_x_528:
[----:B0-----:R-:W-:Y:S01]  /*9260*/  STG.E.64 desc[UR8][R2.64], R20 ;  /* 0x0000001402007986 */ /* 0x001fe2000c101b08 */
[----:B------:R-:W-:Y:S05]  /*9270*/  EXIT ;  /* 0x000000000000794d */ /* 0x000fea0003800000 */
.L_x_500:
[----:B------:R-:W0:Y:S01]  /*9280*/  LDC.64 R2, c[0x0][0x380] ;  /* 0x0000e000ff027b82 */ /* 0x000e220000000a00 */
[----:B------:R-:W1:Y:S02]  /*9290*/  LDCU.64 UR4, c[0x0][0x388] ;  /* 0x00007100ff0477ac */ /* 0x000e640008000a00 */
[----:B-1----:R-:W-:-:S04]  /*92a0*/  IADD3 R6, P0, PT, R4, UR4, RZ ;  /* 0x0000000404067c10 */ /* 0x002fc8000ff1e0ff */
[----:B------:R-:W-:Y:S01]  /*92b0*/  IADD3.X R7, PT, PT, R5, UR5, RZ, P0, !PT ;  /* 0x0000000505077c10 */ /* 0x000fe200087fe4ff */
[----:B0-----:R-:W-:-:S04]  /*92c0*/  IMAD.WIDE.U32 R2, R0, 0x2400, R2 ;  /* 0x0000240000027825 */ /* 0x001fc800078e0002 */
[----:B------:R0:W2:Y:S04]  /*92d0*/  LDG.E.U8.CONSTANT R18, desc[UR8][R6.64] ;  /* 0x0000000806127981 */ /* 0x0000a8000c1e9100 */
[----:B------:R-:W3:Y:S01]  /*92e0*/  LDG.E.CONSTANT R10, desc[UR8][R2.64] ;  /* 0x00000008020a7981 */ /* 0x000ee2000c1e9900 */
[----:B------:R-:W1:Y:S02]  /*92f0*/  S2R R37, SR_TID.X ;  /* 0x0000000000257919 */ /* 0x000e640000002100 */
[C---:B-1----:R-:W-:Y:S02]  /*9300*/  LOP3.LUT R4, R37.reuse, 0x1f, RZ, 0xc0, !PT ;  /* 0x0000001f25047812 */ /* 0x042fe400078ec0ff */
[----:B------:R-:W-:-:S05]  /*9310*/  LOP3.LUT R5, R37, 0x3e0, RZ, 0xc0, !PT ;  /* 0x000003e025057812 */ /* 0x000fca00078ec0ff */
[----:B------:R-:W-:-:S04]  /*9320*/  IMAD R11, R5, 0x9, R4 ;  /* 0x00000009050b7824 */ /* 0x000fc800078e0204 */
[C---:B------:R-:W-:Y:S02]  /*9330*/  VIADD R9, R11.reuse, 0x40 ;  /* 0x000000400b097836 */ /* 0x040fe40000000000 */
[C---:B------:R-:W-:Y:S01]  /*9340*/  VIADD R13, R11.reuse, 0x60 ;  /* 0x000000600b0d7836 */ /* 0x040fe20000000000 */
[C---:B------:R-:W-:Y:S01]  /*9350*/  LEA R4, P2, R11.reuse, R2, 0x2 ;  /* 0x000000020b047211 */ /* 0x040fe200078410ff */
[----:B------:R-:W-:Y:S01]  /*9360*/  VIADD R5, R11, 0x20 ;  /* 0x000000200b057836 */ /* 0x000fe20000000000 */
[-C--:B------:R-:W-:Y:S01]  /*9370*/  ISETP.GE.U32.AND P0, PT, R9, R8.reuse, PT ;  /* 0x000000080900720c */ /* 0x080fe20003f06070 */
[----:B------:R-:W-:Y:S01]  /*9380*/  VIADD R9, R11, 0xa0 ;  /* 0x000000a00b097836 */ /* 0x000fe20000000000 */
[----:B------:R-:W-:Y:S01]  /*9390*/  ISETP.GE.U32.AND P4, PT, R13, R8, PT ;  /* 0x000000080d00720c */ /* 0x000fe20003f86070 */
[C---:B------:R-:W-:Y:S01]  /*93a0*/  VIADD R15, R11.reuse, 0x80 ;  /* 0x000000800b0f7836 */ /* 0x040fe20000000000 */
[C---:B0-----:R-:W-:Y:S01]  /*93b0*/  IADD3 R6, P1, PT, R11.reuse, R6, RZ ;  /* 0x000000060b067210 */ /* 0x041fe20007f3e0ff */
[----:B------:R-:W-:Y:S01]  /*93c0*/  VIADD R13, R11, 0xc0 ;  /* 0x000000c00b0d7836 */ /* 0x000fe20000000000 */
[-C--:B------:R-:W-:Y:S01]  /*93d0*/  ISETP.GE.U32.AND P5, PT, R5, R8.reuse, PT ;  /* 0x000000080500720c */ /* 0x080fe20003fa6070 */
[----:B------:R-:W-:Y:S01]  /*93e0*/  IMAD.X R5, RZ, RZ, R3, P2 ;  /* 0x000000ffff057224 */ /* 0x000fe200010e0603 */
[----:B------:R-:W-:-:S02]  /*93f0*/  ISETP.GE.U32.AND P6, PT, R11, R8, PT ;  /* 0x000000080b00720c */ /* 0x000fc40003fc6070 */
[-C--:B------:R-:W-:Y:S01]  /*9400*/  ISETP.GE.U32.AND P2, PT, R9, R8.reuse, PT ;  /* 0x000000080900720c */ /* 0x080fe20003f46070 */
[----:B------:R-:W-:Y:S01]  /*9410*/  IMAD.X R7, RZ, RZ, R7, P1 ;  /* 0x000000ffff077224 */ /* 0x000fe200008e0607 */
[-C--:B------:R-:W-:Y:S01]  /*9420*/  ISETP.GE.U32.AND P3, PT, R15, R8.reuse, PT ;  /* 0x000000080f00720c */ /* 0x080fe20003f66070 */
[----:B------:R-:W-:Y:S01]  /*9430*/  VIADD R15, R11, 0x100 ;  /* 0x000001000b0f7836 */ /* 0x000fe20000000000 */
[----:B------:R-:W-:Y:S01]  /*9440*/  ISETP.GE.U32.AND P1, PT, R13, R8, PT ;  /* 0x000000080d00720c */ /* 0x000fe20003f26070 */
[----:B------:R-:W-:Y:S02]  /*9450*/  VIADD R13, R11, 0xe0 ;  /* 0x000000e00b0d7836 */ /* 0x000fe40000000000 */
[----:B------:R-:W-:Y:S01]  /*9460*/  IMAD.MOV.U32 R29, RZ, RZ, RZ ;  /* 0x000000ffff1d7224 */ /* 0x000fe200078e00ff */
[----:B--2---:R-:W-:-:S03]  /*9470*/  PRMT R31, R18, 0x7610, R31 ;  /* 0x00007610121f7816 */ /* 0x004fc6000000001f */
[----:B------:R-:W2:Y:S01]  /*9480*/  @!P6 LDG.E.U8.CONSTANT R18, desc[UR8][R6.64] ;  /* 0x000000080612e981 */ /* 0x000ea2000c1e9100 */
[----:B---3--:R-:W-:Y:S01]  /*9490*/  IMAD.MOV.U32 R9, RZ, RZ, R10 ;  /* 0x000000ffff097224 */ /* 0x008fe200078e000a */
[----:B------:R-:W-:Y:S02]  /*94a0*/  PRMT R32, R31, 0x7610, R32 ;  /* 0x000076101f207816 */ /* 0x000fe40000000020 */
[----:B------:R-:W3:Y:S01]  /*94b0*/  @!P6 LDG.E.CONSTANT R10, desc[UR8][R4.64] ;  /* 0x00000008040ae981 */ /* 0x000ee2000c1e9900 */
[--C-:B------:R-:W-:Y:S01]  /*94c0*/  IMAD.MOV.U32 R11, RZ, RZ, R9.reuse ;  /* 0x000000ffff0b7224 */ /* 0x100fe200078e0009 */
[-C--:B------:R-:W-:Y:S02]  /*94d0*/  ISETP.GE.U32.AND P6, PT, R13, R8.reuse, PT ;  /* 0x000000080d00720c */ /* 0x080fe40003fc6070 */
[----:B------:R-:W4:Y:S04]  /*94e0*/  @!P5 LDG.E.U8.CONSTANT R32, desc[UR8][R6.64+0x20] ;  /* 0x000020080620d981 */ /* 0x000f28000c1e9100 */
[----:B------:R-:W5:Y:S01]  /*94f0*/  @!P5 LDG.E.CONSTANT R11, desc[UR8][R4.64+0x80] ;  /* 0x00008008040bd981 */ /* 0x000f62000c1e9900 */
[----:B------:R-:W-:Y:S01]  /*9500*/  ISETP.GE.U32.AND P5, PT, R15, R8, PT ;  /* 0x000000080f00720c */ /* 0x000fe20003fa6070 */
[----:B------:R-:W-:-:S02]  /*9510*/  IMAD.MOV.U32 R12, RZ, RZ, R9 ;  /* 0x000000ffff0c7224 */ /* 0x000fc400078e0009 */
[--C-:B------:R-:W-:Y:S02]  /*9520*/  IMAD.MOV.U32 R13, RZ, RZ, R9.reuse ;  /* 0x000000ffff0d7224 */ /* 0x100fe400078e0009 */
[--C-:B------:R-:W-:Y:S02]  /*9530*/  IMAD.MOV.U32 R14, RZ, RZ, R9.reuse ;  /* 0x000000ffff0e7224 */ /* 0x100fe400078e0009 */
        /* <DEDUP_REMOVED lines=22> */
[----:B------:R-:W4:Y:S01]  /*96a0*/  @!P5 LDG.E.U8.CONSTANT R31, desc[UR8][R6.64+0x100] ;  /* 0x00010008061fd981 */ /* 0x000f22000c1e9100 */
[----:B------:R-:W-:-:S13]  /*96b0*/  ISETP.NE.AND P0, PT, R37, RZ, PT ;  /* 0x000000ff2500720c */ /* 0x000fda0003f05270 */
[----:B------:R1:W4:Y:S01]  /*96c0*/  @!P0 LDG.E.CONSTANT R29, desc[UR8][R2.64+-0x4] ;  /* 0xfffffc08021d8981 */ /* 0x000322000c1e9900 */
[----:B------:R-:W1:Y:S01]  /*96d0*/  S2R R27, SR_LANEID ;  /* 0x00000000001b7919 */ /* 0x000e620000000000 */
[----:B------:R-:W1:Y:S01]  /*96e0*/  S2UR UR5, SR_CgaCtaId ;  /* 0x00000000000579c3 */ /* 0x000e620000008800 */
[----:B------:R-:W-:Y:S01]  /*96f0*/  SHF.R.U32.HI R30, RZ, 0x5, R37 ;  /* 0x00000005ff1e7819 */ /* 0x000fe20000011625 */
[----:B------:R-:W-:Y:S01]  /*9700*/  UMOV UR4, 0x400 ;  /* 0x0000040000047882 */ /* 0x000fe20000000000 */
[----:B0-----:R-:W-:Y:S01]  /*9710*/  P2R R4, PR, RZ, 0x1 ;  /* 0x00000001ff047803 */ /* 0x001fe20000000000 */
[----:B-1----:R-:W-:Y:S02]  /*9720*/  ULEA UR4, UR5, UR4, 0x18 ;  /* 0x0000000405047291 */ /* 0x002fe4000f8ec0ff */
[----:B------:R-:W-:-:S05]  /*9730*/  IMAD R4, R30, 0x120, R27 ;  /* 0x000001201e047824 */ /* 0x000fca00078e021b */
[----:B------:R-:W-:-:S05]  /*9740*/  LEA R20, R4, UR4, 0x2 ;  /* 0x0000000404147c11 */ /* 0x000fca000f8e10ff */
[C-C-:B------:R-:W-:Y:S02]  /*9750*/  IMAD R2, R27.reuse, 0x20, R20.reuse ;  /* 0x000000201b027824 */ /* 0x140fe400078e0214 */
[----:B------:R-:W-:Y:S02]  /*9760*/  IMAD R3, R4, -0x3, R20 ;  /* 0xfffffffd04037824 */ /* 0x000fe400078e0214 */
[----:B------:R-:W-:-:S04]  /*9770*/  IMAD R5, R27, 0x8, R4 ;  /* 0x000000081b057824 */ /* 0x000fc800078e0204 */
[----:B------:R-:W-:Y:S01]  /*9780*/  IMAD R5, R5, -0x3, R2 ;  /* 0xfffffffd05057824 */ /* 0x000fe200078e0202 */
[C---:B------:R-:W-:Y:S02]  /*9790*/  LEA R7, R37.reuse, UR4, 0x2 ;  /* 0x0000000425077c11 */ /* 0x040fe4000f8e10ff */
[----:B------:R-:W-:Y:S01]  /*97a0*/  ISETP.NE.AND P0, PT, R37, RZ, PT ;  /* 0x000000ff2500720c */ /* 0x000fe20003f05270 */
        /* <DEDUP_REMOVED lines=13> */
[----:B------:R-:W-:Y:S04]  /*9880*/  LDS R24, [R2+0x8] ;  /* 0x0000080002187984 */ /* 0x000fe80000000800 */
[----:B------:R-:W-:Y:S04]  /*9890*/  LDS R23, [R2+0xc] ;  /* 0x00000c0002177984 */ /* 0x000fe80000000800 */
[----:B------:R-:W-:Y:S04]  /*98a0*/  LDS R22, [R2+0x10] ;  /* 0x0000100002167984 */ /* 0x000fe80000000800 */
[----:B------:R-:W-:Y:S04]  /*98b0*/  LDS R21, [R2+0x14] ;  /* 0x0000140002157984 */ /* 0x000fe80000000800 */
[----:B------:R-:W-:Y:S04]  /*98c0*/  LDS R20, [R2+0x18] ;  /* 0x0000180002147984 */ /* 0x000fe80000000800 */
[----:B------:R-:W-:Y:S01]  /*98d0*/  LDS R19, [R2+0x1c] ;  /* 0x00001c0002137984 */ /* 0x000fe20000000800 */
[----:B------:R-:W-:Y:S06]  /*98e0*/  BAR.SYNC.DEFER_BLOCKING 0x0 ;  /* 0x0000000000007b1d */ /* 0x000fec0000010000 */
        /* <DEDUP_REMOVED lines=22> */
[----:B------:R-:W0:Y:S01]  /*9a50*/  @P0 LDS R29, [R7+0x4d4] ;  /* 0x0004d400071d0984 */ /* 0x000e220000000800 */
[----:B------:R-:W-:-:S04]  /*9a60*/  IMAD R11, R37, 0x9, RZ ;  /* 0x00000009250b7824 */ /* 0x000fc800078e02ff */
[C---:B--2---:R-:W-:Y:S01]  /*9a70*/  VIADD R3, R11.reuse, 0x1 ;  /* 0x000000010b037836 */ /* 0x044fe20000000000 */
[----:B------:R-:W-:Y:S01]  /*9a80*/  ISETP.EQ.U32.AND P5, PT, R8, R11, PT ;  /* 0x0000000b0800720c */ /* 0x000fe20003fa2070 */
[C---:B------:R-:W-:Y:S01]  /*9a90*/  VIADD R31, R11.reuse, 0x2 ;  /* 0x000000020b1f7836 */ /* 0x040fe20000000000 */
[----:B-1----:R-:W-:Y:S01]  /*9aa0*/  ISETP.NE.AND P1, PT, R26, R25, PT ;  /* 0x000000191a00720c */ /* 0x002fe20003f25270 */
[C---:B------:R-:W-:Y:S01]  /*9ab0*/  VIADD R35, R11.reuse, 0x3 ;  /* 0x000000030b237836 */ /* 0x040fe20000000000 */
[C---:B------:R-:W-:Y:S01]  /*9ac0*/  ISETP.EQ.U32.AND P4, PT, R8.reuse, R3, PT ;  /* 0x000000030800720c */ /* 0x040fe20003f82070 */
[----:B------:R-:W-:Y:S01]  /*9ad0*/  VIADD R3, R11, 0x4 ;  /* 0x000000040b037836 */ /* 0x000fe20000000000 */
[C---:B------:R-:W-:Y:S02]  /*9ae0*/  ISETP.EQ.U32.AND P3, PT, R8.reuse, R31, PT ;  /* 0x0000001f0800720c */ /* 0x040fe40003f62070 */
[----:B------:R-:W-:Y:S02]  /*9af0*/  ISETP.EQ.OR.EX P4, PT, R33, RZ, P1, P4 ;  /* 0x000000ff2100720c */ /* 0x000fe40000f82740 */
[----:B------:R-:W-:-:S02]  /*9b00*/  ISETP.EQ.U32.AND P2, PT, R8, R35, PT ;  /* 0x000000230800720c */ /* 0x000fc40003f42070 */
[----:B------:R-:W-:Y:S02]  /*9b10*/  ISETP.EQ.U32.AND P1, PT, R8, R3, PT ;  /* 0x000000030800720c */ /* 0x000fe40003f22070 */
[----:B------:R-:W-:Y:S02]  /*9b20*/  SEL R4, RZ, 0x1, !P4 ;  /* 0x00000001ff047807 */ /* 0x000fe40006000000 */
[----:B0-----:R-:W-:-:S04]  /*9b30*/  ISETP.NE.AND P0, PT, R29, R26, PT ;  /* 0x0000001a1d00720c */ /* 0x001fc80003f05270 */
[----:B------:R-:W-:Y:S02]  /*9b40*/  ISETP.EQ.OR.EX P5, PT, R33, RZ, P0, P5 ;  /* 0x000000ff2100720c */ /* 0x000fe400007a2750 */
[----:B------:R-:W-:Y:S02]  /*9b50*/  ISETP.NE.AND P0, PT, R25, R24, PT ;  /* 0x000000181900720c */ /* 0x000fe40003f05270 */
[----:B------:R-:W-:Y:S02]  /*9b60*/  SEL R5, RZ, 0x1, !P5 ;  /* 0x00000001ff057807 */ /* 0x000fe40006800000 */
[----:B------:R-:W-:Y:S02]  /*9b70*/  ISETP.EQ.OR.EX P3, PT, R33, RZ, P0, P3 ;  /* 0x000000ff2100720c */ /* 0x000fe40000762730 */
[----:B------:R-:W-:Y:S02]  /*9b80*/  ISETP.NE.AND P5, PT, R24, R23, PT ;  /* 0x000000171800720c */ /* 0x000fe40003fa5270 */
[----:B------:R-:W-:-:S02]  /*9b90*/  ISETP.NE.AND P0, PT, R23, R22, PT ;  /* 0x000000161700720c */ /* 0x000fc40003f05270 */
[----:B------:R-:W-:Y:S02]  /*9ba0*/  SEL R31, RZ, 0x1, !P3 ;  /* 0x00000001ff1f7807 */ /* 0x000fe40005800000 */
[C---:B------:R-:W-:Y:S02]  /*9bb0*/  ISETP.EQ.OR.EX P2, PT, R33.reuse, RZ, P5, P2 ;  /* 0x000000ff2100720c */ /* 0x040fe40002f42720 */
[----:B------:R-:W-:Y:S02]  /*9bc0*/  ISETP.EQ.OR.EX P1, PT, R33, RZ, P0, P1 ;  /* 0x000000ff2100720c */ /* 0x000fe40000722710 */
[----:B------:R-:W-:Y:S02]  /*9bd0*/  IADD3 R31, P0, P5, R31, R4, R5 ;  /* 0x000000041f1f7210 */ /* 0x000fe40007d1e005 */
[----:B------:R-:W-:Y:S02]  /*9be0*/  SEL R3, RZ, 0x1, !P2 ;  /* 0x00000001ff037807 */ /* 0x000fe40005000000 */
[----:B------:R-:W-:-:S02]  /*9bf0*/  SEL R4, RZ, 0x1, !P1 ;  /* 0x00000001ff047807 */ /* 0x000fc40004800000 */
[----:B------:R-:W-:Y:S02]  /*9c00*/  IADD3.X R10, PT, PT, RZ, RZ, RZ, P0, P5 ;  /* 0x000000ffff0a7210 */ /* 0x000fe400007ea4ff */
[----:B------:R-:W-:Y:S01]  /*9c10*/  IADD3 R31, P0, P5, R4, R31, R3 ;  /* 0x0000001f041f7210 */ /* 0x000fe20007d1e003 */
[----:B------:R-:W-:-:S03]  /*9c20*/  VIADD R3, R11, 0x5 ;  /* 0x000000050b037836 */ /* 0x000fc60000000000 */
[----:B------:R-:W-:Y:S02]  /*9c30*/  IADD3.X R10, PT, PT, RZ, R10, RZ, P0, P5 ;  /* 0x0000000aff0a7210 */ /* 0x000fe400007ea4ff */
[----:B------:R-:W-:Y:S01]  /*9c40*/  ISETP.EQ.U32.AND P5, PT, R8, R3, PT ;  /* 0x000000030800720c */ /* 0x000fe20003fa2070 */
[----:B------:R-:W-:Y:S01]  /*9c50*/  VIADD R3, R11, 0x6 ;  /* 0x000000060b037836 */ /* 0x000fe20000000000 */
[----:B------:R-:W-:-:S04]  /*9c60*/  ISETP.NE.AND P0, PT, R22, R21, PT ;  /* 0x000000151600720c */ /* 0x000fc80003f05270 */
[----:B------:R-:W-:Y:S02]  /*9c70*/  ISETP.EQ.OR.EX P6, PT, R33, RZ, P0, P5 ;  /* 0x000000ff2100720c */ /* 0x000fe400007c2750 */
[----:B------:R-:W-:Y:S02]  /*9c80*/  ISETP.EQ.U32.AND P0, PT, R8, R3, PT ;  /* 0x000000030800720c */ /* 0x000fe40003f02070 */
[----:B------:R-:W-:-:S04]  /*9c90*/  ISETP.NE.AND P5, PT, R21, R20, PT ;  /* 0x000000141500720c */ /* 0x000fc80003fa5270 */
[----:B------:R-:W-:Y:S02]  /*9ca0*/  ISETP.EQ.OR.EX P0, PT, R33, RZ, P5, P0 ;  /* 0x000000ff2100720c */ /* 0x000fe40002f02700 */
[----:B------:R-:W-:Y:S02]  /*9cb0*/  SEL R3, RZ, 0x1, !P6 ;  /* 0x00000001ff037807 */ /* 0x000fe40007000000 */
[----:B------:R-:W-:Y:S02]  /*9cc0*/  SEL R4, RZ, 0x1, !P0 ;  /* 0x00000001ff047807 */ /* 0x000fe40004000000 */
[----:B------:R-:W-:Y:S02]  /*9cd0*/  P2R R32, PR, RZ, 0x40 ;  /* 0x00000040ff207803 */ /* 0x000fe40000000000 */
[----:B------:R-:W-:Y:S01]  /*9ce0*/  IADD3 R31, P5, P6, R4, R31, R3 ;  /* 0x0000001f041f7210 */ /* 0x000fe20007ebe003 */
[C---:B------:R-:W-:Y:S02]  /*9cf0*/  VIADD R3, R11.reuse, 0x7 ;  /* 0x000000070b037836 */ /* 0x040fe40000000000 */
[----:B------:R-:W-:Y:S01]  /*9d00*/  VIADD R11, R11, 0x8 ;  /* 0x000000080b0b7836 */ /* 0x000fe20000000000 */
[----:B------:R-:W-:-:S02]  /*9d10*/  IADD3.X R10, PT, PT, RZ, R10, RZ, P5, P6 ;  /* 0x0000000aff0a7210 */ /* 0x000fc40002fec4ff */
[----:B------:R-:W-:Y:S02]  /*9d20*/  ISETP.EQ.U32.AND P6, PT, R8, R3, PT ;  /* 0x000000030800720c */ /* 0x000fe40003fc2070 */
[----:B------:R-:W-:Y:S02]  /*9d30*/  ISETP.NE.AND P5, PT, R20, R19, PT ;  /* 0x000000131400720c */ /* 0x000fe40003fa5270 */
[----:B------:R-:W-:Y:S02]  /*9d40*/  P2R R6, PR, RZ, 0x8 ;  /* 0x00000008ff067803 */ /* 0x000fe40000000000 */
[----:B------:R-:W-:Y:S02]  /*9d50*/  ISETP.EQ.OR.EX P6, PT, R33, RZ, P5, P6 ;  /* 0x000000ff2100720c */ /* 0x000fe40002fc2760 */
[----:B------:R-:W-:Y:S02]  /*9d60*/  ISETP.EQ.U32.AND P5, PT, R8, R11, PT ;  /* 0x0000000b0800720c */ /* 0x000fe40003fa2070 */
[----:B------:R-:W-:-:S04]  /*9d70*/  ISETP.NE.AND P3, PT, R19, R28, PT ;  /* 0x0000001c1300720c */ /* 0x000fc80003f65270 */
        /* <DEDUP_REMOVED lines=12> */
[----:B------:R-:W-:-:S05]  /*9e40*/  SEL R4, R3, RZ, !P2 ;  /* 0x000000ff03047207 */ /* 0x000fca0005000000 */
[----:B------:R-:W-:-:S05]  /*9e50*/  IMAD.IADD R4, R15, 0x1, R4 ;  /* 0x000000010f047824 */ /* 0x000fca00078e0204 */
[----:B------:R-:W-:Y:S02]  /*9e60*/  SEL R3, R4, RZ, !P1 ;  /* 0x000000ff04037207 */ /* 0x000fe40004800000 */
[----:B------:R-:W-:Y:S02]  /*9e70*/  P2R R5, PR, RZ, 0x1 ;  /* 0x00000001ff057803 */ /* 0x000fe40000000000 */
[----:B------:R-:W-:Y:S01]  /*9e80*/  ISETP.NE.AND P0, PT, R32, RZ, PT ;  /* 0x000000ff2000720c */ /* 0x000fe20003f05270 */
        /* <DEDUP_REMOVED lines=10> */
[----:B------:R-:W-:-:S06]  /*9f30*/  LOP3.LUT R3, R2, 0xff, RZ, 0xc0, !PT ;  /* 0x000000ff02037812 */ /* 0x000fcc00078ec0ff */
[----:B------:R-:W0:Y:S01]  /*9f40*/  SHFL.UP PT, R3, R3, 0x1, RZ ;  /* 0x0420000003037989 */ /* 0x000e2200000e00ff */
[----:B------:R-:W-:-:S04]  /*9f50*/  ISETP.NE.U32.AND P5, PT, R31, RZ, PT ;  /* 0x000000ff1f00720c */ /* 0x000fc80003fa5070 */
[----:B------:R-:W-:Y:S01]  /*9f60*/  ISETP.NE.AND.EX P5, PT, R10, RZ, PT, P5 ;  /* 0x000000ff0a00720c */ /* 0x000fe20003fa5350 */
[----:B------:R-:W1:Y:S04]  /*9f70*/  SHFL.UP PT, R4, R31, 0x1, RZ ;  /* 0x042000001f047989 */ /* 0x000e6800000e00ff */
[----:B------:R-:W2:Y:S01]  /*9f80*/  SHFL.UP PT, R5, R10, 0x1, RZ ;  /* 0x042000000a057989 */ /* 0x000ea200000e00ff */
[----:B0-----:R-:W-:Y:S02]  /*9f90*/  SEL R6, R3, RZ, !P5 ;  /* 0x000000ff03067207 */ /* 0x001fe40006800000 */
[----:B------:R-:W-:-:S04]  /*9fa0*/  ISETP.GE.AND P5, PT, R27, 0x1, PT ;  /* 0x000000011b00780c */ /* 0x000fc80003fa6270 */
[----:B------:R-:W-:-:S05]  /*9fb0*/  SEL R7, R6, RZ, P5 ;  /* 0x000000ff06077207 */ /* 0x000fca0002800000 */
[----:B------:R-:W-:-:S05]  /*9fc0*/  IMAD.IADD R7, R2, 0x1, R7 ;  /* 0x0000000102077824 */ /* 0x000fca00078e0207 */
[----:B------:R-:W-:-:S06]  /*9fd0*/  LOP3.LUT R2, R7, 0xff, RZ, 0xc0, !PT ;  /* 0x000000ff07027812 */ /* 0x000fcc00078ec0ff */
[----:B------:R-:W0:Y:S01]  /*9fe0*/  SHFL.UP PT, R2, R2, 0x2, RZ ;  /* 0x0440000002027989 */ /* 0x000e2200000e00ff */
[----:B-1----:R-:W-:Y:S02]  /*9ff0*/  SEL R4, R4, RZ, P5 ;  /* 0x000000ff04047207 */ /* 0x002fe40002800000 */
[----:B--2---:R-:W-:Y:S02]  /*a000*/  SEL R5, R5, RZ, P5 ;  /* 0x000000ff05057207 */ /* 0x004fe40002800000 */
[----:B------:R-:W-:-:S05]  /*a010*/  IADD3 R6, P5, PT, R4, R31, RZ ;  /* 0x0000001f04067210 */ /* 0x000fca0007fbe0ff */
[----:B------:R-:W-:Y:S01]  /*a020*/  IMAD.X R11, R5, 0x1, R10, P5 ;  /* 0x00000001050b7824 */ /* 0x000fe200028e060a */
[----:B------:R-:W-:-:S04]  /*a030*/  ISETP.NE.U32.AND P5, PT, R6, RZ, PT ;  /* 0x000000ff0600720c */ /* 0x000fc80003fa5070 */
[----:B------:R-:W-:Y:S01]  /*a040*/  ISETP.NE.AND.EX P5, PT, R11, RZ, PT, P5 ;  /* 0x000000ff0b00720c */ /* 0x000fe20003fa5350 */
[----:B------:R-:W1:Y:S03]  /*a050*/  SHFL.UP PT, R3, R6, 0x2, RZ ;  /* 0x0440000006037989 */ /* 0x000e6600000e00ff */
[----:B0-----:R-:W-:Y:S02]  /*a060*/  SEL R5, R2, RZ, !P5 ;  /* 0x000000ff02057207 */ /* 0x001fe40006800000 */
[----:B------:R-:W-:Y:S01]  /*a070*/  ISETP.GE.AND P5, PT, R27, 0x2, PT ;  /* 0x000000021b00780c */ /* 0x000fe20003fa6270 */
[----:B------:R-:W0:Y:S03]  /*a080*/  SHFL.UP PT, R4, R11, 0x2, RZ ;  /* 0x044000000b047989 */ /* 0x000e2600000e00ff */
[----:B------:R-:W-:-:S05]  /*a090*/  SEL R2, R5, RZ, P5 ;  /* 0x000000ff05027207 */ /* 0x000fca0002800000 */
[----:B------:R-:W-:-:S05]  /*a0a0*/  IMAD.IADD R2, R7, 0x1, R2 ;  /* 0x0000000107027824 */ /* 0x000fca00078e0202 */
[----:B------:R-:W-:-:S06]  /*a0b0*/  LOP3.LUT R5, R2, 0xff, RZ, 0xc0, !PT ;  /* 0x000000ff02057812 */ /* 0x000fcc00078ec0ff */
[----:B------:R-:W2:Y:S01]  /*a0c0*/  SHFL.UP PT, R5, R5, 0x4, RZ ;  /* 0x0480000005057989 */ /* 0x000ea200000e00ff */
[----:B-1----:R-:W-:Y:S02]  /*a0d0*/  SEL R3, R3, RZ, P5 ;  /* 0x000000ff03037207 */ /* 0x002fe40002800000 */
[----:B0-----:R-:W-:Y:S02]  /*a0e0*/  SEL R4, R4, RZ, P5 ;  /* 0x000000ff04047207 */ /* 0x001fe40002800000 */
[----:B------:R-:W-:-:S05]  /*a0f0*/  IADD3 R32, P5, PT, R3, R6, RZ ;  /* 0x0000000603207210 */ /* 0x000fca0007fbe0ff */
[----:B------:R-:W-:Y:S01]  /*a100*/  IMAD.X R7, R4, 0x1, R11, P5 ;  /* 0x0000000104077824 */ /* 0x000fe200028e060b */
[----:B------:R-:W-:Y:S01]  /*a110*/  ISETP.NE.U32.AND P5, PT, R32, RZ, PT ;  /* 0x000000ff2000720c */ /* 0x000fe20003fa5070 */
[----:B------:R-:W0:Y:S03]  /*a120*/  SHFL.UP PT, R3, R32, 0x4, RZ ;  /* 0x0480000020037989 */ /* 0x000e2600000e00ff */
[----:B------:R-:W-:Y:S01]  /*a130*/  ISETP.NE.AND.EX P5, PT, R7, RZ, PT, P5 ;  /* 0x000000ff0700720c */ /* 0x000fe20003fa5350 */
[----:B------:R-:W1:Y:S03]  /*a140*/  SHFL.UP PT, R4, R7, 0x4, RZ ;  /* 0x0480000007047989 */ /* 0x000e6600000e00ff */
[----:B--2---:R-:W-:Y:S02]  /*a150*/  SEL R6, R5, RZ, !P5 ;  /* 0x000000ff05067207 */ /* 0x004fe40006800000 */
[----:B------:R-:W-:-:S04]  /*a160*/  ISETP.GE.AND P5, PT, R27, 0x4, PT ;  /* 0x000000041b00780c */ /* 0x000fc80003fa6270 */
[----:B------:R-:W-:-:S05]  /*a170*/  SEL R5, R6, RZ, P5 ;  /* 0x000000ff06057207 */ /* 0x000fca0002800000 */
[----:B------:R-:W-:-:S05]  /*a180*/  IMAD.IADD R5, R2, 0x1, R5 ;  /* 0x0000000102057824 */ /* 0x000fca00078e0205 */
[----:B------:R-:W-:Y:S02]  /*a190*/  LOP3.LUT R2, R5, 0xff, RZ, 0xc0, !PT ;  /* 0x000000ff05027812 */ /* 0x000fe400078ec0ff */
[----:B0-----:R-:W-:-:S04]  /*a1a0*/  SEL R3, R3, RZ, P5 ;  /* 0x000000ff03037207 */ /* 0x001fc80002800000 */
[----:B------:R-:W0:Y:S01]  /*a1b0*/  SHFL.UP PT, R2, R2, 0x8, RZ ;  /* 0x0500000002027989 */ /* 0x000e2200000e00ff */
[----:B-1----:R-:W-:Y:S02]  /*a1c0*/  SEL R4, R4, RZ, P5 ;  /* 0x000000ff04047207 */ /* 0x002fe40002800000 */
        /* <DEDUP_REMOVED lines=36> */
[----:B------:R-:W2:Y:S04]  /*a410*/  LDS.U8 R36, [UR4+0x18] ;  /* 0x00001804ff247984 */ /* 0x000ea80008000000 */
[----:B------:R-:W3:Y:S04]  /*a420*/  LDS.64 R6, [UR4+0x20] ;  /* 0x00002004ff067984 */ /* 0x000ee80008000a00 */
[----:B------:R-:W4:Y:S04]  /*a430*/  LDS.U8 R38, [UR4+0x28] ;  /* 0x00002804ff267984 */ /* 0x000f280008000000 */
[----:B------:R-:W5:Y:S01]  /*a440*/  LDS.64 R4, [UR4+0x30] ;  /* 0x00003004ff047984 */ /* 0x000f620008000a00 */
[----:B0-----:R-:W-:-:S05]  /*a450*/  IADD3 R41, P5, PT, R10, R34, RZ ;  /* 0x000000220a297210 */ /* 0x001fca0007fbe0ff */
[----:B------:R-:W-:Y:S01]  /*a460*/  IMAD.X R43, R11, 0x1, R35, P5 ;  /* 0x000000010b2b7824 */ /* 0x000fe200028e0623 */
[----:B------:R-:W-:Y:S02]  /*a470*/  ISETP.NE.U32.AND P5, PT, R34, RZ, PT ;  /* 0x000000ff2200720c */ /* 0x000fe40003fa5070 */
[----:B------:R-:W0:Y:S02]  /*a480*/  LDS.U8 R34, [UR4+0x38] ;  /* 0x00003804ff227984 */ /* 0x000e240008000000 */
[----:B------:R-:W-:-:S04]  /*a490*/  ISETP.NE.AND.EX P5, PT, R35, RZ, PT, P5 ;  /* 0x000000ff2300720c */ /* 0x000fc80003fa5350 */
[----:B-1----:R-:W-:Y:S02]  /*a4a0*/  SEL R35, R32, RZ, !P5 ;  /* 0x000000ff20237207 */ /* 0x002fe40006800000 */
[----:B------:R-:W-:-:S03]  /*a4b0*/  ISETP.NE.AND P5, PT, R30, 0x2, PT ;  /* 0x000000021e00780c */ /* 0x000fc60003fa5270 */
[----:B--2---:R-:W-:Y:S01]  /*a4c0*/  IMAD.IADD R35, R36, 0x1, R35 ;  /* 0x0000000124237824 */ /* 0x004fe200078e0223 */
[----:B------:R-:W-:Y:S01]  /*a4d0*/  SEL R40, R41, R10, !P5 ;  /* 0x0000000a29287207 */ /* 0x000fe20006800000 */
[----:B------:R-:W-:Y:S01]  /*a4e0*/  LDS.U8 R36, [UR4+0x48] ;  /* 0x00004804ff247984 */ /* 0x000fe20008000000 */
[----:B------:R-:W-:Y:S02]  /*a4f0*/  SEL R42, R43, R11, !P5 ;  /* 0x0000000b2b2a7207 */ /* 0x000fe40006800000 */
[----:B------:R-:W-:Y:S01]  /*a500*/  SEL R32, R35, R32, !P5 ;  /* 0x0000002023207207 */ /* 0x000fe20006800000 */
[----:B------:R-:W1:Y:S01]  /*a510*/  LDS.64 R10, [UR4+0x40] ;  /* 0x00004004ff0a7984 */ /* 0x000e620008000a00 */
[----:B---3--:R-:W-:-:S05]  /*a520*/  IADD3 R41, P5, PT, R6, R41, RZ ;  /* 0x0000002906297210 */ /* 0x008fca0007fbe0ff */
[----:B------:R-:W-:Y:S01]  /*a530*/  IMAD.X R43, R7, 0x1, R43, P5 ;  /* 0x00000001072b7824 */ /* 0x000fe200028e062b */
[----:B------:R-:W-:-:S04]  /*a540*/  ISETP.NE.U32.AND P5, PT, R6, RZ, PT ;  /* 0x000000ff0600720c */ /* 0x000fc80003fa5070 */
[----:B------:R-:W-:Y:S02]  /*a550*/  ISETP.NE.AND.EX P5, PT, R7, RZ, PT, P5 ;  /* 0x000000ff0700720c */ /* 0x000fe40003fa5350 */
[----:B------:R-:W2:Y:S02]  /*a560*/  LDS.64 R6, [UR4+0x50] ;  /* 0x00005004ff067984 */ /* 0x000ea40008000a00 */
[----:B------:R-:W-:Y:S02]  /*a570*/  SEL R35, R35, RZ, !P5 ;  /* 0x000000ff23237207 */ /* 0x000fe40006800000 */
[----:B------:R-:W-:-:S03]  /*a580*/  ISETP.NE.AND P5, PT, R30, 0x3, PT ;  /* 0x000000031e00780c */ /* 0x000fc60003fa5270 */
[----:B----4-:R-:W-:Y:S01]  /*a590*/  IMAD.IADD R35, R38, 0x1, R35 ;  /* 0x0000000126237824 */ /* 0x010fe200078e0223 */
[----:B------:R-:W-:Y:S01]  /*a5a0*/  SEL R40, R41, R40, !P5 ;  /* 0x0000002829287207 */ /* 0x000fe20006800000 */
[----:B------:R-:W3:Y:S01]  /*a5b0*/  LDS.U8 R38, [UR4+0x58] ;  /* 0x00005804ff267984 */ /* 0x000ee20008000000 */
[----:B------:R-:W-:Y:S02]  /*a5c0*/  SEL R42, R43, R42, !P5 ;  /* 0x0000002a2b2a7207 */ /* 0x000fe40006800000 */
[----:B------:R-:W-:Y:S02]  /*a5d0*/  SEL R32, R35, R32, !P5 ;  /* 0x0000002023207207 */ /* 0x000fe40006800000 */
[----:B-----5:R-:W-:-:S05]  /*a5e0*/  IADD3 R41, P5, PT, R4, R41, RZ ;  /* 0x0000002904297210 */ /* 0x020fca0007fbe0ff */
[----:B------:R-:W-:Y:S01]  /*a5f0*/  IMAD.X R43, R5, 0x1, R43, P5 ;  /* 0x00000001052b7824 */ /* 0x000fe200028e062b */
[----:B------:R-:W-:-:S04]  /*a600*/  ISETP.NE.U32.AND P5, PT, R4, RZ, PT ;  /* 0x000000ff0400720c */ /* 0x000fc80003fa5070 */
[----:B------:R-:W-:-:S04]  /*a610*/  ISETP.NE.AND.EX P5, PT, R5, RZ, PT, P5 ;  /* 0x000000ff0500720c */ /* 0x000fc80003fa5350 */
[----:B------:R-:W-:Y:S02]  /*a620*/  SEL R35, R35, RZ, !P5 ;  /* 0x000000ff23237207 */ /* 0x000fe40006800000 */
[----:B------:R-:W-:-:S03]  /*a630*/  ISETP.NE.AND P5, PT, R30, 0x4, PT ;  /* 0x000000041e00780c */ /* 0x000fc60003fa5270 */
[----:B0-----:R-:W-:Y:S01]  /*a640*/  IMAD.IADD R5, R34, 0x1, R35 ;  /* 0x0000000122057824 */ /* 0x001fe200078e0223 */
[----:B------:R-:W-:Y:S01]  /*a650*/  SEL R4, R41, R40, !P5 ;  /* 0x0000002829047207 */ /* 0x000fe20006800000 */
[----:B------:R-:W0:Y:S01]  /*a660*/  LDS.64 R34, [UR4+0x60] ;  /* 0x00006004ff227984 */ /* 0x000e220008000a00 */
[----:B------:R-:W-:Y:S02]  /*a670*/  SEL R40, R43, R42, !P5 ;  /* 0x0000002a2b287207 */ /* 0x000fe40006800000 */
[----:B------:R-:W-:Y:S02]  /*a680*/  SEL R32, R5, R32, !P5 ;  /* 0x0000002005207207 */ /* 0x000fe40006800000 */
[----:B-1----:R-:W-:-:S05]  /*a690*/  IADD3 R41, P5, PT, R10, R41, RZ ;  /* 0x000000290a297210 */ /* 0x002fca0007fbe0ff */
[C---:B------:R-:W-:Y:S01]  /*a6a0*/  IMAD.X R43, R11.reuse, 0x1, R43, P5 ;  /* 0x000000010b2b7824 */ /* 0x040fe200028e062b */
[----:B------:R-:W-:Y:S02]  /*a6b0*/  ISETP.NE.U32.AND P5, PT, R10, RZ, PT ;  /* 0x000000ff0a00720c */ /* 0x000fe40003fa5070 */
[----:B------:R-:W1:Y:S02]  /*a6c0*/  LDS.U8 R10, [UR4+0x68] ;  /* 0x00006804ff0a7984 */ /* 0x000e640008000000 */
[----:B------:R-:W-:-:S04]  /*a6d0*/  ISETP.NE.AND.EX P5, PT, R11, RZ, PT, P5 ;  /* 0x000000ff0b00720c */ /* 0x000fc80003fa5350 */
[----:B------:R-:W-:Y:S02]  /*a6e0*/  SEL R5, R5, RZ, !P5 ;  /* 0x000000ff05057207 */ /* 0x000fe40006800000 */
[----:B------:R-:W-:-:S03]  /*a6f0*/  ISETP.NE.AND P5, PT, R30, 0x5, PT ;  /* 0x000000051e00780c */ /* 0x000fc60003fa5270 */
[----:B------:R-:W-:Y:S01]  /*a700*/  IMAD.IADD R11, R36, 0x1, R5 ;  /* 0x00000001240b7824 */ /* 0x000fe200078e0205 */
[----:B------:R-:W-:Y:S02]  /*a710*/  SEL R36, R41, R4, !P5 ;  /* 0x0000000429247207 */ /* 0x000fe40006800000 */
[----:B------:R-:W-:Y:S01]  /*a720*/  SEL R40, R43, R40, !P5 ;  /* 0x000000282b287207 */ /* 0x000fe20006800000 */
[----:B------:R-:W4:Y:S01]  /*a730*/  LDS.64 R4, [UR4+0x70] ;  /* 0x00007004ff047984 */ /* 0x000f220008000a00 */
[----:B------:R-:W-:Y:S02]  /*a740*/  SEL R32, R11, R32, !P5 ;  /* 0x000000200b207207 */ /* 0x000fe40006800000 */
[----:B--2---:R-:W-:-:S05]  /*a750*/  IADD3 R41, P5, PT, R6, R41, RZ ;  /* 0x0000002906297210 */ /* 0x004fca0007fbe0ff */
[----:B------:R-:W-:Y:S01]  /*a760*/  IMAD.X R43, R7, 0x1, R43, P5 ;  /* 0x00000001072b7824 */ /* 0x000fe200028e062b */
[----:B------:R-:W-:-:S04]  /*a770*/  ISETP.NE.U32.AND P5, PT, R6, RZ, PT ;  /* 0x000000ff0600720c */ /* 0x000fc80003fa5070 */
[----:B------:R-:W-:-:S04]  /*a780*/  ISETP.NE.AND.EX P5, PT, R7, RZ, PT, P5 ;  /* 0x000000ff0700720c */ /* 0x000fc80003fa5350 */
[----:B------:R-:W-:Y:S02]  /*a790*/  SEL R11, R11, RZ, !P5 ;  /* 0x000000ff0b0b7207 */ /* 0x000fe40006800000 */
[----:B------:R-:W-:-:S03]  /*a7a0*/  ISETP.NE.AND P5, PT, R30, 0x6, PT ;  /* 0x000000061e00780c */ /* 0x000fc60003fa5270 */
[----:B---3--:R-:W-:Y:S01]  /*a7b0*/  IMAD.IADD R11, R38, 0x1, R11 ;  /* 0x00000001260b7824 */ /* 0x008fe200078e020b */
[----:B------:R-:W-:Y:S02]  /*a7c0*/  SEL R38, R41, R36, !P5 ;  /* 0x0000002429267207 */ /* 0x000fe40006800000 */
[----:B------:R-:W-:Y:S01]  /*a7d0*/  SEL R40, R43, R40, !P5 ;  /* 0x000000282b287207 */ /* 0x000fe20006800000 */
[----:B------:R-:W2:Y:S01]  /*a7e0*/  LDS.U8 R36, [UR4+0x78] ;  /* 0x00007804ff247984 */ /* 0x000ea20008000000 */
[----:B------:R-:W-:Y:S02]  /*a7f0*/  SEL R32, R11, R32, !P5 ;  /* 0x000000200b207207 */ /* 0x000fe40006800000 */
[----:B0-----:R-:W-:-:S05]  /*a800*/  IADD3 R41, P5, PT, R34, R41, RZ ;  /* 0x0000002922297210 */ /* 0x001fca0007fbe0ff */
[----:B------:R-:W-:Y:S01]  /*a810*/  IMAD.X R43, R35, 0x1, R43, P5 ;  /* 0x00000001232b7824 */ /* 0x000fe200028e062b */
[----:B------:R-:W-:-:S04]  /*a820*/  ISETP.NE.U32.AND P5, PT, R34, RZ, PT ;  /* 0x000000ff2200720c */ /* 0x000fc80003fa5070 */
[----:B------:R-:W-:-:S04]  /*a830*/  ISETP.NE.AND.EX P5, PT, R35, RZ, PT, P5 ;  /* 0x000000ff2300720c */ /* 0x000fc80003fa5350 */
[----:B------:R-:W-:Y:S02]  /*a840*/  SEL R11, R11, RZ, !P5 ;  /* 0x000000ff0b0b7207 */ /* 0x000fe40006800000 */
[----:B------:R-:W-:-:S03]  /*a850*/  ISETP.NE.AND P5, PT, R30, 0x7, PT ;  /* 0x000000071e00780c */ /* 0x000fc60003fa5270 */
[----:B-1----:R-:W-:Y:S01]  /*a860*/  IMAD.IADD R11, R10, 0x1, R11 ;  /* 0x000000010a0b7824 */ /* 0x002fe200078e020b */
[----:B------:R-:W-:Y:S02]  /*a870*/  SEL R39, R41, R38, !P5 ;  /* 0x0000002629277207 */ /* 0x000fe40006800000 */
[----:B------:R-:W-:Y:S02]  /*a880*/  SEL R10, R43, R40, !P5 ;  /* 0x000000282b0a7207 */ /* 0x000fe40006800000 */
[----:B------:R-:W-:Y:S02]  /*a890*/  SEL R7, R11, R32, !P5 ;  /* 0x000000200b077207 */ /* 0x000fe40006800000 */
[----:B------:R-:W-:Y:S02]  /*a8a0*/  LOP3.LUT R6, R31, 0xff, RZ, 0xc0, !PT ;  /* 0x000000ff1f067812 */ /* 0x000fe400078ec0ff */
[----:B----4-:R-:W-:-:S04]  /*a8b0*/  IADD3 R35, P5, PT, R4, R41, RZ ;  /* 0x0000002904237210 */ /* 0x010fc80007fbe0ff */
[----:B------:R-:W0:Y:S01]  /*a8c0*/  SHFL.UP PT, R6, R6, 0x1, RZ ;  /* 0x0420000006067989 */ /* 0x000e2200000e00ff */
[----:B------:R-:W-:Y:S01]  /*a8d0*/  IMAD.X R34, R5, 0x1, R43, P5 ;  /* 0x0000000105227824 */ /* 0x000fe200028e062b */
[----:B------:R-:W-:-:S04]  /*a8e0*/  ISETP.NE.U32.AND P5, PT, R4, RZ, PT ;  /* 0x000000ff0400720c */ /* 0x000fc80003fa5070 */
[----:B------:R-:W-:-:S04]  /*a8f0*/  ISETP.NE.AND.EX P5, PT, R5, RZ, PT, P5 ;  /* 0x000000ff0500720c */ /* 0x000fc80003fa5350 */
[----:B------:R-:W-:Y:S02]  /*a900*/  SEL R11, R11, RZ, !P5 ;  /* 0x000000ff0b0b7207 */ /* 0x000fe40006800000 */
[----:B------:R-:W-:Y:S01]  /*a910*/  ISETP.GE.U32.AND P5, PT, R37, 0x20, PT ;  /* 0x000000202500780c */ /* 0x000fe20003fa6070 */
[----:B------:R1:W3:Y:S04]  /*a920*/  SHFL.UP PT, R30, R2, 0x1, RZ ;  /* 0x04200000021e7989 */ /* 0x0002e800000e00ff */
[----:B------:R1:W4:Y:S01]  /*a930*/  SHFL.UP PT, R31, R3, 0x1, RZ ;  /* 0x04200000031f7989 */ /* 0x00032200000e00ff */
[----:B--2---:R-:W-:Y:S01]  /*a940*/  IMAD.IADD R36, R36, 0x1, R11 ;  /* 0x0000000124247824 */ /* 0x004fe200078e020b */
[----:B0-----:R-:W-:-:S06]  /*a950*/  PRMT R32, R6, 0x7610, R32 ;  /* 0x0000761006207816 */ /* 0x001fcc0000000020 */
[----:B-1----:R-:W-:Y:S05]  /*a960*/  @!P5 BRA `(.L_x_529) ;  /* 0x00000000002cd947 */ /* 0x002fea0003800000 */
[----:B------:R-:W-:Y:S02]  /*a970*/  ISETP.NE.AND P6, PT, R27, RZ, PT ;  /* 0x000000ff1b00720c */ /* 0x000fe40003fc5270 */
[C---:B---3--:R-:W-:Y:S02]  /*a980*/  ISETP.NE.U32.AND P5, PT, R30.reuse, RZ, PT ;  /* 0x000000ff1e00720c */ /* 0x048fe40003fa5070 */
[----:B------:R-:W-:Y:S02]  /*a990*/  SEL R30, R30, RZ, P6 ;  /* 0x000000ff1e1e7207 */ /* 0x000fe40003000000 */
[C---:B----4-:R-:W-:Y:S02]  /*a9a0*/  ISETP.NE.AND.EX P5, PT, R31.reuse, RZ, PT, P5 ;  /* 0x000000ff1f00720c */ /* 0x050fe40003fa5350 */
[----:B------:R-:W-:Y:S02]  /*a9b0*/  SEL R31, R31, RZ, P6 ;  /* 0x000000ff1f1f7207 */ /* 0x000fe40003000000 */
[----:B------:R-:W-:-:S02]  /*a9c0*/  SEL R3, R7, RZ, !P5 ;  /* 0x000000ff07037207 */ /* 0x000fc40006800000 */
[----:B------:R-:W-:-:S03]  /*a9d0*/  IADD3 R30, P5, PT, R30, R39, RZ ;  /* 0x000000271e1e7210 */ /* 0x000fc60007fbe0ff */
[----:B------:R-:W-:Y:S02]  /*a9e0*/  @P6 IMAD.IADD R7, R32, 0x1, R3 ;  /* 0x0000000120076824 */ /* 0x000fe400078e0203 */
[----:B------:R-:W-:-:S03]  /*a9f0*/  IMAD.X R31, R31, 0x1, R10, P5 ;  /* 0x000000011f1f7824 */ /* 0x000fc600028e060a */
[----:B------:R-:W-:Y:S01]  /*aa00*/  PRMT R32, R7, 0x7610, R32 ;  /* 0x0000761007207816 */ /* 0x000fe20000000020 */
[----:B------:R-:W-:Y:S06]  /*aa10*/  BRA `(.L_x_530) ;  /* 0x0000001000dc7947 */ /* 0x000fec0003800000 */
.L_x_529:
[----:B------:R-:W0:Y:S01]  /*aa20*/  LDC.64 R2, c[0x0][0x3a8] ;  /* 0x0000ea00ff027b82 */ /* 0x000e220000000a00 */
[----:B------:R-:W-:Y:S01]  /*aa30*/  ISETP.NE.AND P5, PT, R37, RZ, PT ;  /* 0x000000ff2500720c */ /* 0x000fe20003fa5270 */
[----:B------:R-:W1:-:S12]  /*aa40*/  LDCU UR5, c[0x0][0x370] ;  /* 0x00006e00ff0577ac */ /* 0x000e580008000800 */
[----:B------:R-:W-:Y:S01]  /*aa50*/  @!P5 LOP3.LUT R4, R36, 0xff, RZ, 0xc0, !PT ;  /* 0x000000ff2404d812 */ /* 0x000fe200078ec0ff */
[----:B------:R-:W-:Y:S01]  /*aa60*/  @!P5 IMAD.MOV.U32 R6, RZ, RZ, R35 ;  /* 0x000000ffff06d224 */ /* 0x000fe200078e0023 */
[----:B------:R2:W-:Y:S01]  /*aa70*/  @!P5 STS.U8 [UR4+0xd0], R36 ;  /* 0x0000d024ff00d988 */ /* 0x0005e20008000004 */
[----:B------:R-:W-:Y:S01]  /*aa80*/  @!P5 IMAD.MOV.U32 R7, RZ, RZ, R34 ;  /* 0x000000ffff07d224 */ /* 0x000fe200078e0022 */
[----:B------:R-:W-:Y:S01]  /*aa90*/  @!P5 LOP3.LUT R4, R4, 0x6400, RZ, 0xfc, !PT ;  /* 0x000064000404d812 */ /* 0x000fe200078efcff */
[----:B------:R-:W-:Y:S01]  /*aaa0*/  @!P5 IMAD.MOV.U32 R5, RZ, RZ, RZ ;  /* 0x000000ffff05d224 */ /* 0x000fe200078e00ff */
[----:B-1----:R-:W-:Y:S02]  /*aab0*/  UISETP.GT.U32.AND UP0, UPT, UR5, 0x1f3, UPT ;  /* 0x000001f30500788c */ /* 0x002fe4000bf04070 */
[----:B------:R2:W-:Y:S01]  /*aac0*/  @!P5 STS.64 [UR4+0xc8], R6 ;  /* 0x0000c806ff00d988 */ /* 0x0005e20008000a04 */
[----:B0-----:R-:W-:-:S05]  /*aad0*/  IMAD.WIDE.U32 R2, R0, 0x10, R2 ;  /* 0x0000001000027825 */ /* 0x001fca00078e0002 */
[----:B------:R2:W-:Y:S01]  /*aae0*/  @!P5 ST.E.128.STRONG.GPU desc[UR8][R2.64+0x200], R4 ;  /* 0x000200040200d985 */ /* 0x0005e2000c10fd08 */
[----:B------:R-:W-:Y:S05]  /*aaf0*/  BRA.U UP0, `(.L_x_531) ;  /* 0x0000000100087547 */ /* 0x000fea000b800000 */
[----:B------:R0:W-:Y:S06]  /*ab00*/  MEMBAR.SC.CTA ;  /* 0x0000000000007992 */ /* 0x0001ec0000000000 */
[----:B0-----:R-:W-:Y:S05]  /*ab10*/  BRA `(.L_x_532) ;  /* 0x0000000000087947 */ /* 0x001fea0003800000 */
.L_x_531:
[----:B------:R-:W-:Y:S05]  /*ab20*/  NANOSLEEP 0x1c2 ;  /* 0x000001c20000795d */ /* 0x000fea0003800000 */
[----:B------:R-:W-:Y:S01]  /*ab30*/  NOP ;  /* 0x0000000000007918 */ /* 0x000fe20000000000 */
.L_x_532:
[----:B--2---:R-:W-:-:S03]  /*ab40*/  IMAD.WIDE.U32 R4, R37, 0x10, RZ ;  /* 0x0000001025047825 */ /* 0x004fc600078e00ff */
[----:B------:R-:W-:Y:S02]  /*ab50*/  LOP3.LUT R7, R4, 0xfffffff0, RZ, 0x3c, !PT ;  /* 0xfffffff004077812 */ /* 0x000fe400078e3cff */
[----:B------:R-:W-:Y:S02]  /*ab60*/  LOP3.LUT R5, RZ, R5, RZ, 0x33, !PT ;  /* 0x00000005ff057212 */ /* 0x000fe400078e33ff */
[----:B------:R-:W-:-:S05]  /*ab70*/  IADD3 R2, P5, PT, R2, R7, RZ ;  /* 0x0000000702027210 */ /* 0x000fca0007fbe0ff */
[----:B------:R-:W-:-:S08]  /*ab80*/  IMAD.X R3, R3, 0x1, R5, P5 ;  /* 0x0000000103037824 */ /* 0x000fd000028e0605 */
.L_x_534:
        /* <DEDUP_REMOVED lines=8> */
.L_x_687:
        /* <DEDUP_REMOVED lines=12> */
[----:B------:R-:W-:-:S04]  /*acd0*/  LOP3.LUT R2, R5, R2, RZ, 0xc, !PT ;  /* 0x0000000205027212 */ /* 0x000fc800078e0cff */
[----:B------:R-:W0:Y:S02]  /*ace0*/  POPC R6, R2 ;  /* 0x0000000200067309 */ /* 0x000e240000000000 */
[----:B0-----:R0:W1:Y:S04]  /*acf0*/  SHFL.DOWN PT, R11, R3, 0x1, R6 ;  /* 0x08200000030b7989 */ /* 0x00106800000e0006 */
[----:B------:R0:W2:Y:S04]  /*ad00*/  SHFL.DOWN PT, R44, R39, 0x1, R6 ;  /* 0x08200000272c7989 */ /* 0x0000a800000e0006 */
[----:B------:R0:W0:Y:S02]  /*ad10*/  SHFL.DOWN PT, R41, R42, 0x1, R6 ;  /* 0x082000002a297989 */ /* 0x00002400000e0006 */
.L_x_693:
        /* <DEDUP_REMOVED lines=8> */
[----:B------:R-:W-:Y:S01]  /*ada0*/  @!P5 IMAD.X R41, R41, 0x1, R42, P6 ;  /* 0x000000012929d824 */ /* 0x000fe200030e062a */
[----:B------:R-:W-:Y:S01]  /*adb0*/  @!P5 PRMT R38, R11, 0x7610, R38 ;  /* 0x000076100b26d816 */ /* 0x000fe20000000026 */
[----:B------:R-:W-:Y:S06]  /*adc0*/  BRA.DIV UR5, `(.L_x_536) ;  /* 0x0000004205047947 */ /* 0x000fec000b800000 */
.L_x_696:
[----:B------:R-:W-:Y:S01]  /*add0*/  UMOV UR5, 0xffffffff ;  /* 0xffffffff00057882 */ /* 0x000fe20000000000 */
[----:B------:R-:W-:Y:S01]  /*ade0*/  @!P5 IMAD.MOV.U32 R42, RZ, RZ, R41 ;  /* 0x000000ffff2ad224 */ /* 0x000fe200078e0029 */
[----:B------:R-:W-:Y:S01]  /*adf0*/  LOP3.LUT R3, R38, 0xff, RZ, 0xc0, !PT ;  /* 0x000000ff26037812 */ /* 0x000fe200078ec0ff */
[----:B------:R-:W-:Y:S06]  /*ae00*/  BRA.DIV UR5, `(.L_x_537) ;  /* 0x0000004205147947 */ /* 0x000fec000b800000 */
[----:B------:R0:W1:Y:S04]  /*ae10*/  SHFL.DOWN PT, R11, R3, 0x2, R6 ;  /* 0x08400000030b7989 */ /* 0x00006800000e0006 */
[----:B------:R0:W2:Y:S04]  /*ae20*/  SHFL.DOWN PT, R2, R39, 0x2, R6 ;  /* 0x0840000027027989 */ /* 0x0000a800000e0006 */
[----:B------:R0:W0:Y:S02]  /*ae30*/  SHFL.DOWN PT, R41, R42, 0x2, R6 ;  /* 0x084000002a297989 */ /* 0x00002400000e0006 */
.L_x_701:
        /* <DEDUP_REMOVED lines=8> */
[----:B------:R-:W-:-:S03]  /*aec0*/  @!P5 IMAD.X R41, R41, 0x1, R42, P6 ;  /* 0x000000012929d824 */ /* 0x000fc600030e062a */
[----:B------:R-:W-:Y:S01]  /*aed0*/  @!P5 PRMT R38, R11, 0x7610, R38 ;  /* 0x000076100b26d816 */ /* 0x000fe20000000026 */
[----:B------:R-:W-:Y:S06]  /*aee0*/  BRA.DIV UR5, `(.L_x_538) ;  /* 0x0000004205307947 */ /* 0x000fec000b800000 */
.L_x_704:
[----:B------:R-:W-:Y:S01]  /*aef0*/  UMOV UR5, 0xffffffff ;  /* 0xffffffff00057882 */ /* 0x000fe20000000000 */
[----:B------:R-:W-:Y:S01]  /*af00*/  @!P5 IMAD.MOV.U32 R42, RZ, RZ, R41 ;  /* 0x000000ffff2ad224 */ /* 0x000fe200078e0029 */
[----:B------:R-:W-:Y:S01]  /*af10*/  LOP3.LUT R41, R38, 0xff, RZ, 0xc0, !PT ;  /* 0x000000ff26297812 */ /* 0x000fe200078ec0ff */
[----:B------:R-:W-:Y:S01]  /*af20*/  @!P5 IMAD.MOV.U32 R39, RZ, RZ, R2 ;  /* 0x000000ffff27d224 */ /* 0x000fe200078e0002 */
[----:B------:R-:W-:Y:S06]  /*af30*/  BRA.DIV UR5, `(.L_x_539) ;  /* 0x00000042053c7947 */ /* 0x000fec000b800000 */
[----:B------:R0:W1:Y:S04]  /*af40*/  SHFL.DOWN PT, R11, R41, 0x4, R6 ;  /* 0x08800000290b7989 */ /* 0x00006800000e0006 */
[----:B------:R0:W2:Y:S04]  /*af50*/  SHFL.DOWN PT, R2, R39, 0x4, R6 ;  /* 0x0880000027027989 */ /* 0x0000a800000e0006 */
[----:B------:R0:W0:Y:S02]  /*af60*/  SHFL.DOWN PT, R3, R42, 0x4, R6 ;  /* 0x088000002a037989 */ /* 0x00002400000e0006 */
.L_x_709:
        /* <DEDUP_REMOVED lines=8> */
[----:B0-----:R-:W-:-:S03]  /*aff0*/  @!P5 IMAD.X R3, R3, 0x1, R42, P6 ;  /* 0x000000010303d824 */ /* 0x001fc600030e062a */
[----:B------:R-:W-:Y:S01]  /*b000*/  @!P5 PRMT R38, R11, 0x7610, R38 ;  /* 0x000076100b26d816 */ /* 0x000fe20000000026 */
[----:B------:R-:W-:Y:S06]  /*b010*/  BRA.DIV UR5, `(.L_x_540) ;  /* 0x0000004205587947 */ /* 0x000fec000b800000 */
.L_x_712:
        /* <DEDUP_REMOVED lines=8> */
.L_x_717:
        /* <DEDUP_REMOVED lines=11> */
.L_x_720:
        /* <DEDUP_REMOVED lines=8> */
.L_x_725:
[----:B------:R-:W-:Y:S01]  /*b1d0*/  VIADD R41, R27, 0x10 ;  /* 0x000000101b297836 */ /* 0x000fe20000000000 */
[----:B0-----:R-:W0:Y:S01]  /*b1e0*/  LDC.64 R2, c[0x0][0x3a8] ;  /* 0x0000ea00ff027b82 */ /* 0x001e220000000a00 */
[----:B------:R-:W-:Y:S01]  /*b1f0*/  UMOV UR5, 0xffffffff ;  /* 0xffffffff00057882 */ /* 0x000fe20000000000 */
[----:B------:R-:W-:Y:S02]  /*b200*/  LOP3.LUT R37, RZ, R37, RZ, 0x33, !PT ;  /* 0x00000025ff257212 */ /* 0x000fe400078e33ff */
[----:B------:R-:W-:-:S13]  /*b210*/  ISETP.GT.AND P6, PT, R41, R6, PT ;  /* 0x000000062900720c */ /* 0x000fda0003fc4270 */
[----:B------:R-:W-:-:S04]  /*b220*/  @!P6 ISETP.NE.U32.AND P5, PT, R39, RZ, PT ;  /* 0x000000ff2700e20c */ /* 0x000fc80003fa5070 */
[----:B------:R-:W-:-:S04]  /*b230*/  @!P6 ISETP.NE.AND.EX P5, PT, R42, RZ, PT, P5 ;  /* 0x000000ff2a00e20c */ /* 0x000fc80003fa5350 */
[----:B-1----:R-:W-:Y:S02]  /*b240*/  @!P6 SEL R11, R11, RZ, !P5 ;  /* 0x000000ff0b0be207 */ /* 0x002fe40006800000 */
[----:B--2---:R-:W-:-:S03]  /*b250*/  @!P6 IADD3 R4, P5, PT, R4, R39, RZ ;  /* 0x000000270404e210 */ /* 0x004fc60007fbe0ff */
[----:B------:R-:W-:Y:S02]  /*b260*/  @!P6 IMAD.IADD R11, R38, 0x1, R11 ;  /* 0x00000001260be824 */ /* 0x000fe400078e020b */
[----:B------:R-:W-:Y:S01]  /*b270*/  @!P6 IMAD.X R47, R47, 0x1, R42, P5 ;  /* 0x000000012f2fe824 */ /* 0x000fe200028e062a */
[----:B------:R-:W-:Y:S01]  /*b280*/  ISETP.NE.AND P5, PT, R45, 0x65, PT ;  /* 0x000000652d00780c */ /* 0x000fe20003fa5270 */
[----:B------:R-:W-:Y:S01]  /*b290*/  @!P6 IMAD.MOV.U32 R39, RZ, RZ, R4 ;  /* 0x000000ffff27e224 */ /* 0x000fe200078e0004 */
[----:B------:R-:W-:Y:S01]  /*b2a0*/  @!P6 PRMT R38, R11, 0x7610, R38 ;  /* 0x000076100b26e816 */ /* 0x000fe20000000026 */
[----:B------:R-:W-:Y:S01]  /*b2b0*/  @!P6 IMAD.MOV.U32 R42, RZ, RZ, R47 ;  /* 0x000000ffff2ae224 */ /* 0x000fe200078e002f */
[----:B0-----:R-:W-:-:S04]  /*b2c0*/  IADD3 R2, P6, PT, R2, 0x200, RZ ;  /* 0x0000020002027810 */ /* 0x001fc80007fde0ff */
[----:B------:R-:W-:Y:S01]  /*b2d0*/  P2R R4, PR, RZ, 0x40 ;  /* 0x00000040ff047803 */ /* 0x000fe20000000000 */
[----:B------:R-:W-:Y:S08]  /*b2e0*/  BRA.DIV UR5, `(.L_x_544) ;  /* 0x00000042058c7947 */ /* 0x000ff0000b800000 */
.L_x_728:
[----:B------:R-:W-:Y:S01]  /*b2f0*/  ISETP.NE.AND P6, PT, R4, RZ, PT ;  /* 0x000000ff0400720c */ /* 0x000fe20003fc5270 */
[----:B------:R-:W-:Y:S01]  /*b300*/  UMOV UR5, 0xffffffff ;  /* 0xffffffff00057882 */ /* 0x000fe20000000000 */
[----:B------:R-:W-:-:S03]  /*b310*/  IMAD.IADD R37, R37, 0x1, R0 ;  /* 0x0000000125257824 */ /* 0x000fc600078e0200 */
[----:B------:R-:W-:Y:S01]  /*b320*/  IMAD.X R3, RZ, RZ, R3, P6 ;  /* 0x000000ffff037224 */ /* 0x000fe200030e0603 */
[----:B------:R-:W-:Y:S07]  /*b330*/  BRA.DIV UR5, `(.L_x_545) ;  /* 0x0000004205987947 */ /* 0x000fee000b800000 */
[----:B------:R-:W-:-:S13]  /*b340*/  VOTE.ALL P5, P5 ;  /* 0x0000000000ff7806 */ /* 0x000fda00028a0000 */
.L_x_731:
[----:B------:R-:W-:Y:S05]  /*b350*/  @!P5 BRA `(.L_x_546) ;  /* 0x0000000400f8d947 */ /* 0x000fea0003800000 */
.L_x_560:
[----:B------:R-:W-:-:S07]  /*b360*/  IMAD.WIDE R10, R37, 0x10, R2 ;  /* 0x00000010250a7825 */ /* 0x000fce00078e0202 */
.L_x_548:
        /* <DEDUP_REMOVED lines=8> */
.L_x_734:
        /* <DEDUP_REMOVED lines=14> */
[----:B------:R0:W0:Y:S02]  /*b4d0*/  SHFL.DOWN PT, R52, R51, 0x1, R6 ;  /* 0x0820000033347989 */ /* 0x00002400000e0006 */
.L_x_740:
[----:B------:R-:W-:-:S03]  /*b4e0*/  UMOV UR5, 0xffffffff ;  /* 0xffffffff00057882 */ /* 0x000fc60000000000 */
[----:B------:R-:W-:Y:S05]  /*b4f0*/  BRA.DIV UR5, `(.L_x_550) ;  /* 0x0000004205dc7947 */ /* 0x000fea000b800000 */
.L_x_743:
        /* <DEDUP_REMOVED lines=8> */
[----:B0-----:R-:W-:Y:S02]  /*b580*/  @!P6 IMAD.X R52, R52, 0x1, R51, P5 ;  /* 0x000000013434e824 */ /* 0x001fe400028e0633 */
[----:B------:R-:W-:Y:S01]  /*b590*/  @!P6 IMAD.MOV.U32 R50, RZ, RZ, R55 ;  /* 0x000000ffff32e224 */ /* 0x000fe200078e0037 */
[----:B------:R-:W-:Y:S01]  /*b5a0*/  @!P6 PRMT R4, R53, 0x7610, R4 ;  /* 0x000076103504e816 */ /* 0x000fe20000000004 */
[----:B------:R-:W-:-:S03]  /*b5b0*/  @!P6 IMAD.MOV.U32 R51, RZ, RZ, R52 ;  /* 0x000000ffff33e224 */ /* 0x000fc600078e0034 */
[----:B------:R-:W-:Y:S01]  /*b5c0*/  LOP3.LUT R45, R45, 0xff, R4, 0xf8, !PT ;  /* 0x000000ff2d2d7812 */ /* 0x000fe200078ef804 */
[----:B------:R-:W-:Y:S06]  /*b5d0*/  BRA.DIV UR5, `(.L_x_551) ;  /* 0x0000004205c47947 */ /* 0x000fec000b800000 */
[----:B------:R0:W1:Y:S04]  /*b5e0*/  SHFL.DOWN PT, R53, R50, 0x2, R6 ;  /* 0x0840000032357989 */ /* 0x00006800000e0006 */
[----:B------:R0:W2:Y:S04]  /*b5f0*/  SHFL.DOWN PT, R52, R51, 0x2, R6 ;  /* 0x0840000033347989 */ /* 0x0000a800000e0006 */
[----:B------:R0:W0:Y:S02]  /*b600*/  SHFL.DOWN PT, R54, R45, 0x2, R6 ;  /* 0x084000002d367989 */ /* 0x00002400000e0006 */
.L_x_748:
[----:B------:R-:W-:-:S03]  /*b610*/  UMOV UR5, 0xffffffff ;  /* 0xffffffff00057882 */ /* 0x000fc60000000000 */
[----:B------:R-:W-:Y:S05]  /*b620*/  BRA.DIV UR5, `(.L_x_552) ;  /* 0x0000004605087947 */ /* 0x000fea000b800000 */
.L_x_751:
[----:B------:R-:W-:Y:S01]  /*b630*/  VIADD R5, R27, 0x2 ;  /* 0x000000021b057836 */ /* 0x000fe20000000000 */
[----:B------:R-:W-:Y:S01]  /*b640*/  UMOV UR5, 0xffffffff ;  /* 0xffffffff00057882 */ /* 0x000fe20000000000 */
[----:B------:R-:W-:-:S03]  /*b650*/  LOP3.LUT R47, R47, 0xffffff00, RZ, 0xc0, !PT ;  /* 0xffffff002f2f7812 */ /* 0x000fc600078ec0ff */
[----:B------:R-:W-:-:S13]  /*b660*/  ISETP.GT.AND P6, PT, R5, R6, PT ;  /* 0x000000060500720c */ /* 0x000fda0003fc4270 */
[----:B------:R-:W-:-:S04]  /*b670*/  @!P6 ISETP.NE.U32.AND P5, PT, R50, RZ, PT ;  /* 0x000000ff3200e20c */ /* 0x000fc80003fa5070 */
[----:B------:R-:W-:-:S04]  /*b680*/  @!P6 ISETP.NE.AND.EX P5, PT, R51, RZ, PT, P5 ;  /* 0x000000ff3300e20c */ /* 0x000fc80003fa5350 */
[----:B0-----:R-:W-:Y:S02]  /*b690*/  @!P6 SEL R5, R54, RZ, !P5 ;  /* 0x000000ff3605e207 */ /* 0x001fe40006800000 */
[----:B-1----:R-:W-:-:S03]  /*b6a0*/  @!P6 IADD3 R53, P5, PT, R53, R50, RZ ;  /* 0x000000323535e210 */ /* 0x002fc60007fbe0ff */
[----:B------:R-:W-:Y:S02]  /*b6b0*/  @!P6 IMAD.IADD R5, R4, 0x1, R5 ;  /* 0x000000010405e824 */ /* 0x000fe400078e0205 */
[----:B--2---:R-:W-:Y:S02]  /*b6c0*/  @!P6 IMAD.X R52, R52, 0x1, R51, P5 ;  /* 0x000000013434e824 */ /* 0x004fe400028e0633 */
        /* <DEDUP_REMOVED lines=8> */
.L_x_756:
[----:B------:R-:W-:-:S03]  /*b750*/  UMOV UR5, 0xffffffff ;  /* 0xffffffff00057882 */ /* 0x000fc60000000000 */
[----:B------:R-:W-:Y:S05]  /*b760*/  BRA.DIV UR5, `(.L_x_554) ;  /* 0x0000004605307947 */ /* 0x000fea000b800000 */
.L_x_759:
[----:B------:R-:W-:Y:S01]  /*b770*/  ISETP.GT.AND P6, PT, R44, R6, PT ;  /* 0x000000062c00720c */ /* 0x000fe20003fc4270 */
[----:B------:R-:W-:-:S12]  /*b780*/  UMOV UR5, 0xffffffff ;  /* 0xffffffff00057882 */ /* 0x000fd80000000000 */
        /* <DEDUP_REMOVED lines=8> */
[----:B------:R-:W-:Y:S01]  /*b810*/  @!P6 IMAD.MOV.U32 R51, RZ, RZ, R52 ;  /* 0x000000ffff33e224 */ /* 0x000fe200078e0034 */
[----:B------:R-:W-:-:S04]  /*b820*/  LOP3.LUT R5, R46, 0xffffff00, RZ, 0xc0, !PT ;  /* 0xffffff002e057812 */ /* 0x000fc800078ec0ff */
[----:B------:R-:W-:Y:S01]  /*b830*/  LOP3.LUT R46, R5, 0xff, R4, 0xf8, !PT ;  /* 0x000000ff052e7812 */ /* 0x000fe200078ef804 */
[----:B------:R-:W-:Y:S06]  /*b840*/  BRA.DIV UR5, `(.L_x_555) ;  /* 0x0000004605187947 */ /* 0x000fec000b800000 */
[----:B------:R0:W1:Y:S04]  /*b850*/  SHFL.DOWN PT, R53, R50, 0x8, R6 ;  /* 0x0900000032357989 */ /* 0x00006800000e0006 */
[----:B------:R0:W2:Y:S04]  /*b860*/  SHFL.DOWN PT, R52, R51, 0x8, R6 ;  /* 0x0900000033347989 */ /* 0x0000a800000e0006 */
[----:B------:R0:W0:Y:S02]  /*b870*/  SHFL.DOWN PT, R54, R46, 0x8, R6 ;  /* 0x090000002e367989 */ /* 0x00002400000e0006 */
.L_x_764:
[----:B------:R-:W-:-:S03]  /*b880*/  UMOV UR5, 0xffffffff ;  /* 0xffffffff00057882 */ /* 0x000fc60000000000 */
[----:B------:R-:W-:Y:S05]  /*b890*/  BRA.DIV UR5, `(.L_x_556) ;  /* 0x00000046055c7947 */ /* 0x000fea000b800000 */
.L_x_767:
        /* <DEDUP_REMOVED lines=17> */
.L_x_772:
[----:B------:R-:W-:-:S03]  /*b9b0*/  UMOV UR5, 0xffffffff ;  /* 0xffffffff00057882 */ /* 0x000fc60000000000 */
[----:B------:R-:W-:Y:S05]  /*b9c0*/  BRA.DIV UR5, `(.L_x_558) ;  /* 0x0000004605887947 */ /* 0x000fea000b800000 */
.L_x_775:
[----:B------:R-:W-:Y:S01]  /*b9d0*/  ISETP.GT.AND P6, PT, R41, R6, PT ;  /* 0x000000062900720c */ /* 0x000fe20003fc4270 */
[----:B------:R-:W-:Y:S01]  /*b9e0*/  UMOV UR5, 0xffffffff ;  /* 0xffffffff00057882 */ /* 0x000fe20000000000 */
[----:B------:R-:W-:-:S11]  /*b9f0*/  VIADD R37, R37, 0xffffffe0 ;  /* 0xffffffe025257836 */ /* 0x000fd60000000000 */
[----:B------:R-:W-:-:S04]  /*ba00*/  @!P6 ISETP.NE.U32.AND P5, PT, R50, RZ, PT ;  /* 0x000000ff3200e20c */ /* 0x000fc80003fa5070 */
[----:B------:R-:W-:-:S04]  /*ba10*/  @!P6 ISETP.NE.AND.EX P5, PT, R51, RZ, PT, P5 ;  /* 0x000000ff3300e20c */ /* 0x000fc80003fa5350 */
[----:B0-----:R-:W-:Y:S02]  /*ba20*/  @!P6 SEL R5, R54, RZ, !P5 ;  /* 0x000000ff3605e207 */ /* 0x001fe40006800000 */
[----:B-1----:R-:W-:-:S03]  /*ba30*/  @!P6 IADD3 R53, P5, PT, R53, R50, RZ ;  /* 0x000000323535e210 */ /* 0x002fc60007fbe0ff */
[----:B------:R-:W-:Y:S02]  /*ba40*/  @!P6 IMAD.IADD R5, R4, 0x1, R5 ;  /* 0x000000010405e824 */ /* 0x000fe400078e0205 */
[----:B--2---:R-:W-:Y:S01]  /*ba50*/  @!P6 IMAD.X R52, R52, 0x1, R51, P5 ;  /* 0x000000013434e824 */ /* 0x004fe200028e0633 */
[----:B------:R-:W-:Y:S01]  /*ba60*/  ISETP.NE.U32.AND P5, PT, R39, RZ, PT ;  /* 0x000000ff2700720c */ /* 0x000fe20003fa5070 */
[----:B------:R-:W-:Y:S01]  /*ba70*/  @!P6 IMAD.MOV.U32 R50, RZ, RZ, R53 ;  /* 0x000000ffff32e224 */ /* 0x000fe200078e0035 */
[----:B------:R-:W-:Y:S01]  /*ba80*/  @!P6 PRMT R4, R5, 0x7610, R4 ;  /* 0x000076100504e816 */ /* 0x000fe20000000004 */
[----:B------:R-:W-:Y:S01]  /*ba90*/  @!P6 IMAD.MOV.U32 R51, RZ, RZ, R52 ;  /* 0x000000ffff33e224 */ /* 0x000fe200078e0034 */
[----:B------:R-:W-:Y:S02]  /*baa0*/  ISETP.NE.AND.EX P5, PT, R42, RZ, PT, P5 ;  /* 0x000000ff2a00720c */ /* 0x000fe40003fa5350 */
[----:B------:R-:W-:Y:S02]  /*bab0*/  IADD3 R39, P6, PT, R39, R50, RZ ;  /* 0x0000003227277210 */ /* 0x000fe40007fde0ff */
[----:B------:R-:W-:-:S02]  /*bac0*/  SEL R5, R4, RZ, !P5 ;  /* 0x000000ff04057207 */ /* 0x000fc40006800000 */
[----:B------:R-:W-:Y:S01]  /*bad0*/  ISETP.NE.AND P5, PT, R49, 0x65, PT ;  /* 0x000000653100780c */ /* 0x000fe20003fa5270 */
[----:B------:R-:W-:Y:S02]  /*bae0*/  IMAD.X R42, R42, 0x1, R51, P6 ;  /* 0x000000012a2a7824 */ /* 0x000fe400030e0633 */
[----:B------:R-:W-:-:S05]  /*baf0*/  IMAD.IADD R5, R5, 0x1, R38 ;  /* 0x0000000105057824 */ /* 0x000fca00078e0226 */
[----:B------:R-:W-:Y:S01]  /*bb00*/  PRMT R38, R5, 0x7610, R38 ;  /* 0x0000761005267816 */ /* 0x000fe20000000026 */
[----:B------:R-:W-:Y:S06]  /*bb10*/  BRA.DIV UR5, `(.L_x_559) ;  /* 0x0000004605547947 */ /* 0x000fec000b800000 */
[----:B------:R-:W-:-:S13]  /*bb20*/  VOTE.ALL P5, P5 ;  /* 0x0000000000ff7806 */ /* 0x000fda00028a0000 */
.L_x_778:
[----:B------:R-:W-:Y:S05]  /*bb30*/  @P5 BRA `(.L_x_560) ;  /* 0xfffffff800085947 */ /* 0x000fea000383ffff */
.L_x_546:
[----:B------:R-:W0:Y:S01]  /*bb40*/  S2R R2, SR_TID.X ;  /* 0x0000000000027919 */ /* 0x000e220000002100 */
[----:B------:R-:W-:Y:S01]  /*bb50*/  BSSY.RECONVERGENT B0, `(.L_x_561) ;  /* 0x000001a000007945 */ /* 0x000fe20003800200 */
[----:B------:R-:W-:Y:S01]  /*bb60*/  IMAD.MOV.U32 R3, RZ, RZ, R42 ;  /* 0x000000ffff037224 */ /* 0x000fe200078e002a */
[----:B0-----:R-:W-:Y:S01]  /*bb70*/  ISETP.NE.AND P5, PT, R2, RZ, PT ;  /* 0x000000ff0200720c */ /* 0x001fe20003fa5270 */
[----:B------:R-:W-:-:S12]  /*bb80*/  IMAD.MOV.U32 R2, RZ, RZ, R39 ;  /* 0x000000ffff027224 */ /* 0x000fd800078e0027 */
[----:B------:R-:W-:Y:S05]  /*bb90*/  @P5 BRA `(.L_x_562) ;  /* 0x0000000000545947 */ /* 0x000fea0003800000 */
[----:B------:R-:W0:Y:S01]  /*bba0*/  S2UR UR6, SR_CgaCtaId ;  /* 0x00000000000679c3 */ /* 0x000e220000008800 */
[----:B------:R-:W-:Y:S01]  /*bbb0*/  ISETP.NE.U32.AND P5, PT, R35, RZ, PT ;  /* 0x000000ff2300720c */ /* 0x000fe20003fa5070 */
[----:B------:R-:W-:-:S03]  /*bbc0*/  UMOV UR5, 0x400 ;  /* 0x0000040000057882 */ /* 0x000fc60000000000 */
[----:B------:R-:W-:-:S03]  /*bbd0*/  ISETP.NE.AND.EX P5, PT, R34, RZ, PT, P5 ;  /* 0x000000ff2200720c */ /* 0x000fc60003fa5350 */
[----:B------:R-:W1:Y:S01]  /*bbe0*/  LDC.64 R4, c[0x0][0x3a8] ;  /* 0x0000ea00ff047b82 */ /* 0x000e620000000a00 */
[----:B------:R-:W-:Y:S02]  /*bbf0*/  SEL R7, R38, RZ, !P5 ;  /* 0x000000ff26077207 */ /* 0x000fe40006800000 */
[----:B------:R-:W-:-:S03]  /*bc00*/  IADD3 R35, P5, PT, R2, R35, RZ ;  /* 0x0000002302237210 */ /* 0x000fc60007fbe0ff */
[----:B------:R-:W-:Y:S02]  /*bc10*/  IMAD.IADD R36, R36, 0x1, R7 ;  /* 0x0000000124247824 */ /* 0x000fe400078e0207 */
[----:B------:R-:W-:-:S03]  /*bc20*/  IMAD.X R7, R3, 0x1, R34, P5 ;  /* 0x0000000103077824 */ /* 0x000fc600028e0622 */
[----:B------:R-:W-:-:S04]  /*bc30*/  LOP3.LUT R6, R36, 0xff, RZ, 0xc0, !PT ;  /* 0x000000ff24067812 */ /* 0x000fc800078ec0ff */
[----:B------:R-:W-:Y:S01]  /*bc40*/  LOP3.LUT R34, R6, 0x6500, RZ, 0xfc, !PT ;  /* 0x0000650006227812 */ /* 0x000fe200078efcff */
[----:B0-----:R-:W-:Y:S01]  /*bc50*/  ULEA UR5, UR6, UR5, 0x18 ;  /* 0x0000000506057291 */ /* 0x001fe2000f8ec0ff */
[----:B------:R-:W-:Y:S02]  /*bc60*/  IMAD.MOV.U32 R6, RZ, RZ, R35 ;  /* 0x000000ffff067224 */ /* 0x000fe400078e0023 */
[----:B-1----:R-:W-:-:S04]  /*bc70*/  IMAD.WIDE.U32 R10, R0, 0x10, R4 ;  /* 0x00000010000a7825 */ /* 0x002fc800078e0004 */
[----:B------:R-:W-:Y:S02]  /*bc80*/  IMAD.MOV.U32 R4, RZ, RZ, R34 ;  /* 0x000000ffff047224 */ /* 0x000fe400078e0022 */
[----:B------:R-:W-:-:S05]  /*bc90*/  IMAD.MOV.U32 R5, RZ, RZ, RZ ;  /* 0x000000ffff057224 */ /* 0x000fca00078e00ff */
[----:B------:R0:W-:Y:S04]  /*bca0*/  ST.E.128.STRONG.GPU desc[UR8][R10.64+0x200], R4 ;  /* 0x000200040a007985 */ /* 0x0001e8000c10fd08 */
[----:B------:R0:W-:Y:S04]  /*bcb0*/  STS.64 [UR5+0xb8], R6 ;  /* 0x0000b806ff007988 */ /* 0x0001e80008000a05 */
[----:B------:R0:W-:Y:S04]  /*bcc0*/  STS.U8 [UR5+0xc0], R36 ;  /* 0x0000c024ff007988 */ /* 0x0001e80008000005 */
[----:B------:R0:W-:Y:S04]  /*bcd0*/  STS.64 [UR5+0xa8], R2 ;  /* 0x0000a802ff007988 */ /* 0x0001e80008000a05 */
[----:B------:R0:W-:Y:S02]  /*bce0*/  STS.U8 [UR5+0xb0], R38 ;  /* 0x0000b026ff007988 */ /* 0x0001e40008000005 */
.L_x_562:
[----:B------:R-:W-:Y:S05]  /*bcf0*/  BSYNC.RECONVERGENT B0 ;  /* 0x0000000000007941 */ /* 0x000fea0003800200 */
.L_x_561:
[----:B------:R-:W-:-:S13]  /*bd00*/  ISETP.NE.AND P5, PT, R27, RZ, PT ;  /* 0x000000ff1b00720c */ /* 0x000fda0003fa5270 */
[----:B0-----:R-:W0:Y:S01]  /*bd10*/  @!P5 S2R R5, SR_CgaCtaId ;  /* 0x000000000005d919 */ /* 0x001e220000008800 */
[----:B------:R-:W-:Y:S01]  /*bd20*/  @!P5 MOV R0, 0x400 ;  /* 0x000004000000d802 */ /* 0x000fe20000000f00 */
[----:B---3--:R-:W-:Y:S01]  /*bd30*/  @!P5 IMAD.MOV.U32 R30, RZ, RZ, R2 ;  /* 0x000000ffff1ed224 */ /* 0x008fe200078e0002 */
[----:B------:R-:W-:Y:S01]  /*bd40*/  @!P5 PRMT R32, R38, 0x7610, R32 ;  /* 0x000076102620d816 */ /* 0x000fe20000000020 */
[----:B----4-:R-:W-:Y:S01]  /*bd50*/  @!P5 IMAD.MOV.U32 R31, RZ, RZ, R3 ;  /* 0x000000ffff1fd224 */ /* 0x010fe200078e0003 */
[----:B0-----:R-:W-:-:S05]  /*bd60*/  @!P5 LEA R5, R5, R0, 0x18 ;  /* 0x000000000505d211 */ /* 0x001fca00078ec0ff */
[----:B------:R0:W-:Y:S04]  /*bd70*/  @!P5 STS.64 [R5+0x88], R2 ;  /* 0x000088020500d388 */ /* 0x0001e80000000a00 */
[----:B------:R0:W-:Y:S02]  /*bd80*/  @!P5 STS.U8 [R5+0x90], R38 ;  /* 0x000090260500d388 */ /* 0x0001e40000000000 */
.L_x_530:
[----:B------:R-:W1:Y:S01]  /*bd90*/  S2R R11, SR_TID.X ;  /* 0x00000000000b7919 */ /* 0x000e620000002100 */
[----:B------:R-:W-:Y:S05]  /*bda0*/  WARPSYNC.ALL ;  /* 0x0000000000007948 */ /* 0x000fea0003800000 */
[----:B------:R-:W-:Y:S01]  /*bdb0*/  BAR.SYNC.DEFER_BLOCKING 0x0 ;  /* 0x0000000000007b1d */ /* 0x000fe20000010000 */
[----:B------:R-:W-:-:S05]  /*bdc0*/  ISETP.NE.AND P5, PT, R29, R26, PT ;  /* 0x0000001a1d00720c */ /* 0x000fca0003fa5270 */
[----:B------:R-:W-:Y:S01]  /*bdd0*/  BSSY.RECONVERGENT B0, `(.L_x_563) ;  /* 0x0000010000007945 */ /* 0x000fe20003800200 */
[C---:B-1----:R-:W-:Y:S01]  /*bde0*/  ISETP.NE.AND P6, PT, R11.reuse, RZ, PT ;  /* 0x000000ff0b00720c */ /* 0x042fe20003fc5270 */
[----:B------:R-:W-:-:S12]  /*bdf0*/  IMAD R7, R11, 0x9, RZ ;  /* 0x000000090b077824 */ /* 0x000fd800078e02ff */
[----:B------:R-:W-:Y:S05]  /*be00*/  @!P6 BRA `(.L_x_564) ;  /* 0x000000000030e947 */ /* 0x000fea0003800000 */
[----:B------:R-:W1:Y:S01]  /*be10*/  S2UR UR6, SR_CgaCtaId ;  /* 0x00000000000679c3 */ /* 0x000e620000008800 */
[----:B------:R-:W-:Y:S01]  /*be20*/  UMOV UR5, 0x400 ;  /* 0x0000040000057882 */ /* 0x000fe20000000000 */
[----:B------:R-:W-:-:S04]  /*be30*/  ISETP.NE.U32.AND P6, PT, R30, RZ, PT ;  /* 0x000000ff1e00720c */ /* 0x000fc80003fc5070 */
[----:B------:R-:W-:Y:S01]  /*be40*/  ISETP.NE.AND.EX P6, PT, R31, RZ, PT, P6 ;  /* 0x000000ff1f00720c */ /* 0x000fe20003fc5360 */
[----:B-1----:R-:W-:-:S09]  /*be50*/  ULEA UR5, UR6, UR5, 0x18 ;  /* 0x0000000506057291 */ /* 0x002fd2000f8ec0ff */
[----:B------:R-:W1:Y:S04]  /*be60*/  LDS.U8 R0, [UR5+0x90] ;  /* 0x00009005ff007984 */ /* 0x000e680008000000 */
[----:B0-----:R-:W0:Y:S01]  /*be70*/  LDS.64 R2, [UR5+0x88] ;  /* 0x00008805ff027984 */ /* 0x001e220008000a00 */
[----:B-1----:R-:W-:Y:S02]  /*be80*/  SEL R5, R0, RZ, !P6 ;  /* 0x000000ff00057207 */ /* 0x002fe40007000000 */
[----:B0-----:R-:W-:-:S03]  /*be90*/  IADD3 R30, P6, PT, R2, R30, RZ ;  /* 0x0000001e021e7210 */ /* 0x001fc60007fde0ff */
[----:B------:R-:W-:Y:S02]  /*bea0*/  IMAD.IADD R5, R32, 0x1, R5 ;  /* 0x0000000120057824 */ /* 0x000fe400078e0205 */
[----:B------:R-:W-:-:S03]  /*beb0*/  IMAD.X R31, R3, 0x1, R31, P6 ;  /* 0x00000001031f7824 */ /* 0x000fc600030e061f */
[----:B------:R-:W-:-:S07]  /*bec0*/  PRMT R32, R5, 0x7610, R32 ;  /* 0x0000761005207816 */ /* 0x000fce0000000020 */
.L_x_564:
[----:B------:R-:W-:Y:S05]  /*bed0*/  BSYNC.RECONVERGENT B0 ;  /* 0x0000000000007941 */ /* 0x000fea0003800200 */
.L_x_563:
[----:B------:R-:W-:Y:S01]  /*bee0*/  ISETP.EQ.U32.AND P6, PT, R8, R7, PT ;  /* 0x000000070800720c */ /* 0x000fe20003fc2070 */
[----:B------:R-:W1:Y:S01]  /*bef0*/  S2UR UR5, SR_CgaCtaId ;  /* 0x00000000000579c3 */ /* 0x000e620000008800 */
[----:B------:R-:W-:Y:S01]  /*bf00*/  SEL R43, RZ, 0x1, !P4 ;  /* 0x00000001ff2b7807 */ /* 0x000fe20006000000 */
[----:B0-----:R-:W-:Y:S01]  /*bf10*/  VIADD R5, R7, 0x5 ;  /* 0x0000000507057836 */ /* 0x001fe20000000000 */
[----:B------:R-:W-:Y:S01]  /*bf20*/  ISETP.EQ.OR.EX P5, PT, R33, RZ, P5, P6 ;  /* 0x000000ff2100720c */ /* 0x000fe20002fa2760 */
[----:B------:R-:W-:Y:S01]  /*bf30*/  UMOV UR4, 0x400 ;  /* 0x0000040000047882 */ /* 0x000fe20000000000 */
[----:B------:R-:W-:Y:S01]  /*bf40*/  SEL R2, RZ, 0x1, !P3 ;  /* 0x00000001ff027807 */ /* 0x000fe20005800000 */
[----:B------:R-:W-:Y:S01]  /*bf50*/  VIADD R41, R7, 0x7 ;  /* 0x0000000707297836 */ /* 0x000fe20000000000 */
[----:B------:R-:W-:Y:S01]  /*bf60*/  SEL R3, R32, RZ, !P5 ;  /* 0x000000ff20037207 */ /* 0x000fe20006800000 */
[----:B------:R-:W-:Y:S01]  /*bf70*/  BSSY.RECONVERGENT B0, `(.L_x_565) ;  /* 0x000014e000007945 */ /* 0x000fe20003800200 */
[----:B------:R-:W-:-:S03]  /*bf80*/  SEL R45, RZ, 0x1, !P5 ;  /* 0x00000001ff2d7807 */ /* 0x000fc60006800000 */
[----:B------:R-:W-:Y:S01]  /*bf90*/  IMAD.IADD R34, R18, 0x1, R3 ;  /* 0x0000000112227824 */ /* 0x000fe200078e0203 */
[----:B------:R-:W-:-:S04]  /*bfa0*/  IADD3 R43, P5, P6, R30, R43, R45 ;  /* 0x0000002b1e2b7210 */ /* 0x000fc80007ebe02d */
[----:B------:R-:W-:Y:S02]  /*bfb0*/  SEL R0, R34, RZ, !P4 ;  /* 0x000000ff22007207 */ /* 0x000fe40006000000 */
[----:B------:R-:W-:Y:S02]  /*bfc0*/  IADD3.X R46, PT, PT, R31, RZ, RZ, P5, P6 ;  /* 0x000000ff1f2e7210 */ /* 0x000fe40002fec4ff */
[----:B------:R-:W-:Y:S01]  /*bfd0*/  IADD3 R45, P6, PT, R30, R45, RZ ;  /* 0x0000002d1e2d7210 */ /* 0x000fe20007fde0ff */
[----:B------:R-:W-:Y:S01]  /*bfe0*/  IMAD.IADD R17, R17, 0x1, R0 ;  /* 0x0000000111117824 */ /* 0x000fe200078e0200 */
[----:B------:R-:W-:Y:S01]  /*bff0*/  ISETP.EQ.U32.AND P5, PT, R8, R5, PT ;  /* 0x000000050800720c */ /* 0x000fe20003fa2070 */
[----:B-1----:R-:W-:Y:S02]  /*c000*/  ULEA UR4, UR5, UR4, 0x18 ;  /* 0x0000000405047291 */ /* 0x002fe4000f8ec0ff */
[----:B------:R-:W-:Y:S01]  /*c010*/  IMAD.X R48, RZ, RZ, R31, P6 ;  /* 0x000000ffff307224 */ /* 0x000fe200030e061f */
[----:B------:R-:W-:-:S02]  /*c020*/  SEL R3, R17, RZ, !P3 ;  /* 0x000000ff11037207 */ /* 0x000fc40005800000 */
[----:B------:R-:W-:-:S03]  /*c030*/  ISETP.NE.AND P6, PT, R22, R21, PT ;  /* 0x000000151600720c */ /* 0x000fc60003fc5270 */
[----:B------:R-:W-:Y:S01]  /*c040*/  IMAD.IADD R16, R16, 0x1, R3 ;  /* 0x0000000110107824 */ /* 0x000fe200078e0203 */
[----:B------:R-:W-:Y:S01]  /*c050*/  ISETP.EQ.OR.EX P5, PT, R33, RZ, P6, P5 ;  /* 0x000000ff2100720c */ /* 0x000fe200037a2750 */
[----:B------:R-:W0:Y:S01]  /*c060*/  LDS.64 R4, [UR4+0xc8] ;  /* 0x0000c804ff047984 */ /* 0x000e220008000a00 */
[----:B------:R-:W-:Y:S02]  /*c070*/  IADD3 R27, P6, PT, R43, R2, RZ ;  /* 0x000000022b1b7210 */ /* 0x000fe40007fde0ff */
[----:B------:R-:W-:Y:S02]  /*c080*/  SEL R0, R16, RZ, !P2 ;  /* 0x000000ff10007207 */ /* 0x000fe40005000000 */
[----:B------:R-:W-:Y:S01]  /*c090*/  SEL R6, RZ, 0x1, !P5 ;  /* 0x00000001ff067807 */ /* 0x000fe20006800000 */
[----:B------:R-:W-:Y:S02]  /*c0a0*/  IMAD.X R18, RZ, RZ, R46, P6 ;  /* 0x000000ffff127224 */ /* 0x000fe400030e062e */
[----:B------:R-:W-:Y:S01]  /*c0b0*/  IMAD.IADD R15, R15, 0x1, R0 ;  /* 0x000000010f0f7824 */ /* 0x000fe200078e0200 */
[----:B------:R-:W-:-:S04]  /*c0c0*/  SEL R0, RZ, 0x1, !P2 ;  /* 0x00000001ff007807 */ /* 0x000fc80005000000 */
[----:B------:R-:W-:Y:S02]  /*c0d0*/  IADD3 R35, P6, PT, R27, R0, RZ ;  /* 0x000000001b237210 */ /* 0x000fe40007fde0ff */
[----:B------:R-:W-:Y:S02]  /*c0e0*/  SEL R0, RZ, 0x1, !P1 ;  /* 0x00000001ff007807 */ /* 0x000fe40004800000 */
[----:B------:R-:W-:Y:S01]  /*c0f0*/  SEL R3, R15, RZ, !P1 ;  /* 0x000000ff0f037207 */ /* 0x000fe20004800000 */
[----:B------:R-:W-:Y:S01]  /*c100*/  IMAD.X R36, RZ, RZ, R18, P6 ;  /* 0x000000ffff247224 */ /* 0x000fe200030e0612 */
[----:B------:R-:W-:Y:S02]  /*c110*/  IADD3 R37, P6, PT, R35, R0, RZ ;  /* 0x0000000023257210 */ /* 0x000fe40007fde0ff */
[----:B------:R-:W1:Y:S01]  /*c120*/  LDS.U8 R0, [UR4+0xc0] ;  /* 0x0000c004ff007984 */ /* 0x000e620008000000 */
[----:B------:R-:W-:Y:S02]  /*c130*/  IMAD.IADD R14, R14, 0x1, R3 ;  /* 0x000000010e0e7824 */ /* 0x000fe400078e0203 */
[----:B------:R-:W-:Y:S01]  /*c140*/  IMAD.X R38, RZ, RZ, R36, P6 ;  /* 0x000000ffff267224 */ /* 0x000fe200030e0624 */
[----:B------:R-:W-:Y:S01]  /*c150*/  IADD3 R39, P6, PT, R37, R6, RZ ;  /* 0x0000000625277210 */ /* 0x000fe20007fde0ff */
[----:B------:R-:W2:Y:S01]  /*c160*/  LDS.64 R2, [UR4+0xb8] ;  /* 0x0000b804ff027984 */ /* 0x000ea20008000a00 */
[----:B------:R-:W-:-:S02]  /*c170*/  SEL R10, R14, RZ, !P5 ;  /* 0x000000ff0e0a7207 */ /* 0x000fc40006800000 */
[----:B------:R-:W-:Y:S01]  /*c180*/  ISETP.EQ.U32.AND P5, PT, R8, R41, PT ;  /* 0x000000290800720c */ /* 0x000fe20003fa2070 */
[----:B------:R-:W-:Y:S01]  /*c190*/  IMAD.X R40, RZ, RZ, R38, P6 ;  /* 0x000000ffff287224 */ /* 0x000fe200030e0626 */
[----:B------:R-:W-:Y:S01]  /*c1a0*/  ISETP.NE.AND P6, PT, R20, R19, PT ;  /* 0x000000131400720c */ /* 0x000fe20003fc5270 */
[----:B------:R-:W-:Y:S01]  /*c1b0*/  IMAD.IADD R10, R13, 0x1, R10 ;  /* 0x000000010d0a7824 */ /* 0x000fe200078e020a */
[----:B------:R-:W-:Y:S02]  /*c1c0*/  SEL R6, RZ, 0x1, !P0 ;  /* 0x00000001ff067807 */ /* 0x000fe40004000000 */
[----:B------:R-:W-:Y:S02]  /*c1d0*/  ISETP.EQ.OR.EX P6, PT, R33, RZ, P6, P5 ;  /* 0x000000ff2100720c */ /* 0x000fe400037c2750 */
[----:B------:R-:W-:Y:S02]  /*c1e0*/  IADD3 R41, P5, PT, R39, R6, RZ ;  /* 0x0000000627297210 */ /* 0x000fe40007fbe0ff */
[----:B------:R-:W-:-:S02]  /*c1f0*/  SEL R6, RZ, 0x1, !P6 ;  /* 0x00000001ff067807 */ /* 0x000fc40007000000 */
[----:B------:R-:W-:Y:S01]  /*c200*/  SEL R49, R10, RZ, !P0 ;  /* 0x000000ff0a317207 */ /* 0x000fe20004000000 */
[----:B------:R-:W-:Y:S01]  /*c210*/  IMAD.X R42, RZ, RZ, R40, P5 ;  /* 0x000000ffff2a7224 */ /* 0x000fe200028e0628 */
[----:B------:R-:W-:Y:S02]  /*c220*/  IADD3 R13, P5, PT, R41, R6, RZ ;  /* 0x00000006290d7210 */ /* 0x000fe40007fbe0ff */
[----:B------:R-:W-:Y:S01]  /*c230*/  P2R R47, PR, RZ, 0x40 ;  /* 0x00000040ff2f7803 */ /* 0x000fe20000000000 */
[----:B------:R-:W-:Y:S02]  /*c240*/  IMAD.IADD R12, R12, 0x1, R49 ;  /* 0x000000010c0c7824 */ /* 0x000fe400078e0231 */
[----:B------:R-:W-:Y:S01]  /*c250*/  IMAD.X R44, RZ, RZ, R42, P5 ;  /* 0x000000ffff2c7224 */ /* 0x000fe200028e062a */
[----:B0-----:R-:W-:Y:S02]  /*c260*/  ISETP.GE.U32.AND P5, PT, R4, 0x101, PT ;  /* 0x000001010400780c */ /* 0x001fe40003fa6070 */
[----:B------:R-:W-:-:S02]  /*c270*/  SEL R6, R12, RZ, !P6 ;  /* 0x000000ff0c067207 */ /* 0x000fc40007000000 */
[----:B------:R-:W-:-:S03]  /*c280*/  ISETP.GE.AND.EX P5, PT, R5, RZ, PT, P5 ;  /* 0x000000ff0500720c */ /* 0x000fc60003fa6350 */
[----:B------:R-:W-:-:S10]  /*c290*/  IMAD.IADD R9, R9, 0x1, R6 ;  /* 0x0000000109097824 */ /* 0x000fd400078e0206 */
[----:B-12---:R-:W-:Y:S05]  /*c2a0*/  @!P5 BRA `(.L_x_566) ;  /* 0x000000080044d947 */ /* 0x006fea0003800000 */
[----:B------:R-:W-:Y:S01]  /*c2b0*/  ISETP.NE.U32.AND P5, PT, R8, R7, PT ;  /* 0x000000070800720c */ /* 0x000fe20003fa5070 */
[----:B------:R-:W-:Y:S01]  /*c2c0*/  IMAD.MOV.U32 R36, RZ, RZ, 0x9 ;  /* 0x00000009ff247424 */ /* 0x000fe200078e00ff */
[----:B------:R-:W0:Y:S01]  /*c2d0*/  LDS.64 R6, [UR4+0xa8] ;  /* 0x0000a804ff067984 */ /* 0x000e220008000a00 */
[----:B------:R-:W-:Y:S01]  /*c2e0*/  ISETP.NE.AND P6, PT, R29, R26, PT ;  /* 0x0000001a1d00720c */ /* 0x000fe20003fc5270 */
[----:B------:R-:W1:Y:S01]  /*c2f0*/  LDCU.128 UR16, c[0x0][0x390] ;  /* 0x00007200ff1077ac */ /* 0x000e620008000c00 */
[----:B------:R-:W-:Y:S01]  /*c300*/  IMAD R31, R11, R36, 0x5 ;  /* 0x000000050b1f7424 */ /* 0x000fe200078e0224 */
[----:B------:R-:W-:Y:S01]  /*c310*/  BSSY.RECONVERGENT B1, `(.L_x_567) ;  /* 0x0000089000017945 */ /* 0x000fe20003800200 */
[----:B------:R-:W-:Y:S01]  /*c320*/  BAR.SYNC.DEFER_BLOCKING 0x0 ;  /* 0x0000000000007b1d */ /* 0x000fe20000010000 */
[----:B------:R-:W-:Y:S02]  /*c330*/  ISETP.NE.AND.EX P5, PT, R33, RZ, !P6, P5 ;  /* 0x000000ff2100720c */ /* 0x000fe400077a5350 */
[----:B------:R-:W-:-:S11]  /*c340*/  ISETP.NE.AND P6, PT, R47, RZ, PT ;  /* 0x000000ff2f00720c */ /* 0x000fd60003fc5270 */
[--C-:B0-----:R-:W-:Y:S02]  /*c350*/  @!P5 IMAD.IADD R30, R30, 0x1, -R6.reuse ;  /* 0x000000011e1ed824 */ /* 0x101fe400078e0a06 */
[--C-:B------:R-:W-:Y:S02]  /*c360*/  @P4 IMAD.IADD R45, R45, 0x1, -R6.reuse ;  /* 0x000000012d2d4824 */ /* 0x100fe400078e0a06 */
[--C-:B------:R-:W-:Y:S01]  /*c370*/  @P3 IMAD.IADD R43, R43, 0x1, -R6.reuse ;  /* 0x000000012b2b3824 */ /* 0x100fe200078e0a06 */
[----:B------:R-:W-:Y:S01]  /*c380*/  @!P5 LEA R30, R30, UR4, 0x3 ;  /* 0x000000041e1edc11 */ /* 0x000fe2000f8e18ff */
[--C-:B------:R-:W-:Y:S01]  /*c390*/  @P2 IMAD.IADD R27, R27, 0x1, -R6.reuse ;  /* 0x000000011b1b2824 */ /* 0x100fe200078e0a06 */
[----:B------:R-:W-:Y:S01]  /*c3a0*/  @P4 LEA R45, R45, UR4, 0x3 ;  /* 0x000000042d2d4c11 */ /* 0x000fe2000f8e18ff */
[--C-:B------:R-:W-:Y:S01]  /*c3b0*/  @P1 IMAD.IADD R35, R35, 0x1, -R6.reuse ;  /* 0x0000000123231824 */ /* 0x100fe200078e0a06 */
[----:B------:R-:W-:Y:S01]  /*c3c0*/  @P3 LEA R18, R43, UR4, 0x3 ;  /* 0x000000042b123c11 */ /* 0x000fe2000f8e18ff */
[----:B------:R-:W-:Y:S01]  /*c3d0*/  @!P5 STS [R30], R29 ;  /* 0x0000001d1e00d388 */ /* 0x000fe20000000800 */
[--C-:B------:R-:W-:Y:S01]  /*c3e0*/  @P0 IMAD.IADD R39, R39, 0x1, -R6.reuse ;  /* 0x0000000127270824 */ /* 0x100fe200078e0a06 */
[----:B------:R-:W-:Y:S01]  /*c3f0*/  @P2 LEA R27, R27, UR4, 0x3 ;  /* 0x000000041b1b2c11 */ /* 0x000fe2000f8e18ff */
[----:B------:R-:W-:Y:S01]  /*c400*/  @P6 IMAD.IADD R41, R41, 0x1, -R6 ;  /* 0x0000000129296824 */ /* 0x000fe200078e0a06 */
[----:B------:R-:W-:Y:S01]  /*c410*/  @!P5 STS.U8 [R30+0x4], R32 ;  /* 0x000004201e00d388 */ /* 0x000fe20000000000 */
[----:B------:R-:W-:Y:S01]  /*c420*/  ISETP.NE.U32.AND P5, PT, R8, R31, PT ;  /* 0x0000001f0800720c */ /* 0x000fe20003fa5070 */
[----:B------:R-:W-:Y:S01]  /*c430*/  IMAD R31, R11, R36, 0x8 ;  /* 0x000000080b1f7424 */ /* 0x000fe200078e0224 */
[----:B------:R-:W-:Y:S01]  /*c440*/  @P0 LEA R39, R39, UR4, 0x3 ;  /* 0x0000000427270c11 */ /* 0x000fe2000f8e18ff */
[----:B------:R0:W-:Y:S01]  /*c450*/  @P4 STS [R45], R26 ;  /* 0x0000001a2d004388 */ /* 0x0001e20000000800 */
[----:B------:R-:W-:-:S03]  /*c460*/  @P6 LEA R41, R41, UR4, 0x3 ;  /* 0x0000000429296c11 */ /* 0x000fc6000f8e18ff */
[----:B------:R-:W-:Y:S01]  /*c470*/  @P4 STS.U8 [R45+0x4], R34 ;  /* 0x000004222d004388 */ /* 0x000fe20000000000 */
[----:B------:R-:W-:-:S03]  /*c480*/  ISETP.NE.AND P4, PT, R22, R21, PT ;  /* 0x000000151600720c */ /* 0x000fc60003f85270 */
[----:B------:R-:W-:Y:S01]  /*c490*/  @P3 STS [R18], R25 ;  /* 0x0000001912003388 */ /* 0x000fe20000000800 */
[----:B------:R-:W-:Y:S02]  /*c4a0*/  ISETP.NE.AND.EX P5, PT, R33, RZ, !P4, P5 ;  /* 0x000000ff2100720c */ /* 0x000fe400067a5350 */
[----:B------:R-:W-:Y:S01]  /*c4b0*/  ISETP.NE.U32.AND P4, PT, R8, R31, PT ;  /* 0x0000001f0800720c */ /* 0x000fe20003f85070 */
[----:B------:R-:W-:Y:S01]  /*c4c0*/  @P3 STS.U8 [R18+0x4], R17 ;  /* 0x0000041112003388 */ /* 0x000fe20000000000 */
[----:B------:R-:W-:Y:S02]  /*c4d0*/  ISETP.NE.AND P3, PT, R19, R28, PT ;  /* 0x0000001c1300720c */ /* 0x000fe40003f65270 */
[----:B0-----:R-:W-:Y:S01]  /*c4e0*/  @P1 LEA R26, R35, UR4, 0x3 ;  /* 0x00000004231a1c11 */ /* 0x001fe2000f8e18ff */
[----:B------:R-:W-:Y:S01]  /*c4f0*/  @P2 STS [R27], R24 ;  /* 0x000000181b002388 */ /* 0x000fe20000000800 */
[----:B------:R-:W-:-:S03]  /*c500*/  ISETP.NE.AND.EX P3, PT, R33, RZ, !P3, P4 ;  /* 0x000000ff2100720c */ /* 0x000fc60005f65340 */
[----:B------:R0:W-:Y:S02]  /*c510*/  @P2 STS.U8 [R27+0x4], R16 ;  /* 0x000004101b002388 */ /* 0x0001e40000000000 */
[--C-:B------:R-:W-:Y:S02]  /*c520*/  @!P5 IMAD.IADD R37, R37, 0x1, -R6.reuse ;  /* 0x000000012525d824 */ /* 0x100fe400078e0a06 */
[----:B------:R2:W-:Y:S03]  /*c530*/  @P1 STS [R26], R23 ;  /* 0x000000171a001388 */ /* 0x0005e60000000800 */
[----:B------:R-:W-:Y:S01]  /*c540*/  @!P5 LEA R37, R37, UR4, 0x3 ;  /* 0x000000042525dc11 */ /* 0x000fe2000f8e18ff */
[----:B------:R2:W-:Y:S02]  /*c550*/  @P1 STS.U8 [R26+0x4], R15 ;  /* 0x0000040f1a001388 */ /* 0x0005e40000000000 */
[----:B------:R-:W-:-:S02]  /*c560*/  @!P3 IMAD.IADD R13, R13, 0x1, -R6 ;  /* 0x000000010d0db824 */ /* 0x000fc400078e0a06 */
[----:B------:R2:W-:Y:S03]  /*c570*/  @!P5 STS [R37], R22 ;  /* 0x000000162500d388 */ /* 0x0005e60000000800 */
[----:B0-----:R-:W-:Y:S01]  /*c580*/  @!P3 LEA R16, R13, UR4, 0x3 ;  /* 0x000000040d10bc11 */ /* 0x001fe2000f8e18ff */
[----:B------:R2:W-:Y:S04]  /*c590*/  @!P5 STS.U8 [R37+0x4], R14 ;  /* 0x0000040e2500d388 */ /* 0x0005e80000000000 */
[----:B------:R2:W-:Y:S04]  /*c5a0*/  @P0 STS [R39], R21 ;  /* 0x0000001527000388 */ /* 0x0005e80000000800 */
[----:B------:R2:W-:Y:S01]  /*c5b0*/  @P0 STS.U8 [R39+0x4], R10 ;  /* 0x0000040a27000388 */ /* 0x0005e20000000000 */
[----:B------:R-:W-:-:S03]  /*c5c0*/  ISETP.GT.U32.AND P0, PT, R4, R11, PT ;  /* 0x0000000b0400720c */ /* 0x000fc60003f04070 */
[----:B------:R2:W-:Y:S01]  /*c5d0*/  @P6 STS [R41], R20 ;  /* 0x0000001429006388 */ /* 0x0005e20000000800 */
[----:B------:R-:W-:-:S03]  /*c5e0*/  ISETP.GT.U32.AND.EX P0, PT, R5, RZ, PT, P0 ;  /* 0x000000ff0500720c */ /* 0x000fc60003f04100 */
[----:B------:R2:W-:Y:S04]  /*c5f0*/  @P6 STS.U8 [R41+0x4], R12 ;  /* 0x0000040c29006388 */ /* 0x0005e80000000000 */
[----:B------:R2:W-:Y:S04]  /*c600*/  @!P3 STS [R16], R19 ;  /* 0x000000131000b388 */ /* 0x0005e80000000800 */
[----:B------:R2:W-:Y:S01]  /*c610*/  @!P3 STS.U8 [R16+0x4], R9 ;  /* 0x000004091000b388 */ /* 0x0005e20000000000 */
[----:B------:R-:W-:Y:S06]  /*c620*/  BAR.SYNC.DEFER_BLOCKING 0x0 ;  /* 0x0000000000007b1d */ /* 0x000fec0000010000 */
[----:B-1----:R-:W-:Y:S05]  /*c630*/  @!P0 BRA `(.L_x_568) ;  /* 0x0000000400588947 */ /* 0x002fea0003800000 */
[----:B--2---:R-:W-:Y:S01]  /*c640*/  IMAD.MOV.U32 R39, RZ, RZ, R11 ;  /* 0x000000ffff277224 */ /* 0x004fe200078e000b */
[----:B------:R-:W-:Y:S01]  /*c650*/  BSSY.RECONVERGENT B2, `(.L_x_569) ;  /* 0x000002f000027945 */ /* 0x000fe20003800200 */
[----:B------:R-:W-:-:S03]  /*c660*/  IMAD.MOV.U32 R41, RZ, RZ, RZ ;  /* 0x000000ffff297224 */ /* 0x000fc600078e00ff */
        /* <DEDUP_REMOVED lines=9> */
[----:B------:R-:W-:Y:S05]  /*c700*/  @!P1 BRA `(.L_x_570) ;  /* 0x00000000008c9947 */ /* 0x000fea0003800000 */
[----:B------:R-:W0:Y:S01]  /*c710*/  LDCU.128 UR12, c[0x0][0x390] ;  /* 0x00007200ff0c77ac */ /* 0x000e220008000c00 */
[----:B------:R-:W-:Y:S01]  /*c720*/  SHF.R.U64 R18, R18, 0x8, R9 ;  /* 0x0000000812127819 */ /* 0x000fe20000001209 */
[----:B------:R-:W-:Y:S01]  /*c730*/  IMAD.MOV.U32 R25, RZ, RZ, RZ ;  /* 0x000000ffff197224 */ /* 0x000fe200078e00ff */
[----:B------:R-:W-:Y:S02]  /*c740*/  IADD3 R21, P1, PT, R6, R39, RZ ;  /* 0x0000002706157210 */ /* 0x000fe40007f3e0ff */
[----:B------:R-:W-:Y:S01]  /*c750*/  LEA R9, R11, UR4, 0x3 ;  /* 0x000000040b097c11 */ /* 0x000fe2000f8e18ff */
[----:B------:R-:W-:Y:S02]  /*c760*/  VIADD R18, R18, 0x1 ;  /* 0x0000000112127836 */ /* 0x000fe40000000000 */
[----:B------:R-:W-:Y:S02]  /*c770*/  IMAD.X R12, R7, 0x1, R41, P1 ;  /* 0x00000001070c7824 */ /* 0x000fe400008e0629 */
[----:B------:R-:W-:Y:S01]  /*c780*/  IMAD.SHL.U32 R10, R21, 0x4, RZ ;  /* 0x00000004150a7824 */ /* 0x000fe200078e00ff */
[----:B------:R-:W-:Y:S01]  /*c790*/  LOP3.LUT R18, R18, 0x3, RZ, 0xc0, !PT ;  /* 0x0000000312127812 */ /* 0x000fe200078ec0ff */
[----:B------:R-:W-:Y:S01]  /*c7a0*/  VIADD R9, R9, 0x4 ;  /* 0x0000000409097836 */ /* 0x000fe20000000000 */
[----:B------:R-:W-:-:S02]  /*c7b0*/  SHF.L.U64.HI R21, R21, 0x2, R12 ;  /* 0x0000000215157819 */ /* 0x000fc4000001020c */
[----:B------:R-:W-:Y:S02]  /*c7c0*/  LEA R39, P3, R18, R39, 0x8 ;  /* 0x0000002712277211 */ /* 0x000fe400078640ff */
[C---:B0-----:R-:W-:Y:S02]  /*c7d0*/  IADD3 R16, P1, PT, R10.reuse, UR14, RZ ;  /* 0x0000000e0a107c10 */ /* 0x041fe4000ff3e0ff */
[----:B------:R-:W-:Y:S02]  /*c7e0*/  IADD3 R10, P2, PT, R10, UR12, RZ ;  /* 0x0000000c0a0a7c10 */ /* 0x000fe4000ff5e0ff */
[C---:B------:R-:W-:Y:S02]  /*c7f0*/  IADD3.X R23, PT, PT, R21.reuse, UR15, RZ, P1, !PT ;  /* 0x0000000f15177c10 */ /* 0x040fe40008ffe4ff */
[----:B------:R-:W-:Y:S02]  /*c800*/  IADD3.X R21, PT, PT, R21, UR13, RZ, P2, !PT ;  /* 0x0000000d15157c10 */ /* 0x000fe400097fe4ff */
[----:B------:R-:W-:-:S07]  /*c810*/  LEA.HI.X R41, R18, R41, R25, 0x8, P3 ;  /* 0x0000002912297211 */ /* 0x000fce00018f4419 */
.L_x_571:
        /* <DEDUP_REMOVED lines=18> */
.L_x_570:
[----:B------:R-:W-:Y:S05]  /*c940*/  BSYNC.RECONVERGENT B2 ;  /* 0x0000000000027941 */ /* 0x000fea0003800200 */
.L_x_569:
[----:B------:R-:W-:Y:S05]  /*c950*/  @!P0 BRA `(.L_x_568) ;  /* 0x0000000000908947 */ /* 0x000fea0003800000 */
.L_x_572:
        /* <DEDUP_REMOVED lines=16> */
[C---:B------:R-:W-:Y:S01]  /*ca60*/  IADD3.X R17, PT, PT, R10.reuse, UR17, RZ, P0, !PT ;  /* 0x000000110a117c10 */ /* 0x040fe200087fe4ff */
[----:B------:R-:W-:Y:S01]  /*ca70*/  IMAD.MOV.U32 R12, RZ, RZ, R16 ;  /* 0x000000ffff0c7224 */ /* 0x000fe200078e0010 */
[----:B------:R-:W-:Y:S01]  /*ca80*/  IADD3.X R19, PT, PT, R10, UR19, RZ, P1, !PT ;  /* 0x000000130a137c10 */ /* 0x000fe20008ffe4ff */
[----:B------:R-:W5:Y:S01]  /*ca90*/  LDS.S8 R31, [R9+0x1004] ;  /* 0x00100400091f7984 */ /* 0x000f620000000200 */
[----:B------:R-:W-:-:S02]  /*caa0*/  IADD3.X R13, PT, PT, R14, UR17, RZ, P0, !PT ;  /* 0x000000110e0d7c10 */ /* 0x000fc400087fe4ff */
[----:B------:R-:W-:Y:S01]  /*cab0*/  IADD3.X R15, PT, PT, R14, UR19, RZ, P1, !PT ;  /* 0x000000130e0f7c10 */ /* 0x000fe20008ffe4ff */
[----:B------:R-:W5:Y:S01]  /*cac0*/  LDS R35, [R9+0x1800] ;  /* 0x0018000009237984 */ /* 0x000f620000000800 */
[----:B------:R-:W-:Y:S01]  /*cad0*/  IMAD.MOV.U32 R14, RZ, RZ, R18 ;  /* 0x000000ffff0e7224 */ /* 0x000fe200078e0012 */
[----:B------:R-:W-:Y:S02]  /*cae0*/  ISETP.GT.U32.AND P0, PT, R4, R39, PT ;  /* 0x000000270400720c */ /* 0x000fe40003f04070 */
[----:B------:R-:W5:Y:S02]  /*caf0*/  LDS.S8 R37, [R9+0x1804] ;  /* 0x0018040009257984 */ /* 0x000f640000000200 */
[----:B------:R-:W-:Y:S02]  /*cb00*/  ISETP.GT.U32.AND.EX P0, PT, R5, RZ, PT, P0 ;  /* 0x000000ff0500720c */ /* 0x000fe40003f04100 */
        /* <DEDUP_REMOVED lines=9> */
.L_x_568:
[----:B------:R-:W-:Y:S05]  /*cba0*/  BSYNC.RECONVERGENT B1 ;  /* 0x0000000000017941 */ /* 0x000fea0003800200 */
.L_x_567:
[----:B------:R-:W-:Y:S05]  /*cbb0*/  BRA `(.L_x_573) ;  /* 0x0000000800247947 */ /* 0x000fea0003800000 */
.L_x_566:
[----:B------:R-:W-:Y:S01]  /*cbc0*/  ISETP.NE.U32.AND P5, PT, R8, R7, PT ;  /* 0x000000070800720c */ /* 0x000fe20003fa5070 */
[----:B------:R-:W-:Y:S01]  /*cbd0*/  IMAD.MOV.U32 R50, RZ, RZ, 0x9 ;  /* 0x00000009ff327424 */ /* 0x000fe200078e00ff */
[----:B------:R-:W-:Y:S01]  /*cbe0*/  ISETP.NE.AND P6, PT, R29, R26, PT ;  /* 0x0000001a1d00720c */ /* 0x000fe20003fc5270 */
[----:B------:R-:W-:Y:S01]  /*cbf0*/  BSSY.RECONVERGENT B1, `(.L_x_574) ;  /* 0x000000f000017945 */ /* 0x000fe20003800200 */
[----:B------:R-:W-:Y:S01]  /*cc00*/  ISETP.NE.AND.EX P5, PT, R33, RZ, PT, P5 ;  /* 0x000000ff2100720c */ /* 0x000fe20003fa5350 */
[----:B------:R-:W-:-:S12]  /*cc10*/  IMAD R49, R11, R50, 0x5 ;  /* 0x000000050b317424 */ /* 0x000fd800078e0232 */
[----:B------:R-:W-:Y:S05]  /*cc20*/  @!P6 BRA P5, `(.L_x_575) ;  /* 0x00000000002ce947 */ /* 0x000fea0002800000 */
        /* <DEDUP_REMOVED lines=11> */
.L_x_575:
[----:B------:R-:W-:Y:S05]  /*cce0*/  BSYNC.RECONVERGENT B1 ;  /* 0x0000000000017941 */ /* 0x000fea0003800200 */
.L_x_574:
[----:B------:R-:W-:Y:S01]  /*ccf0*/  BSSY.RECONVERGENT B1, `(.L_x_576) ;  /* 0x000000f000017945 */ /* 0x000fe20003800200 */
[----:B------:R-:W-:Y:S01]  /*cd00*/  ISETP.NE.U32.AND P5, PT, R8, R49, PT ;  /* 0x000000310800720c */ /* 0x000fe20003fa5070 */
[----:B0-----:R-:W-:Y:S02]  /*cd10*/  IMAD R31, R11, R50, 0x8 ;  /* 0x000000080b1f7424 */ /* 0x001fe400078e0232 */
[----:B------:R-:W-:Y:S10]  /*cd20*/  @!P4 BRA `(.L_x_577) ;  /* 0x00000000002cc947 */ /* 0x000ff40003800000 */
        /* <DEDUP_REMOVED lines=11> */
.L_x_577:
[----:B------:R-:W-:Y:S05]  /*cde0*/  BSYNC.RECONVERGENT B1 ;  /* 0x0000000000017941 */ /* 0x000fea0003800200 */
.L_x_576:
[----:B------:R-:W-:Y:S01]  /*cdf0*/  BSSY.RECONVERGENT B1, `(.L_x_578) ;  /* 0x000000e000017945 */ /* 0x000fe20003800200 */
[----:B------:R-:W-:-:S03]  /*ce00*/  ISETP.NE.U32.AND P4, PT, R8, R31, PT ;  /* 0x0000001f0800720c */ /* 0x000fc60003f85070 */
        /* <DEDUP_REMOVED lines=12> */
.L_x_579:
[----:B------:R-:W-:Y:S05]  /*ced0*/  BSYNC.RECONVERGENT B1 ;  /* 0x0000000000017941 */ /* 0x000fea0003800200 */
.L_x_578:
        /* <DEDUP_REMOVED lines=13> */
.L_x_581:
[----:B------:R-:W-:Y:S05]  /*cfb0*/  BSYNC.RECONVERGENT B1 ;  /* 0x0000000000017941 */ /* 0x000fea0003800200 */
.L_x_580:
[----:B------:R-:W-:Y:S01]  /*cfc0*/  BSSY.RECONVERGENT B1, `(.L_x_582) ;  /* 0x0000011000017945 */ /* 0x000fe20003800200 */
[----:B------:R-:W-:Y:S02]  /*cfd0*/  ISETP.NE.AND P3, PT, R22, R21, PT ;  /* 0x000000151600720c */ /* 0x000fe40003f65270 */
[----:B------:R-:W-:Y:S02]  /*cfe0*/  ISETP.NE.AND P2, PT, R19, R28, PT ;  /* 0x0000001c1300720c */ /* 0x000fe40003f45270 */
[C---:B------:R-:W-:Y:S02]  /*cff0*/  ISETP.NE.AND.EX P5, PT, R33.reuse, RZ, PT, P5 ;  /* 0x000000ff2100720c */ /* 0x040fe40003fa5350 */
[----:B------:R-:W-:Y:S01]  /*d000*/  ISETP.NE.AND.EX P4, PT, R33, RZ, PT, P4 ;  /* 0x000000ff2100720c */ /* 0x000fe20003f85340 */
[----:B------:R-:W-:-:S12]  /*d010*/  @!P1 BRA `(.L_x_583) ;  /* 0x00000000002c9947 */ /* 0x000fd80003800000 */
[----:B------:R-:W3:Y:S01]  /*d020*/  LDCU.128 UR12, c[0x0][0x390] ;  /* 0x00007200ff0c77ac */ /* 0x000ee20008000c00 */
[C---:B012---:R-:W-:Y:S01]  /*d030*/  IMAD.SHL.U32 R6, R35.reuse, 0x4, RZ ;  /* 0x0000000423067824 */ /* 0x047fe200078e00ff */
[----:B------:R-:W-:Y:S02]  /*d040*/  SHF.L.U64.HI R35, R35, 0x2, R36 ;  /* 0x0000000223237819 */ /* 0x000fe40000010224 */
[----:B------:R-:W-:-:S04]  /*d050*/  LOP3.LUT R15, R15, 0xffff, RZ, 0xc0, !PT ;  /* 0x0000ffff0f0f7812 */ /* 0x000fc800078ec0ff */
[----:B------:R-:W-:Y:S02]  /*d060*/  PRMT R15, R15, 0x8880, RZ ;  /* 0x000088800f0f7816 */ /* 0x000fe400000000ff */
[----:B---3--:R-:W-:-:S04]  /*d070*/  IADD3 R4, P1, PT, R6, UR12, RZ ;  /* 0x0000000c06047c10 */ /* 0x008fc8000ff3e0ff */
[----:B------:R-:W-:Y:S02]  /*d080*/  IADD3.X R5, PT, PT, R35, UR13, RZ, P1, !PT ;  /* 0x0000000d23057c10 */ /* 0x000fe40008ffe4ff */
[----:B------:R-:W-:-:S03]  /*d090*/  IADD3 R6, P1, PT, R6, UR14, RZ ;  /* 0x0000000e06067c10 */ /* 0x000fc6000ff3e0ff */
[----:B------:R3:W-:Y:S01]  /*d0a0*/  STG.E desc[UR8][R4.64], R23 ;  /* 0x0000001704007986 */ /* 0x0007e2000c101908 */
[----:B------:R-:W-:-:S05]  /*d0b0*/  IADD3.X R7, PT, PT, R35, UR15, RZ, P1, !PT ;  /* 0x0000000f23077c10 */ /* 0x000fca0008ffe4ff */
[----:B------:R3:W-:Y:S04]  /*d0c0*/  STG.E desc[UR8][R6.64], R15 ;  /* 0x0000000f06007986 */ /* 0x0007e8000c101908 */
.L_x_583:
[----:B------:R-:W-:Y:S05]  /*d0d0*/  BSYNC.RECONVERGENT B1 ;  /* 0x0000000000017941 */ /* 0x000fea0003800200 */
.L_x_582:
[----:B------:R-:W-:Y:S04]  /*d0e0*/  BSSY.RECONVERGENT B1, `(.L_x_584) ;  /* 0x000000d000017945 */ /* 0x000fe80003800200 */
        /* <DEDUP_REMOVED lines=12> */
.L_x_585:
[----:B------:R-:W-:Y:S05]  /*d1b0*/  BSYNC.RECONVERGENT B1 ;  /* 0x0000000000017941 */ /* 0x000fea0003800200 */
.L_x_584:
        /* <DEDUP_REMOVED lines=13> */
.L_x_587:
[----:B------:R-:W-:Y:S05]  /*d290*/  BSYNC.RECONVERGENT B1 ;  /* 0x0000000000017941 */ /* 0x000fea0003800200 */
.L_x_586:
[----:B------:R-:W-:Y:S01]  /*d2a0*/  ISETP.NE.AND P0, PT, R47, RZ, PT ;  /* 0x000000ff2f00720c */ /* 0x000fe20003f05270 */
[----:B------:R-:W-:-:S12]  /*d2b0*/  BSSY.RECONVERGENT B1, `(.L_x_588) ;  /* 0x000000d000017945 */ /* 0x000fd80003800200 */
        /* <DEDUP_REMOVED lines=12> */
.L_x_589:
[----:B------:R-:W-:Y:S05]  /*d380*/  BSYNC.RECONVERGENT B1 ;  /* 0x0000000000017941 */ /* 0x000fea0003800200 */
.L_x_588:
[----:B------:R-:W-:Y:S05]  /*d390*/  @!P2 BRA P4, `(.L_x_573) ;  /* 0x00000000002ca947 */ /* 0x000fea0002000000 */
        /* <DEDUP_REMOVED lines=11> */
.L_x_573:
[----:B------:R-:W-:Y:S05]  /*d450*/  BSYNC.RECONVERGENT B0 ;  /* 0x0000000000007941 */ /* 0x000fea0003800200 */
.L_x_565:
[----:B------:R-:W-:-:S13]  /*d460*/  ISETP.NE.AND P0, PT, R11, 0xff, PT ;  /* 0x000000ff0b00780c */ /* 0x000fda0003f05270 */
[----:B------:R-:W-:Y:S05]  /*d470*/  @P0 EXIT ;  /* 0x000000000000094d */ /* 0x000fea0003800000 */
[----:B--2---:R-:W2:Y:S01]  /*d480*/  LDC.64 R10, c[0x0][0x3a0] ;  /* 0x0000e800ff0a7b82 */ /* 0x004ea20000000a00 */
[----:B------:R-:W-:-:S04]  /*d490*/  ISETP.NE.U32.AND P0, PT, R8, 0x900, PT ;  /* 0x000009000800780c */ /* 0x000fc80003f05070 */
[----:B------:R-:W-:-:S13]  /*d4a0*/  ISETP.NE.AND.EX P0, PT, R33, RZ, PT, P0 ;  /* 0x000000ff2100720c */ /* 0x000fda0003f05300 */
[----:B------:R-:W-:Y:S05]  /*d4b0*/  @P0 BRA `(.L_x_590) ;  /* 0x0000000000300947 */ /* 0x000fea0003800000 */
[----:B------:R-:W5:Y:S01]  /*d4c0*/  LDCU.128 UR4, c[0x0][0x390] ;  /* 0x00007200ff0477ac */ /* 0x000f620008000c00 */
[C---:B01-34-:R-:W-:Y:S01]  /*d4d0*/  IMAD.SHL.U32 R6, R2.reuse, 0x4, RZ ;  /* 0x0000000402067824 */ /* 0x05bfe200078e00ff */
[----:B------:R-:W-:Y:S02]  /*d4e0*/  SHF.L.U64.HI R7, R2, 0x2, R3 ;  /* 0x0000000202077819 */ /* 0x000fe40000010203 */
[----:B------:R-:W-:Y:S02]  /*d4f0*/  PRMT R9, R0, 0x8880, RZ ;  /* 0x0000888000097816 */ /* 0x000fe400000000ff */
[C---:B-----5:R-:W-:Y:S02]  /*d500*/  IADD3 R4, P0, PT, R6.reuse, UR4, RZ ;  /* 0x0000000406047c10 */ /* 0x060fe4000ff1e0ff */
[----:B------:R-:W-:Y:S02]  /*d510*/  IADD3 R6, P1, PT, R6, UR6, RZ ;  /* 0x0000000606067c10 */ /* 0x000fe4000ff3e0ff */
[----:B------:R-:W-:-:S02]  /*d520*/  IADD3.X R5, PT, PT, R7, UR5, RZ, P0, !PT ;  /* 0x0000000507057c10 */ /* 0x000fc400087fe4ff */
[----:B------:R-:W-:Y:S02]  /*d530*/  IADD3.X R7, PT, PT, R7, UR7, RZ, P1, !PT ;  /* 0x0000000707077c10 */ /* 0x000fe40008ffe4ff */
[----:B------:R-:W-:Y:S01]  /*d540*/  IADD3 R2, P0, PT, R2, 0x1, RZ ;  /* 0x0000000102027810 */ /* 0x000fe20007f1e0ff */
[----:B------:R0:W-:Y:S04]  /*d550*/  STG.E desc[UR8][R4.64], R28 ;  /* 0x0000001c04007986 */ /* 0x0001e8000c101908 */
[----:B------:R0:W-:Y:S01]  /*d560*/  STG.E desc[UR8][R6.64], R9 ;  /* 0x0000000906007986 */ /* 0x0001e2000c101908 */
[----:B------:R-:W-:-:S07]  /*d570*/  IMAD.X R3, RZ, RZ, R3, P0 ;  /* 0x000000ffff037224 */ /* 0x000fce00000e0603 */
.L_x_590:
[----:B--2---:R-:W-:Y:S01]  /*d580*/  STG.E.64 desc[UR8][R10.64], R2 ;  /* 0x000000020a007986 */ /* 0x004fe2000c101b08 */
[----:B------:R-:W-:Y:S05]  /*d590*/  EXIT ;  /* 0x000000000000794d */ /* 0x000fea0003800000 */
.L_x_447:
[----:B------:R-:W-:Y:S01]  /*d5a0*/  BSSY B0, `(.L_x_591) ;  /* 0x0000006000007945 */ /* 0x000fe20003800000 */
[----:B------:R-:W-:Y:S01]  /*d5b0*/  PLOP3.LUT P5, PT, P0, PT, PT, 0x8, 0x80 ;  /* 0x000000000080781c */ /* 0x000fe200007ae170 */
[----:B------:R-:W-:-:S12]  /*d5c0*/  IMAD.MOV.U32 R5, RZ, RZ, -0x1 ;  /* 0xffffffffff057424 */ /* 0x000fd800078e00ff */
[----:B------:R-:W-:Y:S05]  /*d5d0*/  WARPSYNC.COLLECTIVE R5, `(.L_x_592) ;  /* 0x0000000005087348 */ /* 0x000fea0003c00000 */
[----:B------:R-:W-:Y:S01]  /*d5e0*/  VOTE.ANY P5, P5 ;  /* 0x0000000000ff7806 */ /* 0x000fe200028a0100 */
[----:B------:R-:W-:-:S12]  /*d5f0*/  ENDCOLLECTIVE ;  /* 0x000000000000791b */ /* 0x000fd80003800000 */
.L_x_592:
[----:B------:R-:W-:Y:S05]  /*d600*/  BSYNC B0 ;  /* 0x0000000000007941 */ /* 0x000fea0003800000 */
.L_x_591:
[----:B------:R-:W-:Y:S01]  /*d610*/  PLOP3.LUT P0, PT, P5, PT, PT, 0x80, 0x8 ;  /* 0x000000000008781c */ /* 0x000fe20002f0f070 */
[----:B------:R-:W-:-:S12]  /*d620*/  BRA `(.L_x_593) ;  /* 0xffffff6400d47947 */ /* 0x000fd8000383ffff */
.L_x_449:
[----:B------:R-:W0:Y:S01]  /*d630*/  S2R R42, SR_GEMASK ;  /* 0x00000000002a7919 */ /* 0x000e220000003c00 */
[----:B------:R-:W-:Y:S01]  /*d640*/  BSSY B0, `(.L_x_594) ;  /* 0x0000006000007945 */ /* 0x000fe20003800000 */
[----:B------:R-:W-:Y:S01]  /*d650*/  PLOP3.LUT P5, PT, P0, PT, PT, 0x8, 0x80 ;  /* 0x000000000080781c */ /* 0x000fe200007ae170 */
[----:B------:R-:W-:-:S12]  /*d660*/  IMAD.MOV.U32 R5, RZ, RZ, -0x1 ;  /* 0xffffffffff057424 */ /* 0x000fd800078e00ff */
[----:B0-----:R-:W-:Y:S05]  /*d670*/  WARPSYNC.COLLECTIVE R5, `(.L_x_595) ;  /* 0x0000000005087348 */ /* 0x001fea0003c00000 */
[----:B------:R-:W-:Y:S01]  /*d680*/  VOTE.ANY R5, PT, P5 ;  /* 0x0000000000057806 */ /* 0x000fe200028e0100 */
[----:B0-----:R-:W-:Y:S06]  /*d690*/  ENDCOLLECTIVE ;  /* 0x000000000000791b */ /* 0x001fec0003800000 */
.L_x_595:
[----:B------:R-:W-:Y:S05]  /*d6a0*/  BSYNC B0 ;  /* 0x0000000000007941 */ /* 0x000fea0003800000 */
.L_x_594:
[----:B------:R-:W-:Y:S01]  /*d6b0*/  LOP3.LUT R5, R5, 0x80000000, R42, 0xec, !PT ;  /* 0x8000000005057812 */ /* 0x000fe200078eec2a */
[----:B------:R-:W-:Y:S01]  /*d6c0*/  IMAD.MOV.U32 R10, RZ, RZ, R41 ;  /* 0x000000ffff0a7224 */ /* 0x000fe200078e0029 */
[----:B------:R-:W-:Y:S01]  /*d6d0*/  LOP3.LUT R9, R4, 0xff, RZ, 0xc0, !PT ;  /* 0x000000ff04097812 */ /* 0x000fe200078ec0ff */
[----:B------:R-:W-:Y:S02]  /*d6e0*/  IMAD.MOV.U32 R7, RZ, RZ, 0x1 ;  /* 0x00000001ff077424 */ /* 0x000fe400078e00ff */
[----:B------:R-:W-:-:S05]  /*d6f0*/  VIADD R6, R5, 0xffffffff ;  /* 0xffffffff05067836 */ /* 0x000fca0000000000 */
[----:B------:R-:W-:Y:S01]  /*d700*/  LOP3.LUT R40, R5, R6, RZ, 0xc, !PT ;  /* 0x0000000605287212 */ /* 0x000fe200078e0cff */
[----:B------:R-:W-:-:S03]  /*d710*/  IMAD.MOV.U32 R5, RZ, RZ, -0x1 ;  /* 0xffffffffff057424 */ /* 0x000fc600078e00ff */
[----:B------:R0:W1:Y:S02]  /*d720*/  POPC R6, R40 ;  /* 0x0000002800067309 */ /* 0x0000640000000000 */
[----:B0-----:R-:W-:-:S07]  /*d730*/  PRMT R40, R4, 0x7610, R40 ;  /* 0x0000761004287816 */ /* 0x001fce0000000028 */
[----:B-1----:R-:W-:Y:S05]  /*d740*/  WARPSYNC.COLLECTIVE R5, `(.L_x_596) ;  /* 0x0000000005087348 */ /* 0x002fea0003c00000 */
[----:B-1----:R0:W1:Y:S02]  /*d750*/  SHFL.DOWN P6, R11, R10, R7, R6 ;  /* 0x080000070a0b7389 */ /* 0x00206400000c0006 */
[----:B01----:R-:W-:Y:S05]  /*d760*/  ENDCOLLECTIVE ;  /* 0x000000000000791b */ /* 0x003fea0003800000 */
.L_x_596:
[----:B------:R-:W-:Y:S02]  /*d770*/  IMAD.MOV.U32 R10, RZ, RZ, R44 ;  /* 0x000000ffff0a7224 */ /* 0x000fe400078e002c */
[----:B------:R-:W-:-:S07]  /*d780*/  IMAD.MOV.U32 R8, RZ, RZ, R11 ;  /* 0x000000ffff087224 */ /* 0x000fce00078e000b */
[----:B------:R-:W-:Y:S05]  /*d790*/  WARPSYNC.COLLECTIVE R5, `(.L_x_597) ;  /* 0x0000000005087348 */ /* 0x000fea0003c00000 */
[----:B------:R0:W1:Y:S02]  /*d7a0*/  SHFL.DOWN P6, R11, R10, R7, R6 ;  /* 0x080000070a0b7389 */ /* 0x00006400000c0006 */
[----:B01----:R-:W-:Y:S05]  /*d7b0*/  ENDCOLLECTIVE ;  /* 0x000000000000791b */ /* 0x003fea0003800000 */
.L_x_597:
[----:B------:R-:W-:Y:S02]  /*d7c0*/  IMAD.MOV.U32 R10, RZ, RZ, R9 ;  /* 0x000000ffff0a7224 */ /* 0x000fe400078e0009 */
[----:B------:R-:W-:-:S07]  /*d7d0*/  IMAD.MOV.U32 R43, RZ, RZ, R11 ;  /* 0x000000ffff2b7224 */ /* 0x000fce00078e000b */
[----:B------:R-:W-:Y:S05]  /*d7e0*/  WARPSYNC.COLLECTIVE R5, `(.L_x_598) ;  /* 0x0000000005087348 */ /* 0x000fea0003c00000 */
[----:B------:R0:W1:Y:S02]  /*d7f0*/  SHFL.DOWN P6, R11, R10, R7, R6 ;  /* 0x080000070a0b7389 */ /* 0x00006400000c0006 */
[----:B01----:R-:W-:Y:S05]  /*d800*/  ENDCOLLECTIVE ;  /* 0x000000000000791b */ /* 0x003fea0003800000 */
.L_x_598:
[----:B------:R-:W-:Y:S05]  /*d810*/  BRA `(.L_x_599) ;  /* 0xffffff64009c7947 */ /* 0x000fea000383ffff */
.L_x_450:
[----:B------:R-:W-:Y:S01]  /*d820*/  BSSY B0, `(.L_x_600) ;  /* 0x0000006000007945 */ /* 0x000fe20003800000 */
[----:B------:R-:W-:Y:S02]  /*d830*/  IMAD.MOV.U32 R7, RZ, RZ, 0x1 ;  /* 0x00000001ff077424 */ /* 0x000fe400078e00ff */
[----:B------:R-:W-:-:S07]  /*d840*/  IMAD.MOV.U32 R5, RZ, RZ, -0x1 ;  /* 0xffffffffff057424 */ /* 0x000fce00078e00ff */
[----:B------:R-:W-:Y:S05]  /*d850*/  WARPSYNC.COLLECTIVE R5, `(.L_x_601) ;  /* 0x0000000005087348 */ /* 0x000fea0003c00000 */
[----:B------:R0:W1:Y:S02]  /*d860*/  SHFL.DOWN P6, R11, R10, R7, R6 ;  /* 0x080000070a0b7389 */ /* 0x00006400000c0006 */
[----:B01----:R-:W-:Y:S05]  /*d870*/  ENDCOLLECTIVE ;  /* 0x000000000000791b */ /* 0x003fea0003800000 */
.L_x_601:
[----:B------:R-:W-:Y:S05]  /*d880*/  BSYNC B0 ;  /* 0x0000000000007941 */ /* 0x000fea0003800000 */
.L_x_600:
[----:B------:R-:W-:Y:S05]  /*d890*/  BRA `(.L_x_602) ;  /* 0xffffff6400a87947 */ /* 0x000fea000383ffff */
.L_x_451:
[----:B------:R-:W-:Y:S01]  /*d8a0*/  BSSY B0, `(.L_x_603) ;  /* 0x0000007000007945 */ /* 0x000fe20003800000 */
[----:B------:R-:W-:Y:S02]  /*d8b0*/  IMAD.MOV.U32 R10, RZ, RZ, R41 ;  /* 0x000000ffff0a7224 */ /* 0x000fe400078e0029 */
[----:B------:R-:W-:Y:S02]  /*d8c0*/  IMAD.MOV.U32 R7, RZ, RZ, 0x2 ;  /* 0x00000002ff077424 */ /* 0x000fe400078e00ff */
[----:B------:R-:W-:-:S07]  /*d8d0*/  IMAD.MOV.U32 R5, RZ, RZ, -0x1 ;  /* 0xffffffffff057424 */ /* 0x000fce00078e00ff */
[----:B------:R-:W-:Y:S05]  /*d8e0*/  WARPSYNC.COLLECTIVE R5, `(.L_x_604) ;  /* 0x0000000005087348 */ /* 0x000fea0003c00000 */
[----:B------:R0:W1:Y:S02]  /*d8f0*/  SHFL.DOWN P6, R11, R10, R7, R6 ;  /* 0x080000070a0b7389 */ /* 0x00006400000c0006 */
[----:B01----:R-:W-:Y:S05]  /*d900*/  ENDCOLLECTIVE ;  /* 0x000000000000791b */ /* 0x003fea0003800000 */
.L_x_604:
[----:B------:R-:W-:Y:S05]  /*d910*/  BSYNC B0 ;  /* 0x0000000000007941 */ /* 0x000fea0003800000 */
.L_x_603:
[----:B------:R-:W-:Y:S02]  /*d920*/  IMAD.MOV.U32 R10, RZ, RZ, R44 ;  /* 0x000000ffff0a7224 */ /* 0x000fe400078e002c */
[----:B------:R-:W-:Y:S02]  /*d930*/  IMAD.MOV.U32 R7, RZ, RZ, 0x2 ;  /* 0x00000002ff077424 */ /* 0x000fe400078e00ff */
[----:B------:R-:W-:Y:S02]  /*d940*/  IMAD.MOV.U32 R5, RZ, RZ, -0x1 ;  /* 0xffffffffff057424 */ /* 0x000fe400078e00ff */
[----:B------:R-:W-:-:S07]  /*d950*/  IMAD.MOV.U32 R4, RZ, RZ, R11 ;  /* 0x000000ffff047224 */ /* 0x000fce00078e000b */
[----:B------:R-:W-:Y:S05]  /*d960*/  WARPSYNC.COLLECTIVE R5, `(.L_x_605) ;  /* 0x0000000005087348 */ /* 0x000fea0003c00000 */
[----:B------:R0:W1:Y:S02]  /*d970*/  SHFL.DOWN P6, R11, R10, R7, R6 ;  /* 0x080000070a0b7389 */ /* 0x00006400000c0006 */
[----:B01----:R-:W-:Y:S05]  /*d980*/  ENDCOLLECTIVE ;  /* 0x000000000000791b */ /* 0x003fea0003800000 */
.L_x_605:
[----:B------:R-:W-:Y:S02]  /*d990*/  IMAD.MOV.U32 R10, RZ, RZ, R9 ;  /* 0x000000ffff0a7224 */ /* 0x000fe400078e0009 */
[----:B------:R-:W-:-:S07]  /*d9a0*/  IMAD.MOV.U32 R45, RZ, RZ, R11 ;  /* 0x000000ffff2d7224 */ /* 0x000fce00078e000b */
[----:B------:R-:W-:Y:S05]  /*d9b0*/  WARPSYNC.COLLECTIVE R5, `(.L_x_606) ;  /* 0x0000000005087348 */ /* 0x000fea0003c00000 */
[----:B------:R0:W1:Y:S02]  /*d9c0*/  SHFL.DOWN P6, R11, R10, R7, R6 ;  /* 0x080000070a0b7389 */ /* 0x00006400000c0006 */
[----:B01----:R-:W-:Y:S05]  /*d9d0*/  ENDCOLLECTIVE ;  /* 0x000000000000791b */ /* 0x003fea0003800000 */
.L_x_606:
[----:B------:R-:W-:Y:S05]  /*d9e0*/  BRA `(.L_x_607) ;  /* 0xffffff6400707947 */ /* 0x000fea000383ffff */
.L_x_452:
[----:B------:R-:W-:Y:S01]  /*d9f0*/  BSSY B0, `(.L_x_608) ;  /* 0x0000006000007945 */ /* 0x000fe20003800000 */
[----:B------:R-:W-:Y:S02]  /*da00*/  IMAD.MOV.U32 R7, RZ, RZ, 0x2 ;  /* 0x00000002ff077424 */ /* 0x000fe400078e00ff */
[----:B------:R-:W-:-:S07]  /*da10*/  IMAD.MOV.U32 R5, RZ, RZ, -0x1 ;  /* 0xffffffffff057424 */ /* 0x000fce00078e00ff */
[----:B0-----:R-:W-:Y:S05]  /*da20*/  WARPSYNC.COLLECTIVE R5, `(.L_x_609) ;  /* 0x0000000005087348 */ /* 0x001fea0003c00000 */
[----:B------:R1:W2:Y:S02]  /*da30*/  SHFL.DOWN P6, R11, R10, R7, R6 ;  /* 0x080000070a0b7389 */ /* 0x0002a400000c0006 */
[----:B012---:R-:W-:Y:S05]  /*da40*/  ENDCOLLECTIVE ;  /* 0x000000000000791b */ /* 0x007fea0003800000 */
.L_x_609:
[----:B------:R-:W-:Y:S05]  /*da50*/  BSYNC B0 ;  /* 0x0000000000007941 */ /* 0x000fea0003800000 */
.L_x_608:
[----:B------:R-:W-:Y:S05]  /*da60*/  BRA `(.L_x_610) ;  /* 0xffffff64007c7947 */ /* 0x000fea000383ffff */
.L_x_453:
[----:B------:R-:W-:Y:S01]  /*da70*/  BSSY B0, `(.L_x_611) ;  /* 0x0000007000007945 */ /* 0x000fe20003800000 */
[----:B------:R-:W-:Y:S02]  /*da80*/  IMAD.MOV.U32 R10, RZ, RZ, R41 ;  /* 0x000000ffff0a7224 */ /* 0x000fe400078e0029 */
[----:B------:R-:W-:Y:S02]  /*da90*/  IMAD.MOV.U32 R7, RZ, RZ, 0x4 ;  /* 0x00000004ff077424 */ /* 0x000fe400078e00ff */
[----:B------:R-:W-:-:S07]  /*daa0*/  IMAD.MOV.U32 R5, RZ, RZ, -0x1 ;  /* 0xffffffffff057424 */ /* 0x000fce00078e00ff */
[----:B------:R-:W-:Y:S05]  /*dab0*/  WARPSYNC.COLLECTIVE R5, `(.L_x_612) ;  /* 0x0000000005087348 */ /* 0x000fea0003c00000 */
[----:B------:R0:W1:Y:S02]  /*dac0*/  SHFL.DOWN P6, R11, R10, R7, R6 ;  /* 0x080000070a0b7389 */ /* 0x00006400000c0006 */
[----:B01----:R-:W-:Y:S05]  /*dad0*/  ENDCOLLECTIVE ;  /* 0x000000000000791b */ /* 0x003fea0003800000 */
.L_x_612:
[----:B------:R-:W-:Y:S05]  /*dae0*/  BSYNC B0 ;  /* 0x0000000000007941 */ /* 0x000fea0003800000 */
.L_x_611:
[----:B------:R-:W-:Y:S02]  /*daf0*/  IMAD.MOV.U32 R10, RZ, RZ, R44 ;  /* 0x000000ffff0a7224 */ /* 0x000fe400078e002c */
[----:B------:R-:W-:Y:S02]  /*db00*/  IMAD.MOV.U32 R7, RZ, RZ, 0x4 ;  /* 0x00000004ff077424 */ /* 0x000fe400078e00ff */
[----:B------:R-:W-:Y:S02]  /*db10*/  IMAD.MOV.U32 R5, RZ, RZ, -0x1 ;  /* 0xffffffffff057424 */ /* 0x000fe400078e00ff */
[----:B------:R-:W-:-:S07]  /*db20*/  IMAD.MOV.U32 R4, RZ, RZ, R11 ;  /* 0x000000ffff047224 */ /* 0x000fce00078e000b */
[----:B------:R-:W-:Y:S05]  /*db30*/  WARPSYNC.COLLECTIVE R5, `(.L_x_613) ;  /* 0x0000000005087348 */ /* 0x000fea0003c00000 */
[----:B------:R0:W1:Y:S02]  /*db40*/  SHFL.DOWN P6, R11, R10, R7, R6 ;  /* 0x080000070a0b7389 */ /* 0x00006400000c0006 */
[----:B01----:R-:W-:Y:S05]  /*db50*/  ENDCOLLECTIVE ;  /* 0x000000000000791b */ /* 0x003fea0003800000 */
.L_x_613:
[----:B------:R-:W-:Y:S02]  /*db60*/  IMAD.MOV.U32 R10, RZ, RZ, R45 ;  /* 0x000000ffff0a7224 */ /* 0x000fe400078e002d */
[----:B------:R-:W-:-:S07]  /*db70*/  IMAD.MOV.U32 R9, RZ, RZ, R11 ;  /* 0x000000ffff097224 */ /* 0x000fce00078e000b */
[----:B------:R-:W-:Y:S05]  /*db80*/  WARPSYNC.COLLECTIVE R5, `(.L_x_614) ;  /* 0x0000000005087348 */ /* 0x000fea0003c00000 */
[----:B------:R0:W1:Y:S02]  /*db90*/  SHFL.DOWN P6, R11, R10, R7, R6 ;  /* 0x080000070a0b7389 */ /* 0x00006400000c0006 */
[----:B01----:R-:W-:Y:S05]  /*dba0*/  ENDCOLLECTIVE ;  /* 0x000000000000791b */ /* 0x003fea0003800000 */
.L_x_614:
[----:B------:R-:W-:Y:S05]  /*dbb0*/  BRA `(.L_x_615) ;  /* 0xffffff6400487947 */ /* 0x000fea000383ffff */
.L_x_454:
[----:B------:R-:W-:Y:S01]  /*dbc0*/  BSSY B0, `(.L_x_616) ;  /* 0x0000006000007945 */ /* 0x000fe20003800000 */
[----:B------:R-:W-:Y:S02]  /*dbd0*/  IMAD.MOV.U32 R7, RZ, RZ, 0x4 ;  /* 0x00000004ff077424 */ /* 0x000fe400078e00ff */
[----:B------:R-:W-:-:S07]  /*dbe0*/  IMAD.MOV.U32 R5, RZ, RZ, -0x1 ;  /* 0xffffffffff057424 */ /* 0x000fce00078e00ff */
[----:B------:R-:W-:Y:S05]  /*dbf0*/  WARPSYNC.COLLECTIVE R5, `(.L_x_617) ;  /* 0x0000000005087348 */ /* 0x000fea0003c00000 */
[----:B------:R0:W1:Y:S02]  /*dc00*/  SHFL.DOWN P6, R11, R10, R7, R6 ;  /* 0x080000070a0b7389 */ /* 0x00006400000c0006 */
[----:B01----:R-:W-:Y:S05]  /*dc10*/  ENDCOLLECTIVE ;  /* 0x000000000000791b */ /* 0x003fea0003800000 */
.L_x_617:
[----:B------:R-:W-:Y:S05]  /*dc20*/  BSYNC B0 ;  /* 0x0000000000007941 */ /* 0x000fea0003800000 */
.L_x_616:
[----:B------:R-:W-:Y:S05]  /*dc30*/  BRA `(.L_x_618) ;  /* 0xffffff6400547947 */ /* 0x000fea000383ffff */
.L_x_455:
[----:B------:R-:W-:Y:S01]  /*dc40*/  BSSY B0, `(.L_x_619) ;  /* 0x0000007000007945 */ /* 0x000fe20003800000 */
[----:B------:R-:W-:Y:S02]  /*dc50*/  IMAD.MOV.U32 R10, RZ, RZ, R41 ;  /* 0x000000ffff0a7224 */ /* 0x000fe400078e0029 */
[----:B------:R-:W-:Y:S02]  /*dc60*/  IMAD.MOV.U32 R7, RZ, RZ, 0x8 ;  /* 0x00000008ff077424 */ /* 0x000fe400078e00ff */
[----:B------:R-:W-:-:S07]  /*dc70*/  IMAD.MOV.U32 R5, RZ, RZ, -0x1 ;  /* 0xffffffffff057424 */ /* 0x000fce00078e00ff */
[----:B------:R-:W-:Y:S05]  /*dc80*/  WARPSYNC.COLLECTIVE R5, `(.L_x_620) ;  /* 0x0000000005087348 */ /* 0x000fea0003c00000 */
[----:B------:R0:W1:Y:S02]  /*dc90*/  SHFL.DOWN P6, R11, R10, R7, R6 ;  /* 0x080000070a0b7389 */ /* 0x00006400000c0006 */
[----:B01----:R-:W-:Y:S05]  /*dca0*/  ENDCOLLECTIVE ;  /* 0x000000000000791b */ /* 0x003fea0003800000 */
.L_x_620:
[----:B------:R-:W-:Y:S05]  /*dcb0*/  BSYNC B0 ;  /* 0x0000000000007941 */ /* 0x000fea0003800000 */
.L_x_619:
[----:B------:R-:W-:Y:S02]  /*dcc0*/  IMAD.MOV.U32 R10, RZ, RZ, R44 ;  /* 0x000000ffff0a7224 */ /* 0x000fe400078e002c */
[----:B------:R-:W-:Y:S02]  /*dcd0*/  IMAD.MOV.U32 R7, RZ, RZ, 0x8 ;  /* 0x00000008ff077424 */ /* 0x000fe400078e00ff */
[----:B------:R-:W-:Y:S02]  /*dce0*/  IMAD.MOV.U32 R5, RZ, RZ, -0x1 ;  /* 0xffffffffff057424 */ /* 0x000fe400078e00ff */
[----:B------:R-:W-:-:S07]  /*dcf0*/  IMAD.MOV.U32 R4, RZ, RZ, R11 ;  /* 0x000000ffff047224 */ /* 0x000fce00078e000b */
[----:B------:R-:W-:Y:S05]  /*dd00*/  WARPSYNC.COLLECTIVE R5, `(.L_x_621) ;  /* 0x0000000005087348 */ /* 0x000fea0003c00000 */
[----:B------:R0:W1:Y:S02]  /*dd10*/  SHFL.DOWN P6, R11, R10, R7, R6 ;  /* 0x080000070a0b7389 */ /* 0x00006400000c0006 */
[----:B01----:R-:W-:Y:S05]  /*dd20*/  ENDCOLLECTIVE ;  /* 0x000000000000791b */ /* 0x003fea0003800000 */
.L_x_621:
[----:B------:R-:W-:Y:S02]  /*dd30*/  IMAD.MOV.U32 R10, RZ, RZ, R47 ;  /* 0x000000ffff0a7224 */ /* 0x000fe400078e002f */
[----:B------:R-:W-:-:S07]  /*dd40*/  IMAD.MOV.U32 R9, RZ, RZ, R11 ;  /* 0x000000ffff097224 */ /* 0x000fce00078e000b */
[----:B------:R-:W-:Y:S05]  /*dd50*/  WARPSYNC.COLLECTIVE R5, `(.L_x_622) ;  /* 0x0000000005087348 */ /* 0x000fea0003c00000 */
[----:B------:R0:W1:Y:S02]  /*dd60*/  SHFL.DOWN P6, R11, R10, R7, R6 ;  /* 0x080000070a0b7389 */ /* 0x00006400000c0006 */
[----:B01----:R-:W-:Y:S05]  /*dd70*/  ENDCOLLECTIVE ;  /* 0x000000000000791b */ /* 0x003fea0003800000 */
.L_x_622:
[----:B------:R-:W-:Y:S05]  /*dd80*/  BRA `(.L_x_623) ;  /* 0xffffff6400207947 */ /* 0x000fea000383ffff */
.L_x_456:
[----:B------:R-:W-:Y:S01]  /*dd90*/  BSSY B0, `(.L_x_624) ;  /* 0x0000006000007945 */ /* 0x000fe20003800000 */
[----:B------:R-:W-:Y:S02]  /*dda0*/  IMAD.MOV.U32 R7, RZ, RZ, 0x8 ;  /* 0x00000008ff077424 */ /* 0x000fe400078e00ff */
[----:B------:R-:W-:-:S07]  /*ddb0*/  IMAD.MOV.U32 R5, RZ, RZ, -0x1 ;  /* 0xffffffffff057424 */ /* 0x000fce00078e00ff */
[----:B0-----:R-:W-:Y:S05]  /*ddc0*/  WARPSYNC.COLLECTIVE R5, `(.L_x_625) ;  /* 0x0000000005087348 */ /* 0x001fea0003c00000 */
[----:B------:R1:W2:Y:S02]  /*ddd0*/  SHFL.DOWN P6, R11, R10, R7, R6 ;  /* 0x080000070a0b7389 */ /* 0x0002a400000c0006 */
[----:B012---:R-:W-:Y:S05]  /*dde0*/  ENDCOLLECTIVE ;  /* 0x000000000000791b */ /* 0x007fea0003800000 */
.L_x_625:
[----:B------:R-:W-:Y:S05]  /*ddf0*/  BSYNC B0 ;  /* 0x0000000000007941 */ /* 0x000fea0003800000 */
.L_x_624:
[----:B------:R-:W-:Y:S05]  /*de00*/  BRA `(.L_x_626) ;  /* 0xffffff64002c7947 */ /* 0x000fea000383ffff */
.L_x_457:
[----:B------:R-:W-:Y:S01]  /*de10*/  BSSY B0, `(.L_x_627) ;  /* 0x0000007000007945 */ /* 0x000fe20003800000 */
[----:B------:R-:W-:Y:S02]  /*de20*/  IMAD.MOV.U32 R10, RZ, RZ, R41 ;  /* 0x000000ffff0a7224 */ /* 0x000fe400078e0029 */
[----:B------:R-:W-:Y:S02]  /*de30*/  IMAD.MOV.U32 R7, RZ, RZ, 0x10 ;  /* 0x00000010ff077424 */ /* 0x000fe400078e00ff */
[----:B------:R-:W-:-:S07]  /*de40*/  IMAD.MOV.U32 R5, RZ, RZ, -0x1 ;  /* 0xffffffffff057424 */ /* 0x000fce00078e00ff */
[----:B------:R-:W-:Y:S05]  /*de50*/  WARPSYNC.COLLECTIVE R5, `(.L_x_628) ;  /* 0x0000000005087348 */ /* 0x000fea0003c00000 */
[----:B------:R0:W1:Y:S02]  /*de60*/  SHFL.DOWN P6, R11, R10, R7, R6 ;  /* 0x080000070a0b7389 */ /* 0x00006400000c0006 */
[----:B01----:R-:W-:Y:S05]  /*de70*/  ENDCOLLECTIVE ;  /* 0x000000000000791b */ /* 0x003fea0003800000 */
.L_x_628:
[----:B------:R-:W-:Y:S05]  /*de80*/  BSYNC B0 ;  /* 0x0000000000007941 */ /* 0x000fea0003800000 */
.L_x_627:
[----:B------:R-:W-:Y:S02]  /*de90*/  IMAD.MOV.U32 R10, RZ, RZ, R44 ;  /* 0x000000ffff0a7224 */ /* 0x000fe400078e002c */
[----:B------:R-:W-:Y:S02]  /*dea0*/  IMAD.MOV.U32 R7, RZ, RZ, 0x10 ;  /* 0x00000010ff077424 */ /* 0x000fe400078e00ff */
[----:B------:R-:W-:Y:S02]  /*deb0*/  IMAD.MOV.U32 R5, RZ, RZ, -0x1 ;  /* 0xffffffffff057424 */ /* 0x000fe400078e00ff */
[----:B------:R-:W-:-:S07]  /*dec0*/  IMAD.MOV.U32 R4, RZ, RZ, R11 ;  /* 0x000000ffff047224 */ /* 0x000fce00078e000b */
[----:B------:R-:W-:Y:S05]  /*ded0*/  WARPSYNC.COLLECTIVE R5, `(.L_x_629) ;  /* 0x0000000005087348 */ /* 0x000fea0003c00000 */
[----:B------:R0:W1:Y:S02]  /*dee0*/  SHFL.DOWN P6, R11, R10, R7, R6 ;  /* 0x080000070a0b7389 */ /* 0x00006400000c0006 */
[----:B01----:R-:W-:Y:S05]  /*def0*/  ENDCOLLECTIVE ;  /* 0x000000000000791b */ /* 0x003fea0003800000 */
.L_x_629:
[----:B------:R-:W-:Y:S02]  /*df00*/  IMAD.MOV.U32 R10, RZ, RZ, R9 ;  /* 0x000000ffff0a7224 */ /* 0x000fe400078e0009 */
[----:B------:R-:W-:-:S07]  /*df10*/  IMAD.MOV.U32 R51, RZ, RZ, R11 ;  /* 0x000000ffff337224 */ /* 0x000fce00078e000b */
[----:B------:R-:W-:Y:S05]  /*df20*/  WARPSYNC.COLLECTIVE R5, `(.L_x_630) ;  /* 0x0000000005087348 */ /* 0x000fea0003c00000 */
[----:B------:R0:W1:Y:S02]  /*df30*/  SHFL.DOWN P6, R11, R10, R7, R6 ;  /* 0x080000070a0b7389 */ /* 0x00006400000c0006 */
[----:B01----:R-:W-:Y:S05]  /*df40*/  ENDCOLLECTIVE ;  /* 0x000000000000791b */ /* 0x003fea0003800000 */
.L_x_630:
[----:B------:R-:W-:Y:S05]  /*df50*/  BRA `(.L_x_631) ;  /* 0xffffff6000f87947 */ /* 0x000fea000383ffff */
.L_x_458:
[----:B------:R-:W-:Y:S01]  /*df60*/  BSSY B0, `(.L_x_632) ;  /* 0x0000006000007945 */ /* 0x000fe20003800000 */
[----:B------:R-:W-:Y:S02]  /*df70*/  IMAD.MOV.U32 R7, RZ, RZ, 0x10 ;  /* 0x00000010ff077424 */ /* 0x000fe400078e00ff */
[----:B------:R-:W-:-:S07]  /*df80*/  IMAD.MOV.U32 R5, RZ, RZ, -0x1 ;  /* 0xffffffffff057424 */ /* 0x000fce00078e00ff */
[----:B------:R-:W-:Y:S05]  /*df90*/  WARPSYNC.COLLECTIVE R5, `(.L_x_633) ;  /* 0x0000000005087348 */ /* 0x000fea0003c00000 */
[----:B------:R0:W1:Y:S02]  /*dfa0*/  SHFL.DOWN P6, R11, R10, R7, R6 ;  /* 0x080000070a0b7389 */ /* 0x00006400000c0006 */
[----:B01----:R-:W-:Y:S05]  /*dfb0*/  ENDCOLLECTIVE ;  /* 0x000000000000791b */ /* 0x003fea0003800000 */
.L_x_633:
[----:B------:R-:W-:Y:S05]  /*dfc0*/  BSYNC B0 ;  /* 0x0000000000007941 */ /* 0x000fea0003800000 */
.L_x_632:
[----:B------:R-:W-:Y:S05]  /*dfd0*/  BRA `(.L_x_634) ;  /* 0xffffff6400107947 */ /* 0x000fea000383ffff */
.L_x_459:
[----:B------:R-:W-:Y:S01]  /*dfe0*/  BSSY B0, `(.L_x_635) ;  /* 0x0000006000007945 */ /* 0x000fe20003800000 */
[----:B------:R-:W-:Y:S01]  /*dff0*/  PLOP3.LUT P5, PT, P0, PT, PT, 0x80, 0x8 ;  /* 0x000000000008781c */ /* 0x000fe200007af070 */
[----:B------:R-:W-:-:S12]  /*e000*/  IMAD.MOV.U32 R5, RZ, RZ, -0x1 ;  /* 0xffffffffff057424 */ /* 0x000fd800078e00ff */
[----:B------:R-:W-:Y:S05]  /*e010*/  WARPSYNC.COLLECTIVE R5, `(.L_x_636) ;  /* 0x0000000005087348 */ /* 0x000fea0003c00000 */
[----:B------:R-:W-:Y:S01]  /*e020*/  VOTE.ALL P5, P5 ;  /* 0x0000000000ff7806 */ /* 0x000fe200028a0000 */
[----:B------:R-:W-:-:S12]  /*e030*/  ENDCOLLECTIVE ;  /* 0x000000000000791b */ /* 0x000fd80003800000 */
.L_x_636:
[----:B------:R-:W-:Y:S05]  /*e040*/  BSYNC B0 ;  /* 0x0000000000007941 */ /* 0x000fea0003800000 */
.L_x_635:
[----:B------:R-:W-:Y:S01]  /*e050*/  PLOP3.LUT P0, PT, P5, PT, PT, 0x80, 0x8 ;  /* 0x000000000008781c */ /* 0x000fe20002f0f070 */
[----:B------:R-:W-:-:S12]  /*e060*/  BRA `(.L_x_637) ;  /* 0xffffff6400087947 */ /* 0x000fd8000383ffff */
.L_x_461:
[----:B------:R-:W-:Y:S01]  /*e070*/  BSSY B0, `(.L_x_638) ;  /* 0x0000006000007945 */ /* 0x000fe20003800000 */
[----:B------:R-:W-:Y:S01]  /*e080*/  PLOP3.LUT P5, PT, P0, PT, PT, 0x8, 0x80 ;  /* 0x000000000080781c */ /* 0x000fe200007ae170 */
[----:B------:R-:W-:-:S12]  /*e090*/  IMAD.MOV.U32 R5, RZ, RZ, -0x1 ;  /* 0xffffffffff057424 */ /* 0x000fd800078e00ff */
[----:B------:R-:W-:Y:S05]  /*e0a0*/  WARPSYNC.COLLECTIVE R5, `(.L_x_639) ;  /* 0x0000000005087348 */ /* 0x000fea0003c00000 */
[----:B------:R-:W-:Y:S01]  /*e0b0*/  VOTE.ANY P5, P5 ;  /* 0x0000000000ff7806 */ /* 0x000fe200028a0100 */
[----:B------:R-:W-:-:S12]  /*e0c0*/  ENDCOLLECTIVE ;  /* 0x000000000000791b */ /* 0x000fd80003800000 */
.L_x_639:
[----:B------:R-:W-:Y:S05]  /*e0d0*/  BSYNC B0 ;  /* 0x0000000000007941 */ /* 0x000fea0003800000 */
.L_x_638:
[----:B------:R-:W-:Y:S01]  /*e0e0*/  PLOP3.LUT P0, PT, P5, PT, PT, 0x80, 0x8 ;  /* 0x000000000008781c */ /* 0x000fe20002f0f070 */
[----:B------:R-:W-:-:S12]  /*e0f0*/  BRA `(.L_x_640) ;  /* 0xffffff64000c7947 */ /* 0x000fd8000383ffff */
.L_x_463:
[----:B------:R-:W-:Y:S01]  /*e100*/  BSSY B0, `(.L_x_641) ;  /* 0x0000006000007945 */ /* 0x000fe20003800000 */
[----:B------:R-:W-:Y:S01]  /*e110*/  PLOP3.LUT P5, PT, P0, PT, PT, 0x8, 0x80 ;  /* 0x000000000080781c */ /* 0x000fe200007ae170 */
[----:B------:R-:W-:-:S12]  /*e120*/  IMAD.MOV.U32 R5, RZ, RZ, -0x1 ;  /* 0xffffffffff057424 */ /* 0x000fd800078e00ff */
[----:B------:R-:W-:Y:S05]  /*e130*/  WARPSYNC.COLLECTIVE R5, `(.L_x_642) ;  /* 0x0000000005087348 */ /* 0x000fea0003c00000 */
[----:B------:R-:W-:Y:S01]  /*e140*/  VOTE.ANY R5, PT, P5 ;  /* 0x0000000000057806 */ /* 0x000fe200028e0100 */
[----:B------:R-:W-:Y:S06]  /*e150*/  ENDCOLLECTIVE ;  /* 0x000000000000791b */ /* 0x000fec0003800000 */
.L_x_642:
[----:B------:R-:W-:Y:S05]  /*e160*/  BSYNC B0 ;  /* 0x0000000000007941 */ /* 0x000fea0003800000 */
.L_x_641:
[----:B------:R-:W-:Y:S01]  /*e170*/  LOP3.LUT R5, R5, 0x80000000, R42, 0xec, !PT ;  /* 0x8000000005057812 */ /* 0x000fe200078eec2a */
[----:B------:R-:W-:Y:S01]  /*e180*/  IMAD.MOV.U32 R10, RZ, RZ, R54 ;  /* 0x000000ffff0a7224 */ /* 0x000fe200078e0036 */
[----:B------:R-:W-:Y:S01]  /*e190*/  LOP3.LUT R57, R4, 0xff, RZ, 0xc0, !PT ;  /* 0x000000ff04397812 */ /* 0x000fe200078ec0ff */
[----:B------:R-:W-:Y:S02]  /*e1a0*/  IMAD.MOV.U32 R7, RZ, RZ, 0x1 ;  /* 0x00000001ff077424 */ /* 0x000fe400078e00ff */
[----:B------:R-:W-:-:S05]  /*e1b0*/  VIADD R6, R5, 0xffffffff ;  /* 0xffffffff05067836 */ /* 0x000fca0000000000 */
[----:B------:R-:W-:Y:S01]  /*e1c0*/  LOP3.LUT R56, R5, R6, RZ, 0xc, !PT ;  /* 0x0000000605387212 */ /* 0x000fe200078e0cff */
[----:B------:R-:W-:-:S03]  /*e1d0*/  IMAD.MOV.U32 R5, RZ, RZ, -0x1 ;  /* 0xffffffffff057424 */ /* 0x000fc600078e00ff */
[----:B------:R0:W1:Y:S04]  /*e1e0*/  POPC R6, R56 ;  /* 0x0000003800067309 */ /* 0x0000680000000000 */
[----:B01----:R-:W-:Y:S05]  /*e1f0*/  WARPSYNC.COLLECTIVE R5, `(.L_x_643) ;  /* 0x0000000005087348 */ /* 0x003fea0003c00000 */
[----:B-1----:R1:W2:Y:S02]  /*e200*/  SHFL.DOWN P6, R11, R10, R7, R6 ;  /* 0x080000070a0b7389 */ /* 0x0022a400000c0006 */
[----:B012---:R-:W-:Y:S05]  /*e210*/  ENDCOLLECTIVE ;  /* 0x000000000000791b */ /* 0x007fea0003800000 */
.L_x_643:
[----:B------:R-:W-:Y:S02]  /*e220*/  IMAD.MOV.U32 R10, RZ, RZ, R53 ;  /* 0x000000ffff0a7224 */ /* 0x000fe400078e0035 */
[----:B------:R-:W-:-:S07]  /*e230*/  IMAD.MOV.U32 R55, RZ, RZ, R11 ;  /* 0x000000ffff377224 */ /* 0x000fce00078e000b */
[----:B------:R-:W-:Y:S05]  /*e240*/  WARPSYNC.COLLECTIVE R5, `(.L_x_644) ;  /* 0x0000000005087348 */ /* 0x000fea0003c00000 */
[----:B------:R0:W1:Y:S02]  /*e250*/  SHFL.DOWN P6, R11, R10, R7, R6 ;  /* 0x080000070a0b7389 */ /* 0x00006400000c0006 */
[----:B01----:R-:W-:Y:S05]  /*e260*/  ENDCOLLECTIVE ;  /* 0x000000000000791b */ /* 0x003fea0003800000 */
.L_x_644:
[----:B------:R-:W-:Y:S02]  /*e270*/  IMAD.MOV.U32 R10, RZ, RZ, R57 ;  /* 0x000000ffff0a7224 */ /* 0x000fe400078e0039 */
[----:B------:R-:W-:-:S07]  /*e280*/  IMAD.MOV.U32 R56, RZ, RZ, R11 ;  /* 0x000000ffff387224 */ /* 0x000fce00078e000b */
[----:B------:R-:W-:Y:S05]  /*e290*/  WARPSYNC.COLLECTIVE R5, `(.L_x_645) ;  /* 0x0000000005087348 */ /* 0x000fea0003c00000 */
[----:B------:R0:W1:Y:S02]  /*e2a0*/  SHFL.DOWN P6, R11, R10, R7, R6 ;  /* 0x080000070a0b7389 */ /* 0x00006400000c0006 */
[----:B01----:R-:W-:Y:S05]  /*e2b0*/  ENDCOLLECTIVE ;  /* 0x000000000000791b */ /* 0x003fea0003800000 */
.L_x_645:
[----:B------:R-:W-:Y:S01]  /*e2c0*/  IMAD.MOV.U32 R57, RZ, RZ, R11 ;  /* 0x000000ffff397224 */ /* 0x000fe200078e000b */
[----:B------:R-:W-:Y:S06]  /*e2d0*/  BRA `(.L_x_646) ;  /* 0xffffff6000d07947 */ /* 0x000fec000383ffff */
.L_x_464:
[----:B------:R-:W-:Y:S01]  /*e2e0*/  BSSY B0, `(.L_x_647) ;  /* 0x0000006000007945 */ /* 0x000fe20003800000 */
[----:B------:R-:W-:Y:S02]  /*e2f0*/  IMAD.MOV.U32 R7, RZ, RZ, 0x1 ;  /* 0x00000001ff077424 */ /* 0x000fe400078e00ff */
[----:B------:R-:W-:-:S07]  /*e300*/  IMAD.MOV.U32 R5, RZ, RZ, -0x1 ;  /* 0xffffffffff057424 */ /* 0x000fce00078e00ff */
[----:B0123--:R-:W-:Y:S05]  /*e310*/  WARPSYNC.COLLECTIVE R5, `(.L_x_648) ;  /* 0x0000000005087348 */ /* 0x00ffea0003c00000 */
[----:B------:R4:W0:Y:S02]  /*e320*/  SHFL.DOWN P6, R11, R10, R7, R6 ;  /* 0x080000070a0b7389 */ /* 0x00082400000c0006 */
[----:B01234-:R-:W-:Y:S05]  /*e330*/  ENDCOLLECTIVE ;  /* 0x000000000000791b */ /* 0x01ffea0003800000 */
.L_x_648:
[----:B------:R-:W-:Y:S05]  /*e340*/  BSYNC B0 ;  /* 0x0000000000007941 */ /* 0x000fea0003800000 */
.L_x_647:
[----:B------:R-:W-:Y:S05]  /*e350*/  BRA `(.L_x_649) ;  /* 0xffffff6000b87947 */ /* 0x000fea000383ffff */
.L_x_465:
[----:B------:R-:W-:Y:S01]  /*e360*/  BSSY B0, `(.L_x_650) ;  /* 0x0000007000007945 */ /* 0x000fe20003800000 */
[----:B------:R-:W-:Y:S02]  /*e370*/  IMAD.MOV.U32 R10, RZ, RZ, R54 ;  /* 0x000000ffff0a7224 */ /* 0x000fe400078e0036 */
[----:B------:R-:W-:Y:S02]  /*e380*/  IMAD.MOV.U32 R7, RZ, RZ, 0x2 ;  /* 0x00000002ff077424 */ /* 0x000fe400078e00ff */
[----:B------:R-:W-:-:S07]  /*e390*/  IMAD.MOV.U32 R5, RZ, RZ, -0x1 ;  /* 0xffffffffff057424 */ /* 0x000fce00078e00ff */
[----:B------:R-:W-:Y:S05]  /*e3a0*/  WARPSYNC.COLLECTIVE R5, `(.L_x_651) ;  /* 0x0000000005087348 */ /* 0x000fea0003c00000 */
[----:B------:R0:W1:Y:S02]  /*e3b0*/  SHFL.DOWN P6, R11, R10, R7, R6 ;  /* 0x080000070a0b7389 */ /* 0x00006400000c0006 */
[----:B01----:R-:W-:Y:S05]  /*e3c0*/  ENDCOLLECTIVE ;  /* 0x000000000000791b */ /* 0x003fea0003800000 */
.L_x_651:
[----:B------:R-:W-:Y:S05]  /*e3d0*/  BSYNC B0 ;  /* 0x0000000000007941 */ /* 0x000fea0003800000 */
.L_x_650:
[----:B------:R-:W-:Y:S02]  /*e3e0*/  IMAD.MOV.U32 R10, RZ, RZ, R53 ;  /* 0x000000ffff0a7224 */ /* 0x000fe400078e0035 */
[----:B------:R-:W-:Y:S02]  /*e3f0*/  IMAD.MOV.U32 R7, RZ, RZ, 0x2 ;  /* 0x00000002ff077424 */ /* 0x000fe400078e00ff */
[----:B------:R-:W-:Y:S02]  /*e400*/  IMAD.MOV.U32 R5, RZ, RZ, -0x1 ;  /* 0xffffffffff057424 */ /* 0x000fe400078e00ff */
[----:B------:R-:W-:-:S07]  /*e410*/  IMAD.MOV.U32 R55, RZ, RZ, R11 ;  /* 0x000000ffff377224 */ /* 0x000fce00078e000b */
[----:B------:R-:W-:Y:S05]  /*e420*/  WARPSYNC.COLLECTIVE R5, `(.L_x_652) ;  /* 0x0000000005087348 */ /* 0x000fea0003c00000 */
[----:B------:R0:W1:Y:S02]  /*e430*/  SHFL.DOWN P6, R11, R10, R7, R6 ;  /* 0x080000070a0b7389 */ /* 0x00006400000c0006 */
[----:B01----:R-:W-:Y:S05]  /*e440*/  ENDCOLLECTIVE ;  /* 0x000000000000791b */ /* 0x003fea0003800000 */
.L_x_652:
[----:B------:R-:W-:Y:S02]  /*e450*/  IMAD.MOV.U32 R10, RZ, RZ, R0 ;  /* 0x000000ffff0a7224 */ /* 0x000fe400078e0000 */
[----:B------:R-:W-:-:S07]  /*e460*/  IMAD.MOV.U32 R56, RZ, RZ, R11 ;  /* 0x000000ffff387224 */ /* 0x000fce00078e000b */
[----:B------:R-:W-:Y:S05]  /*e470*/  WARPSYNC.COLLECTIVE R5, `(.L_x_653) ;  /* 0x0000000005087348 */ /* 0x000fea0003c00000 */
[----:B------:R0:W1:Y:S02]  /*e480*/  SHFL.DOWN P6, R11, R10, R7, R6 ;  /* 0x080000070a0b7389 */ /* 0x00006400000c0006 */
[----:B01----:R-:W-:Y:S05]  /*e490*/  ENDCOLLECTIVE ;  /* 0x000000000000791b */ /* 0x003fea0003800000 */
.L_x_653:
[----:B------:R-:W-:Y:S01]  /*e4a0*/  IMAD.MOV.U32 R57, RZ, RZ, R11 ;  /* 0x000000ffff397224 */ /* 0x000fe200078e000b */
[----:B------:R-:W-:Y:S06]  /*e4b0*/  BRA `(.L_x_654) ;  /* 0xffffff6000a47947 */ /* 0x000fec000383ffff */
.L_x_466:
[----:B------:R-:W-:Y:S01]  /*e4c0*/  BSSY B0, `(.L_x_655) ;  /* 0x0000006000007945 */ /* 0x000fe20003800000 */
[----:B------:R-:W-:Y:S02]  /*e4d0*/  IMAD.MOV.U32 R7, RZ, RZ, 0x2 ;  /* 0x00000002ff077424 */ /* 0x000fe400078e00ff */
[----:B------:R-:W-:-:S07]  /*e4e0*/  IMAD.MOV.U32 R5, RZ, RZ, -0x1 ;  /* 0xffffffffff057424 */ /* 0x000fce00078e00ff */
[----:B0123--:R-:W-:Y:S05]  /*e4f0*/  WARPSYNC.COLLECTIVE R5, `(.L_x_656) ;  /* 0x0000000005087348 */ /* 0x00ffea0003c00000 */
[----:B------:R4:W0:Y:S02]  /*e500*/  SHFL.DOWN P6, R11, R10, R7, R6 ;  /* 0x080000070a0b7389 */ /* 0x00082400000c0006 */
[----:B01234-:R-:W-:Y:S05]  /*e510*/  ENDCOLLECTIVE ;  /* 0x000000000000791b */ /* 0x01ffea0003800000 */
.L_x_656:
[----:B------:R-:W-:Y:S05]  /*e520*/  BSYNC B0 ;  /* 0x0000000000007941 */ /* 0x000fea0003800000 */
.L_x_655:
[----:B------:R-:W-:Y:S05]  /*e530*/  BRA `(.L_x_657) ;  /* 0xffffff60008c7947 */ /* 0x000fea000383ffff */
.L_x_467:
[----:B------:R-:W-:Y:S01]  /*e540*/  BSSY B0, `(.L_x_658) ;  /* 0x0000007000007945 */ /* 0x000fe20003800000 */
[----:B------:R-:W-:Y:S02]  /*e550*/  IMAD.MOV.U32 R10, RZ, RZ, R54 ;  /* 0x000000ffff0a7224 */ /* 0x000fe400078e0036 */
[----:B------:R-:W-:Y:S02]  /*e560*/  IMAD.MOV.U32 R7, RZ, RZ, 0x4 ;  /* 0x00000004ff077424 */ /* 0x000fe400078e00ff */
[----:B------:R-:W-:-:S07]  /*e570*/  IMAD.MOV.U32 R5, RZ, RZ, -0x1 ;  /* 0xffffffffff057424 */ /* 0x000fce00078e00ff */
[----:B------:R-:W-:Y:S05]  /*e580*/  WARPSYNC.COLLECTIVE R5, `(.L_x_659) ;  /* 0x0000000005087348 */ /* 0x000fea0003c00000 */
[----:B------:R0:W1:Y:S02]  /*e590*/  SHFL.DOWN P6, R11, R10, R7, R6 ;  /* 0x080000070a0b7389 */ /* 0x00006400000c0006 */
[----:B01----:R-:W-:Y:S05]  /*e5a0*/  ENDCOLLECTIVE ;  /* 0x000000000000791b */ /* 0x003fea0003800000 */
.L_x_659:
[----:B------:R-:W-:Y:S05]  /*e5b0*/  BSYNC B0 ;  /* 0x0000000000007941 */ /* 0x000fea0003800000 */
.L_x_658:
[----:B------:R-:W-:Y:S02]  /*e5c0*/  IMAD.MOV.U32 R10, RZ, RZ, R53 ;  /* 0x000000ffff0a7224 */ /* 0x000fe400078e0035 */
[----:B------:R-:W-:Y:S02]  /*e5d0*/  IMAD.MOV.U32 R7, RZ, RZ, 0x4 ;  /* 0x00000004ff077424 */ /* 0x000fe400078e00ff */
[----:B------:R-:W-:Y:S02]  /*e5e0*/  IMAD.MOV.U32 R5, RZ, RZ, -0x1 ;  /* 0xffffffffff057424 */ /* 0x000fe400078e00ff */
[----:B------:R-:W-:-:S07]  /*e5f0*/  IMAD.MOV.U32 R55, RZ, RZ, R11 ;  /* 0x000000ffff377224 */ /* 0x000fce00078e000b */
[----:B------:R-:W-:Y:S05]  /*e600*/  WARPSYNC.COLLECTIVE R5, `(.L_x_660) ;  /* 0x0000000005087348 */ /* 0x000fea0003c00000 */
[----:B------:R0:W1:Y:S02]  /*e610*/  SHFL.DOWN P6, R11, R10, R7, R6 ;  /* 0x080000070a0b7389 */ /* 0x00006400000c0006 */
[----:B01----:R-:W-:Y:S05]  /*e620*/  ENDCOLLECTIVE ;  /* 0x000000000000791b */ /* 0x003fea0003800000 */
.L_x_660:
[----:B------:R-:W-:Y:S02]  /*e630*/  IMAD.MOV.U32 R10, RZ, RZ, R48 ;  /* 0x000000ffff0a7224 */ /* 0x000fe400078e0030 */
[----:B------:R-:W-:-:S07]  /*e640*/  IMAD.MOV.U32 R56, RZ, RZ, R11 ;  /* 0x000000ffff387224 */ /* 0x000fce00078e000b */
[----:B------:R-:W-:Y:S05]  /*e650*/  WARPSYNC.COLLECTIVE R5, `(.L_x_661) ;  /* 0x0000000005087348 */ /* 0x000fea0003c00000 */
[----:B------:R0:W1:Y:S02]  /*e660*/  SHFL.DOWN P6, R11, R10, R7, R6 ;  /* 0x080000070a0b7389 */ /* 0x00006400000c0006 */
[----:B01----:R-:W-:Y:S05]  /*e670*/  ENDCOLLECTIVE ;  /* 0x000000000000791b */ /* 0x003fea0003800000 */
.L_x_661:
[----:B------:R-:W-:Y:S01]  /*e680*/  IMAD.MOV.U32 R57, RZ, RZ, R11 ;  /* 0x000000ffff397224 */ /* 0x000fe200078e000b */
[----:B------:R-:W-:Y:S06]  /*e690*/  BRA `(.L_x_662) ;  /* 0xffffff6000787947 */ /* 0x000fec000383ffff */
.L_x_468:
[----:B------:R-:W-:Y:S01]  /*e6a0*/  BSSY B0, `(.L_x_663) ;  /* 0x0000006000007945 */ /* 0x000fe20003800000 */
[----:B------:R-:W-:Y:S02]  /*e6b0*/  IMAD.MOV.U32 R7, RZ, RZ, 0x4 ;  /* 0x00000004ff077424 */ /* 0x000fe400078e00ff */
[----:B------:R-:W-:-:S07]  /*e6c0*/  IMAD.MOV.U32 R5, RZ, RZ, -0x1 ;  /* 0xffffffffff057424 */ /* 0x000fce00078e00ff */
[----:B0123--:R-:W-:Y:S05]  /*e6d0*/  WARPSYNC.COLLECTIVE R5, `(.L_x_664) ;  /* 0x0000000005087348 */ /* 0x00ffea0003c00000 */
[----:B------:R4:W0:Y:S02]  /*e6e0*/  SHFL.DOWN P6, R11, R10, R7, R6 ;  /* 0x080000070a0b7389 */ /* 0x00082400000c0006 */
[----:B01234-:R-:W-:Y:S05]  /*e6f0*/  ENDCOLLECTIVE ;  /* 0x000000000000791b */ /* 0x01ffea0003800000 */
.L_x_664:
[----:B------:R-:W-:Y:S05]  /*e700*/  BSYNC B0 ;  /* 0x0000000000007941 */ /* 0x000fea0003800000 */
.L_x_663:
[----:B------:R-:W-:Y:S05]  /*e710*/  BRA `(.L_x_665) ;  /* 0xffffff6000607947 */ /* 0x000fea000383ffff */
.L_x_469:
[----:B------:R-:W-:Y:S01]  /*e720*/  BSSY B0, `(.L_x_666) ;  /* 0x0000007000007945 */ /* 0x000fe20003800000 */
[----:B------:R-:W-:Y:S02]  /*e730*/  IMAD.MOV.U32 R10, RZ, RZ, R54 ;  /* 0x000000ffff0a7224 */ /* 0x000fe400078e0036 */
[----:B------:R-:W-:Y:S02]  /*e740*/  IMAD.MOV.U32 R7, RZ, RZ, 0x8 ;  /* 0x00000008ff077424 */ /* 0x000fe400078e00ff */
[----:B------:R-:W-:-:S07]  /*e750*/  IMAD.MOV.U32 R5, RZ, RZ, -0x1 ;  /* 0xffffffffff057424 */ /* 0x000fce00078e00ff */
[----:B------:R-:W-:Y:S05]  /*e760*/  WARPSYNC.COLLECTIVE R5, `(.L_x_667) ;  /* 0x0000000005087348 */ /* 0x000fea0003c00000 */
[----:B------:R0:W1:Y:S02]  /*e770*/  SHFL.DOWN P6, R11, R10, R7, R6 ;  /* 0x080000070a0b7389 */ /* 0x00006400000c0006 */
[----:B01----:R-:W-:Y:S05]  /*e780*/  ENDCOLLECTIVE ;  /* 0x000000000000791b */ /* 0x003fea0003800000 */
.L_x_667:
[----:B------:R-:W-:Y:S05]  /*e790*/  BSYNC B0 ;  /* 0x0000000000007941 */ /* 0x000fea0003800000 */
.L_x_666:
[----:B------:R-:W-:Y:S02]  /*e7a0*/  IMAD.MOV.U32 R10, RZ, RZ, R53 ;  /* 0x000000ffff0a7224 */ /* 0x000fe400078e0035 */
[----:B------:R-:W-:Y:S02]  /*e7b0*/  IMAD.MOV.U32 R7, RZ, RZ, 0x8 ;  /* 0x00000008ff077424 */ /* 0x000fe400078e00ff */
[----:B------:R-:W-:Y:S02]  /*e7c0*/  IMAD.MOV.U32 R5, RZ, RZ, -0x1 ;  /* 0xffffffffff057424 */ /* 0x000fe400078e00ff */
[----:B------:R-:W-:-:S07]  /*e7d0*/  IMAD.MOV.U32 R55, RZ, RZ, R11 ;  /* 0x000000ffff377224 */ /* 0x000fce00078e000b */
[----:B------:R-:W-:Y:S05]  /*e7e0*/  WARPSYNC.COLLECTIVE R5, `(.L_x_668) ;  /* 0x0000000005087348 */ /* 0x000fea0003c00000 */
[----:B------:R0:W1:Y:S02]  /*e7f0*/  SHFL.DOWN P6, R11, R10, R7, R6 ;  /* 0x080000070a0b7389 */ /* 0x00006400000c0006 */
[----:B01----:R-:W-:Y:S05]  /*e800*/  ENDCOLLECTIVE ;  /* 0x000000000000791b */ /* 0x003fea0003800000 */
.L_x_668:
[----:B------:R-:W-:Y:S02]  /*e810*/  IMAD.MOV.U32 R10, RZ, RZ, R50 ;  /* 0x000000ffff0a7224 */ /* 0x000fe400078e0032 */
[----:B------:R-:W-:-:S07]  /*e820*/  IMAD.MOV.U32 R56, RZ, RZ, R11 ;  /* 0x000000ffff387224 */ /* 0x000fce00078e000b */
[----:B------:R-:W-:Y:S05]  /*e830*/  WARPSYNC.COLLECTIVE R5, `(.L_x_669) ;  /* 0x0000000005087348 */ /* 0x000fea0003c00000 */
[----:B------:R0:W1:Y:S02]  /*e840*/  SHFL.DOWN P6, R11, R10, R7, R6 ;  /* 0x080000070a0b7389 */ /* 0x00006400000c0006 */
[----:B01----:R-:W-:Y:S05]  /*e850*/  ENDCOLLECTIVE ;  /* 0x000000000000791b */ /* 0x003fea0003800000 */
.L_x_669:
[----:B------:R-:W-:Y:S01]  /*e860*/  IMAD.MOV.U32 R57, RZ, RZ, R11 ;  /* 0x000000ffff397224 */ /* 0x000fe200078e000b */
[----:B------:R-:W-:Y:S06]  /*e870*/  BRA `(.L_x_670) ;  /* 0xffffff60004c7947 */ /* 0x000fec000383ffff */
.L_x_470:
[----:B------:R-:W-:Y:S01]  /*e880*/  BSSY B0, `(.L_x_671) ;  /* 0x0000006000007945 */ /* 0x000fe20003800000 */
[----:B------:R-:W-:Y:S02]  /*e890*/  IMAD.MOV.U32 R7, RZ, RZ, 0x8 ;  /* 0x00000008ff077424 */ /* 0x000fe400078e00ff */
[----:B------:R-:W-:-:S07]  /*e8a0*/  IMAD.MOV.U32 R5, RZ, RZ, -0x1 ;  /* 0xffffffffff057424 */ /* 0x000fce00078e00ff */
[----:B0123--:R-:W-:Y:S05]  /*e8b0*/  WARPSYNC.COLLECTIVE R5, `(.L_x_672) ;  /* 0x0000000005087348 */ /* 0x00ffea0003c00000 */
[----:B------:R4:W0:Y:S02]  /*e8c0*/  SHFL.DOWN P6, R11, R10, R7, R6 ;  /* 0x080000070a0b7389 */ /* 0x00082400000c0006 */
[----:B01234-:R-:W-:Y:S05]  /*e8d0*/  ENDCOLLECTIVE ;  /* 0x000000000000791b */ /* 0x01ffea0003800000 */
.L_x_672:
[----:B------:R-:W-:Y:S05]  /*e8e0*/  BSYNC B0 ;  /* 0x0000000000007941 */ /* 0x000fea0003800000 */
.L_x_671:
[----:B------:R-:W-:Y:S05]  /*e8f0*/  BRA `(.L_x_673) ;  /* 0xffffff6000347947 */ /* 0x000fea000383ffff */
.L_x_471:
[----:B------:R-:W-:Y:S01]  /*e900*/  BSSY B0, `(.L_x_674) ;  /* 0x0000007000007945 */ /* 0x000fe20003800000 */
[----:B------:R-:W-:Y:S02]  /*e910*/  IMAD.MOV.U32 R10, RZ, RZ, R54 ;  /* 0x000000ffff0a7224 */ /* 0x000fe400078e0036 */
[----:B------:R-:W-:Y:S02]  /*e920*/  IMAD.MOV.U32 R7, RZ, RZ, 0x10 ;  /* 0x00000010ff077424 */ /* 0x000fe400078e00ff */
[----:B------:R-:W-:-:S07]  /*e930*/  IMAD.MOV.U32 R5, RZ, RZ, -0x1 ;  /* 0xffffffffff057424 */ /* 0x000fce00078e00ff */
[----:B------:R-:W-:Y:S05]  /*e940*/  WARPSYNC.COLLECTIVE R5, `(.L_x_675) ;  /* 0x0000000005087348 */ /* 0x000fea0003c00000 */
[----:B------:R0:W1:Y:S02]  /*e950*/  SHFL.DOWN P6, R11, R10, R7, R6 ;  /* 0x080000070a0b7389 */ /* 0x00006400000c0006 */
[----:B01----:R-:W-:Y:S05]  /*e960*/  ENDCOLLECTIVE ;  /* 0x000000000000791b */ /* 0x003fea0003800000 */
.L_x_675:
[----:B------:R-:W-:Y:S05]  /*e970*/  BSYNC B0 ;  /* 0x0000000000007941 */ /* 0x000fea0003800000 */
.L_x_674:
[----:B------:R-:W-:Y:S02]  /*e980*/  IMAD.MOV.U32 R10, RZ, RZ, R53 ;  /* 0x000000ffff0a7224 */ /* 0x000fe400078e0035 */
[----:B------:R-:W-:Y:S02]  /*e990*/  IMAD.MOV.U32 R7, RZ, RZ, 0x10 ;  /* 0x00000010ff077424 */ /* 0x000fe400078e00ff */
[----:B------:R-:W-:Y:S02]  /*e9a0*/  IMAD.MOV.U32 R5, RZ, RZ, -0x1 ;  /* 0xffffffffff057424 */ /* 0x000fe400078e00ff */
[----:B------:R-:W-:-:S07]  /*e9b0*/  IMAD.MOV.U32 R55, RZ, RZ, R11 ;  /* 0x000000ffff377224 */ /* 0x000fce00078e000b */
[----:B------:R-:W-:Y:S05]  /*e9c0*/  WARPSYNC.COLLECTIVE R5, `(.L_x_676) ;  /* 0x0000000005087348 */ /* 0x000fea0003c00000 */
[----:B------:R0:W1:Y:S02]  /*e9d0*/  SHFL.DOWN P6, R11, R10, R7, R6 ;  /* 0x080000070a0b7389 */ /* 0x00006400000c0006 */
[----:B01----:R-:W-:Y:S05]  /*e9e0*/  ENDCOLLECTIVE ;  /* 0x000000000000791b */ /* 0x003fea0003800000 */
.L_x_676:
[----:B------:R-:W-:Y:S02]  /*e9f0*/  IMAD.MOV.U32 R10, RZ, RZ, R51 ;  /* 0x000000ffff0a7224 */ /* 0x000fe400078e0033 */
[----:B------:R-:W-:-:S07]  /*ea00*/  IMAD.MOV.U32 R56, RZ, RZ, R11 ;  /* 0x000000ffff387224 */ /* 0x000fce00078e000b */
[----:B------:R-:W-:Y:S05]  /*ea10*/  WARPSYNC.COLLECTIVE R5, `(.L_x_677) ;  /* 0x0000000005087348 */ /* 0x000fea0003c00000 */
[----:B------:R0:W1:Y:S02]  /*ea20*/  SHFL.DOWN P6, R11, R10, R7, R6 ;  /* 0x080000070a0b7389 */ /* 0x00006400000c0006 */
[----:B01----:R-:W-:Y:S05]  /*ea30*/  ENDCOLLECTIVE ;  /* 0x000000000000791b */ /* 0x003fea0003800000 */
.L_x_677:
[----:B------:R-:W-:Y:S01]  /*ea40*/  IMAD.MOV.U32 R57, RZ, RZ, R11 ;  /* 0x000000ffff397224 */ /* 0x000fe200078e000b */
[----:B------:R-:W-:Y:S06]  /*ea50*/  BRA `(.L_x_678) ;  /* 0xffffff6000207947 */ /* 0x000fec000383ffff */
.L_x_472:
[----:B------:R-:W-:Y:S01]  /*ea60*/  BSSY B0, `(.L_x_679) ;  /* 0x0000006000007945 */ /* 0x000fe20003800000 */
[----:B------:R-:W-:Y:S02]  /*ea70*/  IMAD.MOV.U32 R7, RZ, RZ, 0x10 ;  /* 0x00000010ff077424 */ /* 0x000fe400078e00ff */
[----:B------:R-:W-:-:S07]  /*ea80*/  IMAD.MOV.U32 R5, RZ, RZ, -0x1 ;  /* 0xffffffffff057424 */ /* 0x000fce00078e00ff */
[----:B0123--:R-:W-:Y:S05]  /*ea90*/  WARPSYNC.COLLECTIVE R5, `(.L_x_680) ;  /* 0x0000000005087348 */ /* 0x00ffea0003c00000 */
[----:B------:R4:W0:Y:S02]  /*eaa0*/  SHFL.DOWN P6, R11, R10, R7, R6 ;  /* 0x080000070a0b7389 */ /* 0x00082400000c0006 */
[----:B01234-:R-:W-:Y:S05]  /*eab0*/  ENDCOLLECTIVE ;  /* 0x000000000000791b */ /* 0x01ffea0003800000 */
.L_x_680:
[----:B------:R-:W-:Y:S05]  /*eac0*/  BSYNC B0 ;  /* 0x0000000000007941 */ /* 0x000fea0003800000 */
.L_x_679:
[----:B------:R-:W-:Y:S05]  /*ead0*/  BRA `(.L_x_681) ;  /* 0xffffff6000087947 */ /* 0x000fea000383ffff */
.L_x_473:
[----:B------:R-:W-:Y:S01]  /*eae0*/  BSSY B0, `(.L_x_682) ;  /* 0x0000006000007945 */ /* 0x000fe20003800000 */
[----:B------:R-:W-:Y:S01]  /*eaf0*/  PLOP3.LUT P5, PT, P0, PT, PT, 0x80, 0x8 ;  /* 0x000000000008781c */ /* 0x000fe200007af070 */
[----:B------:R-:W-:-:S12]  /*eb00*/  IMAD.MOV.U32 R5, RZ, RZ, -0x1 ;  /* 0xffffffffff057424 */ /* 0x000fd800078e00ff */
[----:B------:R-:W-:Y:S05]  /*eb10*/  WARPSYNC.COLLECTIVE R5, `(.L_x_683) ;  /* 0x0000000005087348 */ /* 0x000fea0003c00000 */
[----:B------:R-:W-:Y:S01]  /*eb20*/  VOTE.ALL P5, P5 ;  /* 0x0000000000ff7806 */ /* 0x000fe200028a0000 */
[----:B------:R-:W-:-:S12]  /*eb30*/  ENDCOLLECTIVE ;  /* 0x000000000000791b */ /* 0x000fd80003800000 */
.L_x_683:
[----:B------:R-:W-:Y:S05]  /*eb40*/  BSYNC B0 ;  /* 0x0000000000007941 */ /* 0x000fea0003800000 */
.L_x_682:
[----:B------:R-:W-:Y:S01]  /*eb50*/  PLOP3.LUT P0, PT, P5, PT, PT, 0x80, 0x8 ;  /* 0x000000000008781c */ /* 0x000fe20002f0f070 */
[----:B------:R-:W-:-:S12]  /*eb60*/  BRA `(.L_x_684) ;  /* 0xffffff60003c7947 */ /* 0x000fd8000383ffff */
.L_x_533:
[----:B------:R-:W-:Y:S01]  /*eb70*/  BSSY B0, `(.L_x_685) ;  /* 0x0000006000007945 */ /* 0x000fe20003800000 */
[----:B------:R-:W-:Y:S01]  /*eb80*/  PLOP3.LUT P5, PT, P5, PT, PT, 0x8, 0x80 ;  /* 0x000000000080781c */ /* 0x000fe20002fae170 */
[----:B------:R-:W-:-:S12]  /*eb90*/  IMAD.MOV.U32 R5, RZ, RZ, -0x1 ;  /* 0xffffffffff057424 */ /* 0x000fd800078e00ff */
[----:B---34-:R-:W-:Y:S05]  /*eba0*/  WARPSYNC.COLLECTIVE R5, `(.L_x_686) ;  /* 0x0000000005087348 */ /* 0x018fea0003c00000 */
[----:B------:R-:W-:Y:S01]  /*ebb0*/  VOTE.ANY P5, P5 ;  /* 0x0000000000ff7806 */ /* 0x000fe200028a0100 */
[----:B---34-:R-:W-:-:S12]  /*ebc0*/  ENDCOLLECTIVE ;  /* 0x000000000000791b */ /* 0x018fd80003800000 */
.L_x_686:
[----:B------:R-:W-:Y:S05]  /*ebd0*/  BSYNC B0 ;  /* 0x0000000000007941 */ /* 0x000fea0003800000 */
.L_x_685:
[----:B------:R-:W-:Y:S05]  /*ebe0*/  BRA `(.L_x_687) ;  /* 0xffffffc000087947 */ /* 0x000fea000383ffff */
.L_x_535:
[----:B------:R-:W0:Y:S01]  /*ebf0*/  S2R R40, SR_GEMASK ;  /* 0x0000000000287919 */ /* 0x000e220000003c00 */
[----:B------:R-:W-:Y:S01]  /*ec00*/  BSSY B0, `(.L_x_688) ;  /* 0x0000006000007945 */ /* 0x000fe20003800000 */
[----:B------:R-:W-:Y:S01]  /*ec10*/  PLOP3.LUT P5, PT, P5, PT, PT, 0x8, 0x80 ;  /* 0x000000000080781c */ /* 0x000fe20002fae170 */
[----:B------:R-:W-:-:S12]  /*ec20*/  IMAD.MOV.U32 R5, RZ, RZ, -0x1 ;  /* 0xffffffffff057424 */ /* 0x000fd800078e00ff */
[----:B0--34-:R-:W-:Y:S05]  /*ec30*/  WARPSYNC.COLLECTIVE R5, `(.L_x_689) ;  /* 0x0000000005087348 */ /* 0x019fea0003c00000 */
[----:B------:R-:W-:Y:S01]  /*ec40*/  VOTE.ANY R5, PT, P5 ;  /* 0x0000000000057806 */ /* 0x000fe200028e0100 */
[----:B0--34-:R-:W-:Y:S06]  /*ec50*/  ENDCOLLECTIVE ;  /* 0x000000000000791b */ /* 0x019fec0003800000 */
.L_x_689:
[----:B------:R-:W-:Y:S05]  /*ec60*/  BSYNC B0 ;  /* 0x0000000000007941 */ /* 0x000fea0003800000 */
.L_x_688:
[----:B------:R-:W-:Y:S01]  /*ec70*/  LOP3.LUT R5, R5, 0x80000000, R40, 0xec, !PT ;  /* 0x8000000005057812 */ /* 0x000fe200078eec28 */
[----:B------:R-:W-:Y:S01]  /*ec80*/  IMAD.MOV.U32 R10, RZ, RZ, R39 ;  /* 0x000000ffff0a7224 */ /* 0x000fe200078e0027 */
[C---:B------:R-:W-:Y:S01]  /*ec90*/  LOP3.LUT R3, R4.reuse, 0xff, RZ, 0xc0, !PT ;  /* 0x000000ff04037812 */ /* 0x040fe200078ec0ff */
[----:B------:R-:W-:Y:S01]  /*eca0*/  IMAD.MOV.U32 R7, RZ, RZ, 0x1 ;  /* 0x00000001ff077424 */ /* 0x000fe200078e00ff */
[----:B------:R-:W-:Y:S01]  /*ecb0*/  PRMT R38, R4, 0x7610, R38 ;  /* 0x0000761004267816 */ /* 0x000fe20000000026 */
[----:B------:R-:W-:-:S05]  /*ecc0*/  VIADD R2, R5, 0xffffffff ;  /* 0xffffffff05027836 */ /* 0x000fca0000000000 */
[----:B------:R-:W-:Y:S01]  /*ecd0*/  LOP3.LUT R2, R5, R2, RZ, 0xc, !PT ;  /* 0x0000000205027212 */ /* 0x000fe200078e0cff */
[----:B------:R-:W-:-:S03]  /*ece0*/  IMAD.MOV.U32 R5, RZ, RZ, -0x1 ;  /* 0xffffffffff057424 */ /* 0x000fc600078e00ff */
[----:B------:R0:W1:Y:S04]  /*ecf0*/  POPC R6, R2 ;  /* 0x0000000200067309 */ /* 0x0000680000000000 */
[----:B01----:R-:W-:Y:S05]  /*ed00*/  WARPSYNC.COLLECTIVE R5, `(.L_x_690) ;  /* 0x0000000005087348 */ /* 0x003fea0003c00000 */
[----:B-1----:R1:W2:Y:S02]  /*ed10*/  SHFL.DOWN P6, R11, R10, R7, R6 ;  /* 0x080000070a0b7389 */ /* 0x0022a400000c0006 */
[----:B012---:R-:W-:Y:S05]  /*ed20*/  ENDCOLLECTIVE ;  /* 0x000000000000791b */ /* 0x007fea0003800000 */
.L_x_690:
[----:B------:R-:W-:Y:S02]  /*ed30*/  IMAD.MOV.U32 R10, RZ, RZ, R42 ;  /* 0x000000ffff0a7224 */ /* 0x000fe400078e002a */
[----:B------:R-:W-:-:S07]  /*ed40*/  IMAD.MOV.U32 R44, RZ, RZ, R11 ;  /* 0x000000ffff2c7224 */ /* 0x000fce00078e000b */
[----:B------:R-:W-:Y:S05]  /*ed50*/  WARPSYNC.COLLECTIVE R5, `(.L_x_691) ;  /* 0x0000000005087348 */ /* 0x000fea0003c00000 */
[----:B------:R0:W1:Y:S02]  /*ed60*/  SHFL.DOWN P6, R11, R10, R7, R6 ;  /* 0x080000070a0b7389 */ /* 0x00006400000c0006 */
[----:B01----:R-:W-:Y:S05]  /*ed70*/  ENDCOLLECTIVE ;  /* 0x000000000000791b */ /* 0x003fea0003800000 */
.L_x_691:
[----:B------:R-:W-:Y:S02]  /*ed80*/  IMAD.MOV.U32 R10, RZ, RZ, R3 ;  /* 0x000000ffff0a7224 */ /* 0x000fe400078e0003 */
[----:B------:R-:W-:-:S07]  /*ed90*/  IMAD.MOV.U32 R41, RZ, RZ, R11 ;  /* 0x000000ffff297224 */ /* 0x000fce00078e000b */
[----:B------:R-:W-:Y:S05]  /*eda0*/  WARPSYNC.COLLECTIVE R5, `(.L_x_692) ;  /* 0x0000000005087348 */ /* 0x000fea0003c00000 */
[----:B------:R0:W1:Y:S02]  /*edb0*/  SHFL.DOWN P6, R11, R10, R7, R6 ;  /* 0x080000070a0b7389 */ /* 0x00006400000c0006 */
[----:B01----:R-:W-:Y:S05]  /*edc0*/  ENDCOLLECTIVE ;  /* 0x000000000000791b */ /* 0x003fea0003800000 */
.L_x_692:
[----:B------:R-:W-:Y:S05]  /*edd0*/  BRA `(.L_x_693) ;  /* 0xffffffbc00d07947 */ /* 0x000fea000383ffff */
.L_x_536:
[----:B------:R-:W-:Y:S01]  /*ede0*/  BSSY B0, `(.L_x_694) ;  /* 0x0000006000007945 */ /* 0x000fe20003800000 */
[----:B------:R-:W-:Y:S02]  /*edf0*/  IMAD.MOV.U32 R7, RZ, RZ, 0x1 ;  /* 0x00000001ff077424 */ /* 0x000fe400078e00ff */
[----:B------:R-:W-:-:S07]  /*ee00*/  IMAD.MOV.U32 R5, RZ, RZ, -0x1 ;  /* 0xffffffffff057424 */ /* 0x000fce00078e00ff */
[----:B---34-:R-:W-:Y:S05]  /*ee10*/  WARPSYNC.COLLECTIVE R5, `(.L_x_695) ;  /* 0x0000000005087348 */ /* 0x018fea0003c00000 */
[----:B------:R0:W1:Y:S02]  /*ee20*/  SHFL.DOWN P6, R11, R10, R7, R6 ;  /* 0x080000070a0b7389 */ /* 0x00006400000c0006 */
[----:B01-34-:R-:W-:Y:S05]  /*ee30*/  ENDCOLLECTIVE ;  /* 0x000000000000791b */ /* 0x01bfea0003800000 */
.L_x_695:
[----:B------:R-:W-:Y:S05]  /*ee40*/  BSYNC B0 ;  /* 0x0000000000007941 */ /* 0x000fea0003800000 */
.L_x_694:
[----:B------:R-:W-:Y:S05]  /*ee50*/  BRA `(.L_x_696) ;  /* 0xffffffbc00dc7947 */ /* 0x000fea000383ffff */
.L_x_537:
[----:B------:R-:W-:Y:S01]  /*ee60*/  BSSY B0, `(.L_x_697) ;  /* 0x0000007000007945 */ /* 0x000fe20003800000 */
[----:B------:R-:W-:Y:S02]  /*ee70*/  IMAD.MOV.U32 R10, RZ, RZ, R39 ;  /* 0x000000ffff0a7224 */ /* 0x000fe400078e0027 */
[----:B------:R-:W-:Y:S02]  /*ee80*/  IMAD.MOV.U32 R7, RZ, RZ, 0x2 ;  /* 0x00000002ff077424 */ /* 0x000fe400078e00ff */
[----:B------:R-:W-:-:S07]  /*ee90*/  IMAD.MOV.U32 R5, RZ, RZ, -0x1 ;  /* 0xffffffffff057424 */ /* 0x000fce00078e00ff */
[----:B---34-:R-:W-:Y:S05]  /*eea0*/  WARPSYNC.COLLECTIVE R5, `(.L_x_698) ;  /* 0x0000000005087348 */ /* 0x018fea0003c00000 */
[----:B------:R0:W1:Y:S02]  /*eeb0*/  SHFL.DOWN P6, R11, R10, R7, R6 ;  /* 0x080000070a0b7389 */ /* 0x00006400000c0006 */
[----:B01-34-:R-:W-:Y:S05]  /*eec0*/  ENDCOLLECTIVE ;  /* 0x000000000000791b */ /* 0x01bfea0003800000 */
.L_x_698:
[----:B------:R-:W-:Y:S05]  /*eed0*/  BSYNC B0 ;  /* 0x0000000000007941 */ /* 0x000fea0003800000 */
.L_x_697:
[----:B------:R-:W-:Y:S02]  /*eee0*/  IMAD.MOV.U32 R10, RZ, RZ, R42 ;  /* 0x000000ffff0a7224 */ /* 0x000fe400078e002a */
[----:B------:R-:W-:Y:S02]  /*eef0*/  IMAD.MOV.U32 R7, RZ, RZ, 0x2 ;  /* 0x00000002ff077424 */ /* 0x000fe400078e00ff */
[----:B------:R-:W-:Y:S02]  /*ef00*/  IMAD.MOV.U32 R5, RZ, RZ, -0x1 ;  /* 0xffffffffff057424 */ /* 0x000fe400078e00ff */
[----:B------:R-:W-:-:S07]  /*ef10*/  IMAD.MOV.U32 R2, RZ, RZ, R11 ;  /* 0x000000ffff027224 */ /* 0x000fce00078e000b */
[----:B------:R-:W-:Y:S05]  /*ef20*/  WARPSYNC.COLLECTIVE R5, `(.L_x_699) ;  /* 0x0000000005087348 */ /* 0x000fea0003c00000 */
[----:B------:R0:W1:Y:S02]  /*ef30*/  SHFL.DOWN P6, R11, R10, R7, R6 ;  /* 0x080000070a0b7389 */ /* 0x00006400000c0006 */
[----:B01----:R-:W-:Y:S05]  /*ef40*/  ENDCOLLECTIVE ;  /* 0x000000000000791b */ /* 0x003fea0003800000 */
.L_x_699:
[----:B------:R-:W-:Y:S02]  /*ef50*/  IMAD.MOV.U32 R10, RZ, RZ, R3 ;  /* 0x000000ffff0a7224 */ /* 0x000fe400078e0003 */
[----:B------:R-:W-:-:S07]  /*ef60*/  IMAD.MOV.U32 R41, RZ, RZ, R11 ;  /* 0x000000ffff297224 */ /* 0x000fce00078e000b */
[----:B------:R-:W-:Y:S05]  /*ef70*/  WARPSYNC.COLLECTIVE R5, `(.L_x_700) ;  /* 0x0000000005087348 */ /* 0x000fea0003c00000 */
[----:B------:R0:W1:Y:S02]  /*ef80*/  SHFL.DOWN P6, R11, R10, R7, R6 ;  /* 0x080000070a0b7389 */ /* 0x00006400000c0006 */
[----:B01----:R-:W-:Y:S05]  /*ef90*/  ENDCOLLECTIVE ;  /* 0x000000000000791b */ /* 0x003fea0003800000 */
.L_x_700:
[----:B------:R-:W-:Y:S05]  /*efa0*/  BRA `(.L_x_701) ;  /* 0xffffffbc00a47947 */ /* 0x000fea000383ffff */
.L_x_538:
[----:B------:R-:W-:Y:S01]  /*efb0*/  BSSY B0, `(.L_x_702) ;  /* 0x0000006000007945 */ /* 0x000fe20003800000 */
[----:B------:R-:W-:Y:S02]  /*efc0*/  IMAD.MOV.U32 R7, RZ, RZ, 0x2 ;  /* 0x00000002ff077424 */ /* 0x000fe400078e00ff */
[----:B------:R-:W-:-:S07]  /*efd0*/  IMAD.MOV.U32 R5, RZ, RZ, -0x1 ;  /* 0xffffffffff057424 */ /* 0x000fce00078e00ff */
[----:B---34-:R-:W-:Y:S05]  /*efe0*/  WARPSYNC.COLLECTIVE R5, `(.L_x_703) ;  /* 0x0000000005087348 */ /* 0x018fea0003c00000 */
[----:B------:R0:W1:Y:S02]  /*eff0*/  SHFL.DOWN P6, R11, R10, R7, R6 ;  /* 0x080000070a0b7389 */ /* 0x00006400000c0006 */
[----:B01-34-:R-:W-:Y:S05]  /*f000*/  ENDCOLLECTIVE ;  /* 0x000000000000791b */ /* 0x01bfea0003800000 */
.L_x_703:
[----:B------:R-:W-:Y:S05]  /*f010*/  BSYNC B0 ;  /* 0x0000000000007941 */ /* 0x000fea0003800000 */
.L_x_702:
[----:B------:R-:W-:Y:S05]  /*f020*/  BRA `(.L_x_704) ;  /* 0xffffffbc00b07947 */ /* 0x000fea000383ffff */
.L_x_539:
[----:B------:R-:W-:Y:S01]  /*f030*/  BSSY B0, `(.L_x_705) ;  /* 0x0000007000007945 */ /* 0x000fe20003800000 */
[----:B------:R-:W-:Y:S02]  /*f040*/  IMAD.MOV.U32 R10, RZ, RZ, R39 ;  /* 0x000000ffff0a7224 */ /* 0x000fe400078e0027 */
[----:B------:R-:W-:Y:S02]  /*f050*/  IMAD.MOV.U32 R7, RZ, RZ, 0x4 ;  /* 0x00000004ff077424 */ /* 0x000fe400078e00ff */
[----:B------:R-:W-:-:S07]  /*f060*/  IMAD.MOV.U32 R5, RZ, RZ, -0x1 ;  /* 0xffffffffff057424 */ /* 0x000fce00078e00ff */
[----:B---34-:R-:W-:Y:S05]  /*f070*/  WARPSYNC.COLLECTIVE R5, `(.L_x_706) ;  /* 0x0000000005087348 */ /* 0x018fea0003c00000 */
[----:B------:R0:W1:Y:S02]  /*f080*/  SHFL.DOWN P6, R11, R10, R7, R6 ;  /* 0x080000070a0b7389 */ /* 0x00006400000c0006 */
[----:B01-34-:R-:W-:Y:S05]  /*f090*/  ENDCOLLECTIVE ;  /* 0x000000000000791b */ /* 0x01bfea0003800000 */
.L_x_706:
[----:B------:R-:W-:Y:S05]  /*f0a0*/  BSYNC B0 ;  /* 0x0000000000007941 */ /* 0x000fea0003800000 */
.L_x_705:
[----:B------:R-:W-:Y:S02]  /*f0b0*/  IMAD.MOV.U32 R10, RZ, RZ, R42 ;  /* 0x000000ffff0a7224 */ /* 0x000fe400078e002a */
[----:B------:R-:W-:Y:S02]  /*f0c0*/  IMAD.MOV.U32 R7, RZ, RZ, 0x4 ;  /* 0x00000004ff077424 */ /* 0x000fe400078e00ff */
[----:B------:R-:W-:Y:S02]  /*f0d0*/  IMAD.MOV.U32 R5, RZ, RZ, -0x1 ;  /* 0xffffffffff057424 */ /* 0x000fe400078e00ff */
[----:B------:R-:W-:-:S07]  /*f0e0*/  IMAD.MOV.U32 R2, RZ, RZ, R11 ;  /* 0x000000ffff027224 */ /* 0x000fce00078e000b */
[----:B------:R-:W-:Y:S05]  /*f0f0*/  WARPSYNC.COLLECTIVE R5, `(.L_x_707) ;  /* 0x0000000005087348 */ /* 0x000fea0003c00000 */
[----:B------:R0:W1:Y:S02]  /*f100*/  SHFL.DOWN P6, R11, R10, R7, R6 ;  /* 0x080000070a0b7389 */ /* 0x00006400000c0006 */
[----:B01----:R-:W-:Y:S05]  /*f110*/  ENDCOLLECTIVE ;  /* 0x000000000000791b */ /* 0x003fea0003800000 */
.L_x_707:
[----:B------:R-:W-:Y:S02]  /*f120*/  IMAD.MOV.U32 R10, RZ, RZ, R41 ;  /* 0x000000ffff0a7224 */ /* 0x000fe400078e0029 */
[----:B------:R-:W-:-:S07]  /*f130*/  IMAD.MOV.U32 R3, RZ, RZ, R11 ;  /* 0x000000ffff037224 */ /* 0x000fce00078e000b */
[----:B------:R-:W-:Y:S05]  /*f140*/  WARPSYNC.COLLECTIVE R5, `(.L_x_708) ;  /* 0x0000000005087348 */ /* 0x000fea0003c00000 */
[----:B------:R0:W1:Y:S02]  /*f150*/  SHFL.DOWN P6, R11, R10, R7, R6 ;  /* 0x080000070a0b7389 */ /* 0x00006400000c0006 */
[----:B01----:R-:W-:Y:S05]  /*f160*/  ENDCOLLECTIVE ;  /* 0x000000000000791b */ /* 0x003fea0003800000 */
.L_x_708:
[----:B------:R-:W-:Y:S05]  /*f170*/  BRA `(.L_x_709) ;  /* 0xffffffbc007c7947 */ /* 0x000fea000383ffff */
.L_x_540:
[----:B------:R-:W-:Y:S01]  /*f180*/  BSSY B0, `(.L_x_710) ;  /* 0x0000006000007945 */ /* 0x000fe20003800000 */
[----:B------:R-:W-:Y:S02]  /*f190*/  IMAD.MOV.U32 R7, RZ, RZ, 0x4 ;  /* 0x00000004ff077424 */ /* 0x000fe400078e00ff */
[----:B------:R-:W-:-:S07]  /*f1a0*/  IMAD.MOV.U32 R5, RZ, RZ, -0x1 ;  /* 0xffffffffff057424 */ /* 0x000fce00078e00ff */
[----:B---34-:R-:W-:Y:S05]  /*f1b0*/  WARPSYNC.COLLECTIVE R5, `(.L_x_711) ;  /* 0x0000000005087348 */ /* 0x018fea0003c00000 */
[----:B------:R0:W1:Y:S02]  /*f1c0*/  SHFL.DOWN P6, R11, R10, R7, R6 ;  /* 0x080000070a0b7389 */ /* 0x00006400000c0006 */
[----:B01-34-:R-:W-:Y:S05]  /*f1d0*/  ENDCOLLECTIVE ;  /* 0x000000000000791b */ /* 0x01bfea0003800000 */
.L_x_711:
[----:B------:R-:W-:Y:S05]  /*f1e0*/  BSYNC B0 ;  /* 0x0000000000007941 */ /* 0x000fea0003800000 */
.L_x_710:
[----:B------:R-:W-:Y:S05]  /*f1f0*/  BRA `(.L_x_712) ;  /* 0xffffffbc00887947 */ /* 0x000fea000383ffff */
.L_x_541:
[----:B------:R-:W-:Y:S01]  /*f200*/  BSSY B0, `(.L_x_713) ;  /* 0x0000007000007945 */ /* 0x000fe20003800000 */
[----:B------:R-:W-:Y:S02]  /*f210*/  IMAD.MOV.U32 R10, RZ, RZ, R39 ;  /* 0x000000ffff0a7224 */ /* 0x000fe400078e0027 */
[----:B------:R-:W-:Y:S02]  /*f220*/  IMAD.MOV.U32 R7, RZ, RZ, 0x8 ;  /* 0x00000008ff077424 */ /* 0x000fe400078e00ff */
[----:B------:R-:W-:-:S07]  /*f230*/  IMAD.MOV.U32 R5, RZ, RZ, -0x1 ;  /* 0xffffffffff057424 */ /* 0x000fce00078e00ff */
[----:B---34-:R-:W-:Y:S05]  /*f240*/  WARPSYNC.COLLECTIVE R5, `(.L_x_714) ;  /* 0x0000000005087348 */ /* 0x018fea0003c00000 */
[----:B------:R0:W1:Y:S02]  /*f250*/  SHFL.DOWN P6, R11, R10, R7, R6 ;  /* 0x080000070a0b7389 */ /* 0x00006400000c0006 */
[----:B01-34-:R-:W-:Y:S05]  /*f260*/  ENDCOLLECTIVE ;  /* 0x000000000000791b */ /* 0x01bfea0003800000 */
.L_x_714:
[----:B------:R-:W-:Y:S05]  /*f270*/  BSYNC B0 ;  /* 0x0000000000007941 */ /* 0x000fea0003800000 */
.L_x_713:
[----:B------:R-:W-:Y:S02]  /*f280*/  IMAD.MOV.U32 R10, RZ, RZ, R42 ;  /* 0x000000ffff0a7224 */ /* 0x000fe400078e002a */
[----:B------:R-:W-:Y:S02]  /*f290*/  IMAD.MOV.U32 R7, RZ, RZ, 0x8 ;  /* 0x00000008ff077424 */ /* 0x000fe400078e00ff */
[----:B------:R-:W-:Y:S02]  /*f2a0*/  IMAD.MOV.U32 R5, RZ, RZ, -0x1 ;  /* 0xffffffffff057424 */ /* 0x000fe400078e00ff */
[----:B------:R-:W-:-:S07]  /*f2b0*/  IMAD.MOV.U32 R2, RZ, RZ, R11 ;  /* 0x000000ffff027224 */ /* 0x000fce00078e000b */
[----:B------:R-:W-:Y:S05]  /*f2c0*/  WARPSYNC.COLLECTIVE R5, `(.L_x_715) ;  /* 0x0000000005087348 */ /* 0x000fea0003c00000 */
[----:B------:R0:W1:Y:S02]  /*f2d0*/  SHFL.DOWN P6, R11, R10, R7, R6 ;  /* 0x080000070a0b7389 */ /* 0x00006400000c0006 */
[----:B01----:R-:W-:Y:S05]  /*f2e0*/  ENDCOLLECTIVE ;  /* 0x000000000000791b */ /* 0x003fea0003800000 */
.L_x_715:
[----:B------:R-:W-:Y:S02]  /*f2f0*/  IMAD.MOV.U32 R10, RZ, RZ, R41 ;  /* 0x000000ffff0a7224 */ /* 0x000fe400078e0029 */
[----:B------:R-:W-:-:S07]  /*f300*/  IMAD.MOV.U32 R3, RZ, RZ, R11 ;  /* 0x000000ffff037224 */ /* 0x000fce00078e000b */
[----:B------:R-:W-:Y:S05]  /*f310*/  WARPSYNC.COLLECTIVE R5, `(.L_x_716) ;  /* 0x0000000005087348 */ /* 0x000fea0003c00000 */
[----:B------:R0:W1:Y:S02]  /*f320*/  SHFL.DOWN P6, R11, R10, R7, R6 ;  /* 0x080000070a0b7389 */ /* 0x00006400000c0006 */
[----:B01----:R-:W-:Y:S05]  /*f330*/  ENDCOLLECTIVE ;  /* 0x000000000000791b */ /* 0x003fea0003800000 */
.L_x_716:
[----:B------:R-:W-:Y:S05]  /*f340*/  BRA `(.L_x_717) ;  /* 0xffffffbc00547947 */ /* 0x000fea000383ffff */
.L_x_542:
[----:B------:R-:W-:Y:S01]  /*f350*/  BSSY B0, `(.L_x_718) ;  /* 0x0000006000007945 */ /* 0x000fe20003800000 */
[----:B------:R-:W-:Y:S02]  /*f360*/  IMAD.MOV.U32 R7, RZ, RZ, 0x8 ;  /* 0x00000008ff077424 */ /* 0x000fe400078e00ff */
[----:B------:R-:W-:-:S07]  /*f370*/  IMAD.MOV.U32 R5, RZ, RZ, -0x1 ;  /* 0xffffffffff057424 */ /* 0x000fce00078e00ff */
[----:B---34-:R-:W-:Y:S05]  /*f380*/  WARPSYNC.COLLECTIVE R5, `(.L_x_719) ;  /* 0x0000000005087348 */ /* 0x018fea0003c00000 */
[----:B------:R0:W1:Y:S02]  /*f390*/  SHFL.DOWN P6, R11, R10, R7, R6 ;  /* 0x080000070a0b7389 */ /* 0x00006400000c0006 */
[----:B01-34-:R-:W-:Y:S05]  /*f3a0*/  ENDCOLLECTIVE ;  /* 0x000000000000791b */ /* 0x01bfea0003800000 */
.L_x_719:
[----:B------:R-:W-:Y:S05]  /*f3b0*/  BSYNC B0 ;  /* 0x0000000000007941 */ /* 0x000fea0003800000 */
.L_x_718:
[----:B------:R-:W-:Y:S05]  /*f3c0*/  BRA `(.L_x_720) ;  /* 0xffffffbc00607947 */ /* 0x000fea000383ffff */
.L_x_543:
[----:B------:R-:W-:Y:S01]  /*f3d0*/  BSSY B0, `(.L_x_721) ;  /* 0x0000007000007945 */ /* 0x000fe20003800000 */
[----:B------:R-:W-:Y:S02]  /*f3e0*/  IMAD.MOV.U32 R10, RZ, RZ, R39 ;  /* 0x000000ffff0a7224 */ /* 0x000fe400078e0027 */
[----:B------:R-:W-:Y:S02]  /*f3f0*/  IMAD.MOV.U32 R7, RZ, RZ, 0x10 ;  /* 0x00000010ff077424 */ /* 0x000fe400078e00ff */
[----:B------:R-:W-:-:S07]  /*f400*/  IMAD.MOV.U32 R5, RZ, RZ, -0x1 ;  /* 0xffffffffff057424 */ /* 0x000fce00078e00ff */
[----:B---34-:R-:W-:Y:S05]  /*f410*/  WARPSYNC.COLLECTIVE R5, `(.L_x_722) ;  /* 0x0000000005087348 */ /* 0x018fea0003c00000 */
[----:B------:R0:W1:Y:S02]  /*f420*/  SHFL.DOWN P6, R11, R10, R7, R6 ;  /* 0x080000070a0b7389 */ /* 0x00006400000c0006 */
[----:B01-34-:R-:W-:Y:S05]  /*f430*/  ENDCOLLECTIVE ;  /* 0x000000000000791b */ /* 0x01bfea0003800000 */
.L_x_722:
[----:B------:R-:W-:Y:S05]  /*f440*/  BSYNC B0 ;  /* 0x0000000000007941 */ /* 0x000fea0003800000 */
.L_x_721:
[----:B------:R-:W-:Y:S02]  /*f450*/  IMAD.MOV.U32 R10, RZ, RZ, R42 ;  /* 0x000000ffff0a7224 */ /* 0x000fe400078e002a */
[----:B------:R-:W-:Y:S02]  /*f460*/  IMAD.MOV.U32 R7, RZ, RZ, 0x10 ;  /* 0x00000010ff077424 */ /* 0x000fe400078e00ff */
[----:B------:R-:W-:Y:S02]  /*f470*/  IMAD.MOV.U32 R5, RZ, RZ, -0x1 ;  /* 0xffffffffff057424 */ /* 0x000fe400078e00ff */
[----:B------:R-:W-:-:S07]  /*f480*/  IMAD.MOV.U32 R4, RZ, RZ, R11 ;  /* 0x000000ffff047224 */ /* 0x000fce00078e000b */
[----:B------:R-:W-:Y:S05]  /*f490*/  WARPSYNC.COLLECTIVE R5, `(.L_x_723) ;  /* 0x0000000005087348 */ /* 0x000fea0003c00000 */
[----:B------:R0:W1:Y:S02]  /*f4a0*/  SHFL.DOWN P6, R11, R10, R7, R6 ;  /* 0x080000070a0b7389 */ /* 0x00006400000c0006 */
[----:B01----:R-:W-:Y:S05]  /*f4b0*/  ENDCOLLECTIVE ;  /* 0x000000000000791b */ /* 0x003fea0003800000 */
.L_x_723:
[----:B------:R-:W-:Y:S02]  /*f4c0*/  IMAD.MOV.U32 R10, RZ, RZ, R3 ;  /* 0x000000ffff0a7224 */ /* 0x000fe400078e0003 */
[----:B------:R-:W-:-:S07]  /*f4d0*/  IMAD.MOV.U32 R47, RZ, RZ, R11 ;  /* 0x000000ffff2f7224 */ /* 0x000fce00078e000b */
[----:B------:R-:W-:Y:S05]  /*f4e0*/  WARPSYNC.COLLECTIVE R5, `(.L_x_724) ;  /* 0x0000000005087348 */ /* 0x000fea0003c00000 */
[----:B------:R0:W1:Y:S02]  /*f4f0*/  SHFL.DOWN P6, R11, R10, R7, R6 ;  /* 0x080000070a0b7389 */ /* 0x00006400000c0006 */
[----:B01----:R-:W-:Y:S05]  /*f500*/  ENDCOLLECTIVE ;  /* 0x000000000000791b */ /* 0x003fea0003800000 */
.L_x_724:
[----:B------:R-:W-:Y:S05]  /*f510*/  BRA `(.L_x_725) ;  /* 0xffffffbc002c7947 */ /* 0x000fea000383ffff */
.L_x_544:
[----:B------:R-:W-:Y:S01]  /*f520*/  BSSY B0, `(.L_x_726) ;  /* 0x0000006000007945 */ /* 0x000fe20003800000 */
[----:B------:R-:W-:Y:S02]  /*f530*/  IMAD.MOV.U32 R7, RZ, RZ, 0x10 ;  /* 0x00000010ff077424 */ /* 0x000fe400078e00ff */
[----:B------:R-:W-:-:S07]  /*f540*/  IMAD.MOV.U32 R5, RZ, RZ, -0x1 ;  /* 0xffffffffff057424 */ /* 0x000fce00078e00ff */
[----:B---34-:R-:W-:Y:S05]  /*f550*/  WARPSYNC.COLLECTIVE R5, `(.L_x_727) ;  /* 0x0000000005087348 */ /* 0x018fea0003c00000 */
[----:B------:R0:W1:Y:S02]  /*f560*/  SHFL.DOWN P6, R11, R10, R7, R6 ;  /* 0x080000070a0b7389 */ /* 0x00006400000c0006 */
[----:B01-34-:R-:W-:Y:S05]  /*f570*/  ENDCOLLECTIVE ;  /* 0x000000000000791b */ /* 0x01bfea0003800000 */
.L_x_727:
[----:B------:R-:W-:Y:S05]  /*f580*/  BSYNC B0 ;  /* 0x0000000000007941 */ /* 0x000fea0003800000 */
.L_x_726:
[----:B------:R-:W-:Y:S05]  /*f590*/  BRA `(.L_x_728) ;  /* 0xffffffbc00547947 */ /* 0x000fea000383ffff */
.L_x_545:
[----:B------:R-:W-:Y:S01]  /*f5a0*/  BSSY B0, `(.L_x_729) ;  /* 0x0000005000007945 */ /* 0x000fe20003800000 */
[----:B------:R-:W-:-:S07]  /*f5b0*/  IMAD.MOV.U32 R5, RZ, RZ, -0x1 ;  /* 0xffffffffff057424 */ /* 0x000fce00078e00ff */
[----:B---34-:R-:W-:Y:S05]  /*f5c0*/  WARPSYNC.COLLECTIVE R5, `(.L_x_730) ;  /* 0x0000000005087348 */ /* 0x018fea0003c00000 */
[----:B------:R-:W-:Y:S01]  /*f5d0*/  VOTE.ALL P5, P5 ;  /* 0x0000000000ff7806 */ /* 0x000fe200028a0000 */
[----:B---34-:R-:W-:-:S12]  /*f5e0*/  ENDCOLLECTIVE ;  /* 0x000000000000791b */ /* 0x018fd80003800000 */
.L_x_730:
[----:B------:R-:W-:Y:S05]  /*f5f0*/  BSYNC B0 ;  /* 0x0000000000007941 */ /* 0x000fea0003800000 */
.L_x_729:
[----:B------:R-:W-:Y:S05]  /*f600*/  BRA `(.L_x_731) ;  /* 0xffffffbc00507947 */ /* 0x000fea000383ffff */
.L_x_547:
[----:B------:R-:W-:Y:S01]  /*f610*/  BSSY B0, `(.L_x_732) ;  /* 0x0000006000007945 */ /* 0x000fe20003800000 */
[----:B------:R-:W-:Y:S01]  /*f620*/  PLOP3.LUT P5, PT, P5, PT, PT, 0x8, 0x80 ;  /* 0x000000000080781c */ /* 0x000fe20002fae170 */
[----:B------:R-:W-:-:S12]  /*f630*/  IMAD.MOV.U32 R5, RZ, RZ, -0x1 ;  /* 0xffffffffff057424 */ /* 0x000fd800078e00ff */
[----:B---34-:R-:W-:Y:S05]  /*f640*/  WARPSYNC.COLLECTIVE R5, `(.L_x_733) ;  /* 0x0000000005087348 */ /* 0x018fea0003c00000 */
[----:B------:R-:W-:Y:S01]  /*f650*/  VOTE.ANY P5, P5 ;  /* 0x0000000000ff7806 */ /* 0x000fe200028a0100 */
[----:B---34-:R-:W-:-:S12]  /*f660*/  ENDCOLLECTIVE ;  /* 0x000000000000791b */ /* 0x018fd80003800000 */
.L_x_733:
[----:B------:R-:W-:Y:S05]  /*f670*/  BSYNC B0 ;  /* 0x0000000000007941 */ /* 0x000fea0003800000 */
.L_x_732:
[----:B------:R-:W-:Y:S05]  /*f680*/  BRA `(.L_x_734) ;  /* 0xffffffbc00587947 */ /* 0x000fea000383ffff */
.L_x_549:
[----:B------:R-:W-:Y:S01]  /*f690*/  BSSY B0, `(.L_x_735) ;  /* 0x0000006000007945 */ /* 0x000fe20003800000 */
[----:B------:R-:W-:Y:S01]  /*f6a0*/  PLOP3.LUT P5, PT, P5, PT, PT, 0x8, 0x80 ;  /* 0x000000000080781c */ /* 0x000fe20002fae170 */
[----:B------:R-:W-:-:S12]  /*f6b0*/  IMAD.MOV.U32 R5, RZ, RZ, -0x1 ;  /* 0xffffffffff057424 */ /* 0x000fd800078e00ff */
[----:B---34-:R-:W-:Y:S05]  /*f6c0*/  WARPSYNC.COLLECTIVE R5, `(.L_x_736) ;  /* 0x0000000005087348 */ /* 0x018fea0003c00000 */
[----:B------:R-:W-:Y:S01]  /*f6d0*/  VOTE.ANY R5, PT, P5 ;  /* 0x0000000000057806 */ /* 0x000fe200028e0100 */
[----:B---34-:R-:W-:Y:S06]  /*f6e0*/  ENDCOLLECTIVE ;  /* 0x000000000000791b */ /* 0x018fec0003800000 */
.L_x_736:
[----:B------:R-:W-:Y:S05]  /*f6f0*/  BSYNC B0 ;  /* 0x0000000000007941 */ /* 0x000fea0003800000 */
.L_x_735:
        /* <DEDUP_REMOVED lines=11> */
.L_x_737:
[----:B------:R-:W-:Y:S02]  /*f7b0*/  IMAD.MOV.U32 R10, RZ, RZ, R51 ;  /* 0x000000ffff0a7224 */ /* 0x000fe400078e0033 */
[----:B------:R-:W-:-:S07]  /*f7c0*/  IMAD.MOV.U32 R55, RZ, RZ, R11 ;  /* 0x000000ffff377224 */ /* 0x000fce00078e000b */
[----:B------:R-:W-:Y:S05]  /*f7d0*/  WARPSYNC.COLLECTIVE R5, `(.L_x_738) ;  /* 0x0000000005087348 */ /* 0x000fea0003c00000 */
[----:B------:R0:W1:Y:S02]  /*f7e0*/  SHFL.DOWN P6, R11, R10, R7, R6 ;  /* 0x080000070a0b7389 */ /* 0x00006400000c0006 */
[----:B01----:R-:W-:Y:S05]  /*f7f0*/  ENDCOLLECTIVE ;  /* 0x000000000000791b */ /* 0x003fea0003800000 */
.L_x_738:
[----:B------:R-:W-:Y:S02]  /*f800*/  IMAD.MOV.U32 R10, RZ, RZ, R53 ;  /* 0x000000ffff0a7224 */ /* 0x000fe400078e0035 */
[----:B------:R-:W-:-:S07]  /*f810*/  IMAD.MOV.U32 R52, RZ, RZ, R11 ;  /* 0x000000ffff347224 */ /* 0x000fce00078e000b */
[----:B------:R-:W-:Y:S05]  /*f820*/  WARPSYNC.COLLECTIVE R5, `(.L_x_739) ;  /* 0x0000000005087348 */ /* 0x000fea0003c00000 */
[----:B------:R0:W1:Y:S02]  /*f830*/  SHFL.DOWN P6, R11, R10, R7, R6 ;  /* 0x080000070a0b7389 */ /* 0x00006400000c0006 */
[----:B01----:R-:W-:Y:S05]  /*f840*/  ENDCOLLECTIVE ;  /* 0x000000000000791b */ /* 0x003fea0003800000 */
.L_x_739:
[----:B------:R-:W-:Y:S01]  /*f850*/  IMAD.MOV.U32 R53, RZ, RZ, R11 ;  /* 0x000000ffff357224 */ /* 0x000fe200078e000b */
[----:B------:R-:W-:Y:S06]  /*f860*/  BRA `(.L_x_740) ;  /* 0xffffffbc001c7947 */ /* 0x000fec000383ffff */
.L_x_550:
[----:B------:R-:W-:Y:S01]  /*f870*/  BSSY B0, `(.L_x_741) ;  /* 0x0000006000007945 */ /* 0x000fe20003800000 */
[----:B------:R-:W-:Y:S02]  /*f880*/  IMAD.MOV.U32 R7, RZ, RZ, 0x1 ;  /* 0x00000001ff077424 */ /* 0x000fe400078e00ff */
[----:B------:R-:W-:-:S07]  /*f890*/  IMAD.MOV.U32 R5, RZ, RZ, -0x1 ;  /* 0xffffffffff057424 */ /* 0x000fce00078e00ff */
[----:B01234-:R-:W-:Y:S05]  /*f8a0*/  WARPSYNC.COLLECTIVE R5, `(.L_x_742) ;  /* 0x0000000005087348 */ /* 0x01ffea0003c00000 */
[----:B------:R0:W0:Y:S02]  /*f8b0*/  SHFL.DOWN P6, R11, R10, R7, R6 ;  /* 0x080000070a0b7389 */ /* 0x00002400000c0006 */
[----:B01234-:R-:W-:Y:S05]  /*f8c0*/  ENDCOLLECTIVE ;  /* 0x000000000000791b */ /* 0x01ffea0003800000 */
.L_x_742:
[----:B------:R-:W-:Y:S05]  /*f8d0*/  BSYNC B0 ;  /* 0x0000000000007941 */ /* 0x000fea0003800000 */
.L_x_741:
[----:B------:R-:W-:Y:S05]  /*f8e0*/  BRA `(.L_x_743) ;  /* 0xffffffbc00047947 */ /* 0x000fea000383ffff */
.L_x_551:
[----:B------:R-:W-:Y:S01]  /*f8f0*/  BSSY B0, `(.L_x_744) ;  /* 0x0000007000007945 */ /* 0x000fe20003800000 */
[----:B------:R-:W-:Y:S02]  /*f900*/  IMAD.MOV.U32 R10, RZ, RZ, R50 ;  /* 0x000000ffff0a7224 */ /* 0x000fe400078e0032 */
[----:B------:R-:W-:Y:S02]  /*f910*/  IMAD.MOV.U32 R7, RZ, RZ, 0x2 ;  /* 0x00000002ff077424 */ /* 0x000fe400078e00ff */
[----:B------:R-:W-:-:S07]  /*f920*/  IMAD.MOV.U32 R5, RZ, RZ, -0x1 ;  /* 0xffffffffff057424 */ /* 0x000fce00078e00ff */
[----:B---34-:R-:W-:Y:S05]  /*f930*/  WARPSYNC.COLLECTIVE R5, `(.L_x_745) ;  /* 0x0000000005087348 */ /* 0x018fea0003c00000 */
[----:B------:R0:W1:Y:S02]  /*f940*/  SHFL.DOWN P6, R11, R10, R7, R6 ;  /* 0x080000070a0b7389 */ /* 0x00006400000c0006 */
[----:B01-34-:R-:W-:Y:S05]  /*f950*/  ENDCOLLECTIVE ;  /* 0x000000000000791b */ /* 0x01bfea0003800000 */
.L_x_745:
[----:B------:R-:W-:Y:S05]  /*f960*/  BSYNC B0 ;  /* 0x0000000000007941 */ /* 0x000fea0003800000 */
.L_x_744:
[----:B------:R-:W-:Y:S02]  /*f970*/  IMAD.MOV.U32 R10, RZ, RZ, R51 ;  /* 0x000000ffff0a7224 */ /* 0x000fe400078e0033 */
[----:B------:R-:W-:Y:S02]  /*f980*/  IMAD.MOV.U32 R7, RZ, RZ, 0x2 ;  /* 0x00000002ff077424 */ /* 0x000fe400078e00ff */
[----:B------:R-:W-:Y:S02]  /*f990*/  IMAD.MOV.U32 R5, RZ, RZ, -0x1 ;  /* 0xffffffffff057424 */ /* 0x000fe400078e00ff */
[----:B------:R-:W-:-:S07]  /*f9a0*/  IMAD.MOV.U32 R53, RZ, RZ, R11 ;  /* 0x000000ffff357224 */ /* 0x000fce00078e000b */
[----:B------:R-:W-:Y:S05]  /*f9b0*/  WARPSYNC.COLLECTIVE R5, `(.L_x_746) ;  /* 0x0000000005087348 */ /* 0x000fea0003c00000 */
[----:B------:R0:W1:Y:S02]  /*f9c0*/  SHFL.DOWN P6, R11, R10, R7, R6 ;  /* 0x080000070a0b7389 */ /* 0x00006400000c0006 */
[----:B01----:R-:W-:Y:S05]  /*f9d0*/  ENDCOLLECTIVE ;  /* 0x000000000000791b */ /* 0x003fea0003800000 */
.L_x_746:
[----:B------:R-:W-:Y:S02]  /*f9e0*/  IMAD.MOV.U32 R10, RZ, RZ, R45 ;  /* 0x000000ffff0a7224 */ /* 0x000fe400078e002d */
[----:B------:R-:W-:-:S07]  /*f9f0*/  IMAD.MOV.U32 R52, RZ, RZ, R11 ;  /* 0x000000ffff347224 */ /* 0x000fce00078e000b */
[----:B------:R-:W-:Y:S05]  /*fa00*/  WARPSYNC.COLLECTIVE R5, `(.L_x_747) ;  /* 0x0000000005087348 */ /* 0x000fea0003c00000 */
[----:B------:R0:W1:Y:S02]  /*fa10*/  SHFL.DOWN P6, R11, R10, R7, R6 ;  /* 0x080000070a0b7389 */ /* 0x00006400000c0006 */
[----:B01----:R-:W-:Y:S05]  /*fa20*/  ENDCOLLECTIVE ;  /* 0x000000000000791b */ /* 0x003fea0003800000 */
.L_x_747:
[----:B------:R-:W-:Y:S01]  /*fa30*/  IMAD.MOV.U32 R54, RZ, RZ, R11 ;  /* 0x000000ffff367224 */ /* 0x000fe200078e000b */
[----:B------:R-:W-:Y:S06]  /*fa40*/  BRA `(.L_x_748) ;  /* 0xffffffb800f07947 */ /* 0x000fec000383ffff */
.L_x_552:
[----:B------:R-:W-:Y:S01]  /*fa50*/  BSSY B0, `(.L_x_749) ;  /* 0x0000006000007945 */ /* 0x000fe20003800000 */
[----:B------:R-:W-:Y:S02]  /*fa60*/  IMAD.MOV.U32 R7, RZ, RZ, 0x2 ;  /* 0x00000002ff077424 */ /* 0x000fe400078e00ff */
[----:B------:R-:W-:-:S07]  /*fa70*/  IMAD.MOV.U32 R5, RZ, RZ, -0x1 ;  /* 0xffffffffff057424 */ /* 0x000fce00078e00ff */
[----:B01234-:R-:W-:Y:S05]  /*fa80*/  WARPSYNC.COLLECTIVE R5, `(.L_x_750) ;  /* 0x0000000005087348 */ /* 0x01ffea0003c00000 */
[----:B------:R0:W0:Y:S02]  /*fa90*/  SHFL.DOWN P6, R11, R10, R7, R6 ;  /* 0x080000070a0b7389 */ /* 0x00002400000c0006 */
[----:B01234-:R-:W-:Y:S05]  /*faa0*/  ENDCOLLECTIVE ;  /* 0x000000000000791b */ /* 0x01ffea0003800000 */
.L_x_750:
[----:B------:R-:W-:Y:S05]  /*fab0*/  BSYNC B0 ;  /* 0x0000000000007941 */ /* 0x000fea0003800000 */
.L_x_749:
[----:B------:R-:W-:Y:S05]  /*fac0*/  BRA `(.L_x_751) ;  /* 0xffffffb800d87947 */ /* 0x000fea000383ffff */
.L_x_553:
[----:B------:R-:W-:Y:S01]  /*fad0*/  BSSY B0, `(.L_x_752) ;  /* 0x0000007000007945 */ /* 0x000fe20003800000 */
[----:B------:R-:W-:Y:S02]  /*fae0*/  IMAD.MOV.U32 R10, RZ, RZ, R50 ;  /* 0x000000ffff0a7224 */ /* 0x000fe400078e0032 */
[----:B------:R-:W-:Y:S02]  /*faf0*/  IMAD.MOV.U32 R7, RZ, RZ, 0x4 ;  /* 0x00000004ff077424 */ /* 0x000fe400078e00ff */
[----:B------:R-:W-:-:S07]  /*fb00*/  IMAD.MOV.U32 R5, RZ, RZ, -0x1 ;  /* 0xffffffffff057424 */ /* 0x000fce00078e00ff */
[----:B---34-:R-:W-:Y:S05]  /*fb10*/  WARPSYNC.COLLECTIVE R5, `(.L_x_753) ;  /* 0x0000000005087348 */ /* 0x018fea0003c00000 */
[----:B------:R0:W1:Y:S02]  /*fb20*/  SHFL.DOWN P6, R11, R10, R7, R6 ;  /* 0x080000070a0b7389 */ /* 0x00006400000c0006 */
[----:B01-34-:R-:W-:Y:S05]  /*fb30*/  ENDCOLLECTIVE ;  /* 0x000000000000791b */ /* 0x01bfea0003800000 */
.L_x_753:
[----:B------:R-:W-:Y:S05]  /*fb40*/  BSYNC B0 ;  /* 0x0000000000007941 */ /* 0x000fea0003800000 */
.L_x_752:
[----:B------:R-:W-:Y:S02]  /*fb50*/  IMAD.MOV.U32 R10, RZ, RZ, R51 ;  /* 0x000000ffff0a7224 */ /* 0x000fe400078e0033 */
[----:B------:R-:W-:Y:S02]  /*fb60*/  IMAD.MOV.U32 R7, RZ, RZ, 0x4 ;  /* 0x00000004ff077424 */ /* 0x000fe400078e00ff */
[----:B------:R-:W-:Y:S02]  /*fb70*/  IMAD.MOV.U32 R5, RZ, RZ, -0x1 ;  /* 0xffffffffff057424 */ /* 0x000fe400078e00ff */
[----:B------:R-:W-:-:S07]  /*fb80*/  IMAD.MOV.U32 R53, RZ, RZ, R11 ;  /* 0x000000ffff357224 */ /* 0x000fce00078e000b */
[----:B------:R-:W-:Y:S05]  /*fb90*/  WARPSYNC.COLLECTIVE R5, `(.L_x_754) ;  /* 0x0000000005087348 */ /* 0x000fea0003c00000 */
[----:B------:R0:W1:Y:S02]  /*fba0*/  SHFL.DOWN P6, R11, R10, R7, R6 ;  /* 0x080000070a0b7389 */ /* 0x00006400000c0006 */
[----:B01----:R-:W-:Y:S05]  /*fbb0*/  ENDCOLLECTIVE ;  /* 0x000000000000791b */ /* 0x003fea0003800000 */
.L_x_754:
[----:B------:R-:W-:Y:S02]  /*fbc0*/  IMAD.MOV.U32 R10, RZ, RZ, R47 ;  /* 0x000000ffff0a7224 */ /* 0x000fe400078e002f */
[----:B------:R-:W-:-:S07]  /*fbd0*/  IMAD.MOV.U32 R52, RZ, RZ, R11 ;  /* 0x000000ffff347224 */ /* 0x000fce00078e000b */
[----:B------:R-:W-:Y:S05]  /*fbe0*/  WARPSYNC.COLLECTIVE R5, `(.L_x_755) ;  /* 0x0000000005087348 */ /* 0x000fea0003c00000 */
[----:B------:R0:W1:Y:S02]  /*fbf0*/  SHFL.DOWN P6, R11, R10, R7, R6 ;  /* 0x080000070a0b7389 */ /* 0x00006400000c0006 */
[----:B01----:R-:W-:Y:S05]  /*fc00*/  ENDCOLLECTIVE ;  /* 0x000000000000791b */ /* 0x003fea0003800000 */
.L_x_755:
[----:B------:R-:W-:Y:S01]  /*fc10*/  IMAD.MOV.U32 R54, RZ, RZ, R11 ;  /* 0x000000ffff367224 */ /* 0x000fe200078e000b */
[----:B------:R-:W-:Y:S06]  /*fc20*/  BRA `(.L_x_756) ;  /* 0xffffffb800c87947 */ /* 0x000fec000383ffff */
.L_x_554:
[----:B------:R-:W-:Y:S01]  /*fc30*/  BSSY B0, `(.L_x_757) ;  /* 0x0000006000007945 */ /* 0x000fe20003800000 */
[----:B------:R-:W-:Y:S02]  /*fc40*/  IMAD.MOV.U32 R7, RZ, RZ, 0x4 ;  /* 0x00000004ff077424 */ /* 0x000fe400078e00ff */
[----:B------:R-:W-:-:S07]  /*fc50*/  IMAD.MOV.U32 R5, RZ, RZ, -0x1 ;  /* 0xffffffffff057424 */ /* 0x000fce00078e00ff */
[----:B01234-:R-:W-:Y:S05]  /*fc60*/  WARPSYNC.COLLECTIVE R5, `(.L_x_758) ;  /* 0x0000000005087348 */ /* 0x01ffea0003c00000 */
[----:B------:R0:W0:Y:S02]  /*fc70*/  SHFL.DOWN P6, R11, R10, R7, R6 ;  /* 0x080000070a0b7389 */ /* 0x00002400000c0006 */
[----:B01234-:R-:W-:Y:S05]  /*fc80*/  ENDCOLLECTIVE ;  /* 0x000000000000791b */ /* 0x01ffea0003800000 */
.L_x_758:
[----:B------:R-:W-:Y:S05]  /*fc90*/  BSYNC B0 ;  /* 0x0000000000007941 */ /* 0x000fea0003800000 */
.L_x_757:
[----:B------:R-:W-:Y:S05]  /*fca0*/  BRA `(.L_x_759) ;  /* 0xffffffb800b07947 */ /* 0x000fea000383ffff */
.L_x_555:
[----:B------:R-:W-:Y:S01]  /*fcb0*/  BSSY B0, `(.L_x_760) ;  /* 0x0000007000007945 */ /* 0x000fe20003800000 */
[----:B------:R-:W-:Y:S02]  /*fcc0*/  IMAD.MOV.U32 R10, RZ, RZ, R50 ;  /* 0x000000ffff0a7224 */ /* 0x000fe400078e0032 */
[----:B------:R-:W-:Y:S02]  /*fcd0*/  IMAD.MOV.U32 R7, RZ, RZ, 0x8 ;  /* 0x00000008ff077424 */ /* 0x000fe400078e00ff */
[----:B------:R-:W-:-:S07]  /*fce0*/  IMAD.MOV.U32 R5, RZ, RZ, -0x1 ;  /* 0xffffffffff057424 */ /* 0x000fce00078e00ff */
[----:B---34-:R-:W-:Y:S05]  /*fcf0*/  WARPSYNC.COLLECTIVE R5, `(.L_x_761) ;  /* 0x0000000005087348 */ /* 0x018fea0003c00000 */
[----:B------:R0:W1:Y:S02]  /*fd00*/  SHFL.DOWN P6, R11, R10, R7, R6 ;  /* 0x080000070a0b7389 */ /* 0x00006400000c0006 */
[----:B01-34-:R-:W-:Y:S05]  /*fd10*/  ENDCOLLECTIVE ;  /* 0x000000000000791b */ /* 0x01bfea0003800000 */
.L_x_761:
[----:B------:R-:W-:Y:S05]  /*fd20*/  BSYNC B0 ;  /* 0x0000000000007941 */ /* 0x000fea0003800000 */
.L_x_760:
[----:B------:R-:W-:Y:S02]  /*fd30*/  IMAD.MOV.U32 R10, RZ, RZ, R51 ;  /* 0x000000ffff0a7224 */ /* 0x000fe400078e0033 */
[----:B------:R-:W-:Y:S02]  /*fd40*/  IMAD.MOV.U32 R7, RZ, RZ, 0x8 ;  /* 0x00000008ff077424 */ /* 0x000fe400078e00ff */
[----:B------:R-:W-:Y:S02]  /*fd50*/  IMAD.MOV.U32 R5, RZ, RZ, -0x1 ;  /* 0xffffffffff057424 */ /* 0x000fe400078e00ff */
[----:B------:R-:W-:-:S07]  /*fd60*/  IMAD.MOV.U32 R53, RZ, RZ, R11 ;  /* 0x000000ffff357224 */ /* 0x000fce00078e000b */
[----:B------:R-:W-:Y:S05]  /*fd70*/  WARPSYNC.COLLECTIVE R5, `(.L_x_762) ;  /* 0x0000000005087348 */ /* 0x000fea0003c00000 */
[----:B------:R0:W1:Y:S02]  /*fd80*/  SHFL.DOWN P6, R11, R10, R7, R6 ;  /* 0x080000070a0b7389 */ /* 0x00006400000c0006 */
[----:B01----:R-:W-:Y:S05]  /*fd90*/  ENDCOLLECTIVE ;  /* 0x000000000000791b */ /* 0x003fea0003800000 */
.L_x_762:
[----:B------:R-:W-:Y:S02]  /*fda0*/  IMAD.MOV.U32 R10, RZ, RZ, R46 ;  /* 0x000000ffff0a7224 */ /* 0x000fe400078e002e */
[----:B------:R-:W-:-:S07]  /*fdb0*/  IMAD.MOV.U32 R52, RZ, RZ, R11 ;  /* 0x000000ffff347224 */ /* 0x000fce00078e000b */
[----:B------:R-:W-:Y:S05]  /*fdc0*/  WARPSYNC.COLLECTIVE R5, `(.L_x_763) ;  /* 0x0000000005087348 */ /* 0x000fea0003c00000 */
[----:B------:R0:W1:Y:S02]  /*fdd0*/  SHFL.DOWN P6, R11, R10, R7, R6 ;  /* 0x080000070a0b7389 */ /* 0x00006400000c0006 */
[----:B01----:R-:W-:Y:S05]  /*fde0*/  ENDCOLLECTIVE ;  /* 0x000000000000791b */ /* 0x003fea0003800000 */
.L_x_763:
[----:B------:R-:W-:Y:S01]  /*fdf0*/  IMAD.MOV.U32 R54, RZ, RZ, R11 ;  /* 0x000000ffff367224 */ /* 0x000fe200078e000b */
[----:B------:R-:W-:Y:S06]  /*fe00*/  BRA `(.L_x_764) ;  /* 0xffffffb8009c7947 */ /* 0x000fec000383ffff */
.L_x_556:
[----:B------:R-:W-:Y:S01]  /*fe10*/  BSSY B0, `(.L_x_765) ;  /* 0x0000006000007945 */ /* 0x000fe20003800000 */
[----:B------:R-:W-:Y:S02]  /*fe20*/  IMAD.MOV.U32 R7, RZ, RZ, 0x8 ;  /* 0x00000008ff077424 */ /* 0x000fe400078e00ff */
[----:B------:R-:W-:-:S07]  /*fe30*/  IMAD.MOV.U32 R5, RZ, RZ, -0x1 ;  /* 0xffffffffff057424 */ /* 0x000fce00078e00ff */
[----:B01234-:R-:W-:Y:S05]  /*fe40*/  WARPSYNC.COLLECTIVE R5, `(.L_x_766) ;  /* 0x0000000005087348 */ /* 0x01ffea0003c00000 */
[----:B------:R0:W0:Y:S02]  /*fe50*/  SHFL.DOWN P6, R11, R10, R7, R6 ;  /* 0x080000070a0b7389 */ /* 0x00002400000c0006 */
[----:B01234-:R-:W-:Y:S05]  /*fe60*/  ENDCOLLECTIVE ;  /* 0x000000000000791b */ /* 0x01ffea0003800000 */
.L_x_766:
[----:B------:R-:W-:Y:S05]  /*fe70*/  BSYNC B0 ;  /* 0x0000000000007941 */ /* 0x000fea0003800000 */
.L_x_765:
[----:B------:R-:W-:Y:S05]  /*fe80*/  BRA `(.L_x_767) ;  /* 0xffffffb800847947 */ /* 0x000fea000383ffff */
.L_x_557:
[----:B------:R-:W-:Y:S01]  /*fe90*/  BSSY B0, `(.L_x_768) ;  /* 0x0000007000007945 */ /* 0x000fe20003800000 */
[----:B------:R-:W-:Y:S02]  /*fea0*/  IMAD.MOV.U32 R10, RZ, RZ, R50 ;  /* 0x000000ffff0a7224 */ /* 0x000fe400078e0032 */
[----:B------:R-:W-:Y:S02]  /*feb0*/  IMAD.MOV.U32 R7, RZ, RZ, 0x10 ;  /* 0x00000010ff077424 */ /* 0x000fe400078e00ff */
[----:B------:R-:W-:-:S07]  /*fec0*/  IMAD.MOV.U32 R5, RZ, RZ, -0x1 ;  /* 0xffffffffff057424 */ /* 0x000fce00078e00ff */
[----:B---34-:R-:W-:Y:S05]  /*fed0*/  WARPSYNC.COLLECTIVE R5, `(.L_x_769) ;  /* 0x0000000005087348 */ /* 0x018fea0003c00000 */
[----:B------:R0:W1:Y:S02]  /*fee0*/  SHFL.DOWN P6, R11, R10, R7, R6 ;  /* 0x080000070a0b7389 */ /* 0x00006400000c0006 */
[----:B01-34-:R-:W-:Y:S05]  /*fef0*/  ENDCOLLECTIVE ;  /* 0x000000000000791b */ /* 0x01bfea0003800000 */
.L_x_769:
[----:B------:R-:W-:Y:S05]  /*ff00*/  BSYNC B0 ;  /* 0x0000000000007941 */ /* 0x000fea0003800000 */
.L_x_768:
[----:B------:R-:W-:Y:S02]  /*ff10*/  IMAD.MOV.U32 R10, RZ, RZ, R51 ;  /* 0x000000ffff0a7224 */ /* 0x000fe400078e0033 */
[----:B------:R-:W-:Y:S02]  /*ff20*/  IMAD.MOV.U32 R7, RZ, RZ, 0x10 ;  /* 0x00000010ff077424 */ /* 0x000fe400078e00ff */
[----:B------:R-:W-:Y:S02]  /*ff30*/  IMAD.MOV.U32 R5, RZ, RZ, -0x1 ;  /* 0xffffffffff057424 */ /* 0x000fe400078e00ff */
[----:B------:R-:W-:-:S07]  /*ff40*/  IMAD.MOV.U32 R53, RZ, RZ, R11 ;  /* 0x000000ffff357224 */ /* 0x000fce00078e000b */
[----:B------:R-:W-:Y:S05]  /*ff50*/  WARPSYNC.COLLECTIVE R5, `(.L_x_770) ;  /* 0x0000000005087348 */ /* 0x000fea0003c00000 */
[----:B------:R0:W1:Y:S02]  /*ff60*/  SHFL.DOWN P6, R11, R10, R7, R6 ;  /* 0x080000070a0b7389 */ /* 0x00006400000c0006 */
[----:B01----:R-:W-:Y:S05]  /*ff70*/  ENDCOLLECTIVE ;  /* 0x000000000000791b */ /* 0x003fea0003800000 */
.L_x_770:
[----:B------:R-:W-:Y:S02]  /*ff80*/  IMAD.MOV.U32 R10, RZ, RZ, R48 ;  /* 0x000000ffff0a7224 */ /* 0x000fe400078e0030 */
[----:B------:R-:W-:-:S07]  /*ff90*/  IMAD.MOV.U32 R52, RZ, RZ, R11 ;  /* 0x000000ffff347224 */ /* 0x000fce00078e000b */
[----:B------:R-:W-:Y:S05]  /*ffa0*/  WARPSYNC.COLLECTIVE R5, `(.L_x_771) ;  /* 0x0000000005087348 */ /* 0x000fea0003c00000 */
[----:B------:R0:W1:Y:S02]  /*ffb0*/  SHFL.DOWN P6, R11, R10, R7, R6 ;  /* 0x080000070a0b7389 */ /* 0x00006400000c0006 */
[----:B01----:R-:W-:Y:S05]  /*ffc0*/  ENDCOLLECTIVE ;  /* 0x000000000000791b */ /* 0x003fea0003800000 */
.L_x_771:
[----:B------:R-:W-:Y:S01]  /*ffd0*/  IMAD.MOV.U32 R54, RZ, RZ, R11 ;  /* 0x000000ffff367224 */ /* 0x000fe200078e000b */
[----:B------:R-:W-:Y:S06]  /*ffe0*/  BRA `(.L_x_772) ;  /* 0xffffffb800707947 */ /* 0x000fec000383ffff */
.L_x_558:
[----:B------:R-:W-:Y:S01]  /*fff0*/  BSSY B0, `(.L_x_773) ;  /* 0x0000006000007945 */ /* 0x000fe20003800000 */
[----:B------:R-:W-:Y:S02]  /*10000*/  IMAD.MOV.U32 R7, RZ, RZ, 0x10 ;  /* 0x00000010ff077424 */ /* 0x000fe400078e00ff */
[----:B------:R-:W-:-:S07]  /*10010*/  IMAD.MOV.U32 R5, RZ, RZ, -0x1 ;  /* 0xffffffffff057424 */ /* 0x000fce00078e00ff */
[----:B01234-:R-:W-:Y:S05]  /*10020*/  WARPSYNC.COLLECTIVE R5, `(.L_x_774) ;  /* 0x0000000005087348 */ /* 0x01ffea0003c00000 */
[----:B------:R0:W0:Y:S02]  /*10030*/  SHFL.DOWN P6, R11, R10, R7, R6 ;  /* 0x080000070a0b7389 */ /* 0x00002400000c0006 */
[----:B01234-:R-:W-:Y:S05]  /*10040*/  ENDCOLLECTIVE ;  /* 0x000000000000791b */ /* 0x01ffea0003800000 */
.L_x_774:
[----:B------:R-:W-:Y:S05]  /*10050*/  BSYNC B0 ;  /* 0x0000000000007941 */ /* 0x000fea0003800000 */
.L_x_773:
[----:B------:R-:W-:Y:S05]  /*10060*/  BRA `(.L_x_775) ;  /* 0xffffffb800587947 */ /* 0x000fea000383ffff */
.L_x_559:
[----:B------:R-:W-:Y:S01]  /*10070*/  BSSY B0, `(.L_x_776) ;  /* 0x0000005000007945 */ /* 0x000fe20003800000 */
[----:B------:R-:W-:-:S07]  /*10080*/  IMAD.MOV.U32 R5, RZ, RZ, -0x1 ;  /* 0xffffffffff057424 */ /* 0x000fce00078e00ff */
[----:B---34-:R-:W-:Y:S05]  /*10090*/  WARPSYNC.COLLECTIVE R5, `(.L_x_777) ;  /* 0x0000000005087348 */ /* 0x018fea0003c00000 */
[----:B------:R-:W-:Y:S01]  /*100a0*/  VOTE.ALL P5, P5 ;  /* 0x0000000000ff7806 */ /* 0x000fe200028a0000 */
[----:B---34-:R-:W-:-:S12]  /*100b0*/  ENDCOLLECTIVE ;  /* 0x000000000000791b */ /* 0x018fd80003800000 */
.L_x_777:
[----:B------:R-:W-:Y:S05]  /*100c0*/  BSYNC B0 ;  /* 0x0000000000007941 */ /* 0x000fea0003800000 */
.L_x_776:
[----:B------:R-:W-:Y:S05]  /*100d0*/  BRA `(.L_x_778) ;  /* 0xffffffb800947947 */ /* 0x000fea000383ffff */
.L_x_779:
        /* <DEDUP_REMOVED lines=10> */
.L_x_945:


//--------------------- .text._ZN6thrust24THRUST_300001_SM_1000_NS8cuda_cub4core6detail13_kernel_agentINS1_15__reduce_by_key9InitAgentIN3cub18CUB_300001_SM_100024ReduceByKeyScanTileStateIclLb1EEElPlEEJSA_lSB_EEEvDpT0_ --------------------------
	.section	.text._ZN6thrust24THRUST_300001_SM_1000_NS8cuda_cub4core6detail13_kernel_agentINS1_15__reduce_by_key9InitAgentIN3cub18CUB_300001_SM_100024ReduceByKeyScanTileStateIclLb1EEElPlEEJSA_lSB_EEEvDpT0_,"ax",@progbits
	.align	128
        .global         _ZN6thrust24THRUST_300001_SM_1000_NS8cuda_cub4core6detail13_kernel_agentINS1_15__reduce_by_key9InitAgentIN3cub18CUB_300001_SM_100024ReduceByKeyScanTileStateIclLb1EEElPlEEJSA_lSB_EEEvDpT0_
        .type           _ZN6thrust24THRUST_300001_SM_1000_NS8cuda_cub4core6detail13_kernel_agentINS1_15__reduce_by_key9InitAgentIN3cub18CUB_300001_SM_100024ReduceByKeyScanTileStateIclLb1EEElPlEEJSA_lSB_EEEvDpT0_,@function
        .size           _ZN6thrust24THRUST_300001_SM_1000_NS8cuda_cub4core6detail13_kernel_agentINS1_15__reduce_by_key9InitAgentIN3cub18CUB_300001_SM_100024ReduceByKeyScanTileStateIclLb1EEElPlEEJSA_lSB_EEEvDpT0_,(.L_x_946 - _ZN6thrust24THRUST_300001_SM_1000_NS8cuda_cub4core6detail13_kernel_agentINS1_15__reduce_by_key9InitAgentIN3cub18CUB_300001_SM_100024ReduceByKeyScanTileStateIclLb1EEElPlEEJSA_lSB_EEEvDpT0_)
        .other          _ZN6thrust24THRUST_300001_SM_1000_NS8cuda_cub4core6detail13_kernel_agentINS1_15__reduce_by_key9InitAgentIN3cub18CUB_300001_SM_100024ReduceByKeyScanTileStateIclLb1EEElPlEEJSA_lSB_EEEvDpT0_,@"STO_CUDA_ENTRY STV_DEFAULT"
_ZN6thrust24THRUST_300001_SM_1000_NS8cuda_cub4core6detail13_kernel_agentINS1_15__reduce_by_key9InitAgentIN3cub18CUB_300001_SM_100024ReduceByKeyScanTileStateIclLb1EEElPlEEJSA_lSB_EEEvDpT0_:
.text._ZN6thrust24THRUST_300001_SM_1000_NS8cuda_cub4core6detail13_kernel_agentINS1_15__reduce_by_key9InitAgentIN3cub18CUB_300001_SM_100024ReduceByKeyScanTileStateIclLb1EEElPlEEJSA_lSB_EEEvDpT0_:
[----:B------:R-:W-:Y:S01]  /*0000*/  LDC R1, c[0x0][0x37c] ;  /* 0x0000df00ff017b82 */ /* 0x000fe20000000800 */
[----:B------:R-:W0:Y:S07]  /*0010*/  S2R R0, SR_TID.X ;  /* 0x0000000000007919 */ /* 0x000e2e0000002100 */
[----:B------:R-:W1:Y:S01]  /*0020*/  S2UR UR6, SR_CTAID.X ;  /* 0x00000000000679c3 */ /* 0x000e620000002500 */
[----:B------:R-:W2:Y:S01]  /*0030*/  LDCU UR4, c[0x0][0x388] ;  /* 0x00007100ff0477ac */ /* 0x000ea20008000800 */
[----:B------:R-:W-:-:S06]  /*0040*/  CS2R R10, SRZ ;  /* 0x00000000000a7805 */ /* 0x000fcc000001ff00 */
[----:B------:R-:W1:Y:S01]  /*0050*/  LDC R7, c[0x0][0x360] ;  /* 0x0000d800ff077b82 */ /* 0x000e620000000800 */
[C---:B0-----:R-:W-:Y:S01]  /*0060*/  ISETP.GT.U32.AND P0, PT, R0.reuse, 0x1f, PT ;  /* 0x0000001f0000780c */ /* 0x041fe20003f04070 */
[----:B-1----:R-:W-:Y:S01]  /*0070*/  IMAD R7, R7, UR6, R0 ;  /* 0x0000000607077c24 */ /* 0x002fe2000f8e0200 */
[----:B------:R-:W-:Y:S02]  /*0080*/  LOP3.LUT P2, RZ, R0, UR6, RZ, 0xfc, !PT ;  /* 0x0000000600ff7c12 */ /* 0x000fe4000f84fcff */
[----:B------:R-:W-:Y:S02]  /*0090*/  ISETP.NE.OR P0, PT, RZ, UR6, P0 ;  /* 0x00000006ff007c0c */ /* 0x000fe40008705670 */
[----:B--2---:R-:W-:Y:S01]  /*00a0*/  ISETP.GE.AND P1, PT, R7, UR4, PT ;  /* 0x0000000407007c0c */ /* 0x004fe2000bf26270 */
[----:B------:R-:W0:Y:S10]  /*00b0*/  LDCU.64 UR4, c[0x0][0x358] ;  /* 0x00006b00ff0477ac */ /* 0x000e340008000a00 */
[----:B------:R-:W1:Y:S02]  /*00c0*/  @!P0 LDC.64 R4, c[0x0][0x380] ;  /* 0x0000e000ff048b82 */ /* 0x000e640000000a00 */
[----:B------:R-:W-:-:S02]  /*00d0*/  @!P1 IMAD.MOV.U32 R8, RZ, RZ, 0x6300 ;  /* 0x00006300ff089424 */ /* 0x000fc400078e00ff */
[----:B------:R-:W-:-:S04]  /*00e0*/  @!P1 IMAD.MOV.U32 R9, RZ, RZ, 0x0 ;  /* 0x00000000ff099424 */ /* 0x000fc800078e00ff */
[----:B------:R-:W2:Y:S01]  /*00f0*/  @!P1 LDC.64 R2, c[0x0][0x380] ;  /* 0x0000e000ff029b82 */ /* 0x000ea20000000a00 */
[----:B-1----:R-:W-:-:S04]  /*0100*/  @!P0 IMAD.WIDE.U32 R4, R0, 0x10, R4 ;  /* 0x0000001000048825 */ /* 0x002fc800078e0004 */
[----:B--2---:R-:W-:-:S05]  /*0110*/  @!P1 IMAD.WIDE R2, R7, 0x10, R2 ;  /* 0x0000001007029825 */ /* 0x004fca00078e0202 */
[----:B0-----:R0:W-:Y:S04]  /*0120*/  @!P1 STG.E.128 desc[UR4][R2.64+0x200], R8 ;  /* 0x0002000802009986 */ /* 0x0011e8000c101d04 */
[----:B------:R0:W-:Y:S01]  /*0130*/  @!P0 STG.E.128 desc[UR4][R4.64], RZ ;  /* 0x000000ff04008986 */ /* 0x0001e2000c101d04 */
[----:B------:R-:W-:Y:S05]  /*0140*/  @P2 EXIT ;  /* 0x000000000000294d */ /* 0x000fea0003800000 */
[----:B0-----:R-:W0:Y:S02]  /*0150*/  LDC.64 R2, c[0x0][0x390] ;  /* 0x0000e400ff027b82 */ /* 0x001e240000000a00 */
[----:B0-----:R-:W-:Y:S01]  /*0160*/  STG.E.64 desc[UR4][R2.64], RZ ;  /* 0x000000ff02007986 */ /* 0x001fe2000c101b04 */
[----:B------:R-:W-:Y:S05]  /*0170*/  EXIT ;  /* 0x000000000000794d */ /* 0x000fea0003800000 */
.L_x_780:
        /* <DEDUP_REMOVED lines=16> */
.L_x_946:


//--------------------- .text._ZN6thrust24THRUST_300001_SM_1000_NS8cuda_cub4core6detail13_kernel_agentINS1_15__reduce_by_key16ReduceByKeyAgentINS0_6detail15normal_iteratorINS0_10device_ptrIjEEEENS8_INS9_IcEEEESB_SB_N4cuda3std3__48equal_toIjEENSG_4plusIjEEPiiEEJSB_SD_SB_SB_SL_N3cub18CUB_300001_SM_100024ReduceByKeyScanTileStateIciLb1EEESI_SK_iiEEEvDpT0_ --------------------------
	.section	.text._ZN6thrust24THRUST_300001_SM_1000_NS8cuda_cub4core6detail13_kernel_agentINS1_15__reduce_by_key16ReduceByKeyAgentINS0_6detail15normal_iteratorINS0_10device_ptrIjEEEENS8_INS9_IcEEEESB_SB_N4cuda3std3__48equal_toIjEENSG_4plusIjEEPiiEEJSB_SD_SB_SB_SL_N3cub18CUB_300001_SM_100024ReduceByKeyScanTileStateIciLb1EEESI_SK_iiEEEvDpT0_,"ax",@progbits
	.align	128
        .global         _ZN6thrust24THRUST_300001_SM_1000_NS8cuda_cub4core6detail13_kernel_agentINS1_15__reduce_by_key16ReduceByKeyAgentINS0_6detail15normal_iteratorINS0_10device_ptrIjEEEENS8_INS9_IcEEEESB_SB_N4cuda3std3__48equal_toIjEENSG_4plusIjEEPiiEEJSB_SD_SB_SB_SL_N3cub18CUB_300001_SM_100024ReduceByKeyScanTileStateIciLb1EEESI_SK_iiEEEvDpT0_
        .type           _ZN6thrust24THRUST_300001_SM_1000_NS8cuda_cub4core6detail13_kernel_agentINS1_15__reduce_by_key16ReduceByKeyAgentINS0_6detail15normal_iteratorINS0_10device_ptrIjEEEENS8_INS9_IcEEEESB_SB_N4cuda3std3__48equal_toIjEENSG_4plusIjEEPiiEEJSB_SD_SB_SB_SL_N3cub18CUB_300001_SM_100024ReduceByKeyScanTileStateIciLb1EEESI_SK_iiEEEvDpT0_,@function
        .size           _ZN6thrust24THRUST_300001_SM_1000_NS8cuda_cub4core6detail13_kernel_agentINS1_15__reduce_by_key16ReduceByKeyAgentINS0_6detail15normal_iteratorINS0_10device_ptrIjEEEENS8_INS9_IcEEEESB_SB_N4cuda3std3__48equal_toIjEENSG_4plusIjEEPiiEEJSB_SD_SB_SB_SL_N3cub18CUB_300001_SM_100024ReduceByKeyScanTileStateIciLb1EEESI_SK_iiEEEvDpT0_,(.L_x_947 - _ZN6thrust24THRUST_300001_SM_1000_NS8cuda_cub4core6detail13_kernel_agentINS1_15__reduce_by_key16ReduceByKeyAgentINS0_6detail15normal_iteratorINS0_10device_ptrIjEEEENS8_INS9_IcEEEESB_SB_N4cuda3std3__48equal_toIjEENSG_4plusIjEEPiiEEJSB_SD_SB_SB_SL_N3cub18CUB_300001_SM_100024ReduceByKeyScanTileStateIciLb1EEESI_SK_iiEEEvDpT0_)
        .other          _ZN6thrust24THRUST_300001_SM_1000_NS8cuda_cub4core6detail13_kernel_agentINS1_15__reduce_by_key16ReduceByKeyAgentINS0_6detail15normal_iteratorINS0_10device_ptrIjEEEENS8_INS9_IcEEEESB_SB_N4cuda3std3__48equal_toIjEENSG_4plusIjEEPiiEEJSB_SD_SB_SB_SL_N3cub18CUB_300001_SM_100024ReduceByKeyScanTileStateIciLb1EEESI_SK_iiEEEvDpT0_,@"STO_CUDA_ENTRY STV_DEFAULT"
_ZN6thrust24THRUST_300001_SM_1000_NS8cuda_cub4core6detail13_kernel_agentINS1_15__reduce_by_key16ReduceByKeyAgentINS0_6detail15normal_iteratorINS0_10device_ptrIjEEEENS8_INS9_IcEEEESB_SB_N4cuda3std3__48equal_toIjEENSG_4plusIjEEPiiEEJSB_SD_SB_SB_SL_N3cub18CUB_300001_SM_100024ReduceByKeyScanTileStateIciLb1EEESI_SK_iiEEEvDpT0_:
.text._ZN6thrust24THRUST_300001_SM_1000_NS8cuda_cub4core6detail13_kernel_agentINS1_15__reduce_by_key16ReduceByKeyAgentINS0_6detail15normal_iteratorINS0_10device_ptrIjEEEENS8_INS9_IcEEEESB_SB_N4cuda3std3__48equal_toIjEENSG_4plusIjEEPiiEEJSB_SD_SB_SB_SL_N3cub18CUB_300001_SM_100024ReduceByKeyScanTileStateIciLb1EEESI_SK_iiEEEvDpT0_:
[----:B------:R-:W-:Y:S01]  /*0000*/  LDC R1, c[0x0][0x37c] ;  /* 0x0000df00ff017b82 */ /* 0x000fe20000000800 */
[----:B------:R-:W0:Y:S07]  /*0010*/  S2R R37, SR_CTAID.X ;  /* 0x0000000000257919 */ /* 0x000e2e0000002500 */
[----:B------:R-:W1:Y:S01]  /*0020*/  LDC R32, c[0x0][0x3b4] ;  /* 0x0000ed00ff207b82 */ /* 0x000e620000000800 */
[----:B------:R-:W2:Y:S01]  /*0030*/  LDCU.64 UR10, c[0x0][0x358] ;  /* 0x00006b00ff0a77ac */ /* 0x000ea20008000a00 */
[----:B0-----:R-:W-:-:S04]  /*0040*/  IMAD R3, R37, 0x900, RZ ;  /* 0x0000090025037824 */ /* 0x001fc800078e02ff */
[----:B-1----:R-:W-:-:S05]  /*0050*/  IMAD.IADD R8, R32, 0x1, -R3 ;  /* 0x0000000120087824 */ /* 0x002fca00078e0a03 */
[----:B------:R-:W-:-:S13]  /*0060*/  ISETP.GE.AND P0, PT, R8, 0x901, PT ;  /* 0x000009010800780c */ /* 0x000fda0003f06270 */
[----:B--2---:R-:W-:Y:S05]  /*0070*/  @!P0 BRA `(.L_x_781) ;  /* 0x0000005c00a08947 */ /* 0x004fea0003800000 */
[----:B------:R-:W-:-:S13]  /*0080*/  ISETP.NE.AND P0, PT, R37, RZ, PT ;  /* 0x000000ff2500720c */ /* 0x000fda0003f05270 */
[----:B------:R-:W-:Y:S05]  /*0090*/  @P0 BRA `(.L_x_782) ;  /* 0x00000028000c0947 */ /* 0x000fea0003800000 */
[----:B------:R-:W0:Y:S01]  /*00a0*/  S2R R39, SR_TID.X ;  /* 0x0000000000277919 */ /* 0x000e220000002100 */
[----:B------:R-:W1:Y:S01]  /*00b0*/  LDC.64 R4, c[0x0][0x380] ;  /* 0x0000e000ff047b82 */ /* 0x000e620000000a00 */
[----:B------:R-:W2:Y:S01]  /*00c0*/  LDCU.64 UR4, c[0x0][0x388] ;  /* 0x00007100ff0477ac */ /* 0x000ea20008000a00 */
[C---:B0-----:R-:W-:Y:S02]  /*00d0*/  LOP3.LUT R0, R39.reuse, 0x1f, RZ, 0xc0, !PT ;  /* 0x0000001f27007812 */ /* 0x041fe400078ec0ff */
[----:B------:R-:W-:-:S03]  /*00e0*/  LOP3.LUT R2, R39, 0x3e0, RZ, 0xc0, !PT ;  /* 0x000003e027027812 */ /* 0x000fc600078ec0ff */
[----:B------:R-:W-:-:S04]  /*00f0*/  IMAD.IADD R3, R3, 0x1, R0 ;  /* 0x0000000103037824 */ /* 0x000fc800078e0200 */
[----:B------:R-:W-:-:S04]  /*0100*/  IMAD R7, R2, 0x9, R3 ;  /* 0x0000000902077824 */ /* 0x000fc800078e0203 */
[----:B-1----:R-:W-:-:S05]  /*0110*/  IMAD.WIDE.U32 R2, R7, 0x4, R4 ;  /* 0x0000000407027825 */ /* 0x002fca00078e0004 */
[----:B------:R-:W3:Y:S04]  /*0120*/  LDG.E.CONSTANT R0, desc[UR10][R2.64] ;  /* 0x0000000a02007981 */ /* 0x000ee8000c1e9900 */
[----:B------:R-:W4:Y:S04]  /*0130*/  LDG.E.CONSTANT R6, desc[UR10][R2.64+0x80] ;  /* 0x0000800a02067981 */ /* 0x000f28000c1e9900 */
[----:B------:R-:W5:Y:S04]  /*0140*/  LDG.E.CONSTANT R8, desc[UR10][R2.64+0x100] ;  /* 0x0001000a02087981 */ /* 0x000f68000c1e9900 */
[----:B------:R-:W5:Y:S04]  /*0150*/  LDG.E.CONSTANT R9, desc[UR10][R2.64+0x180] ;  /* 0x0001800a02097981 */ /* 0x000f68000c1e9900 */
[----:B------:R-:W5:Y:S04]  /*0160*/  LDG.E.CONSTANT R10, desc[UR10][R2.64+0x200] ;  /* 0x0002000a020a7981 */ /* 0x000f68000c1e9900 */
[----:B------:R-:W5:Y:S04]  /*0170*/  LDG.E.CONSTANT R11, desc[UR10][R2.64+0x280] ;  /* 0x0002800a020b7981 */ /* 0x000f68000c1e9900 */
[----:B------:R-:W5:Y:S04]  /*0180*/  LDG.E.CONSTANT R12, desc[UR10][R2.64+0x300] ;  /* 0x0003000a020c7981 */ /* 0x000f68000c1e9900 */
[----:B------:R-:W5:Y:S04]  /*0190*/  LDG.E.CONSTANT R13, desc[UR10][R2.64+0x380] ;  /* 0x0003800a020d7981 */ /* 0x000f68000c1e9900 */
[----:B------:R0:W5:Y:S01]  /*01a0*/  LDG.E.CONSTANT R14, desc[UR10][R2.64+0x400] ;  /* 0x0004000a020e7981 */ /* 0x000162000c1e9900 */
[----:B--2---:R-:W-:-:S05]  /*01b0*/  IADD3 R4, P0, PT, R7, UR4, RZ ;  /* 0x0000000407047c10 */ /* 0x004fca000ff1e0ff */
[----:B------:R-:W-:-:S05]  /*01c0*/  IMAD.X R5, RZ, RZ, UR5, P0 ;  /* 0x00000005ff057e24 */ /* 0x000fca00080e06ff */
[----:B------:R-:W2:Y:S04]  /*01d0*/  LDG.E.U8.CONSTANT R16, desc[UR10][R4.64] ;  /* 0x0000000a04107981 */ /* 0x000ea8000c1e9100 */
[----:B------:R-:W2:Y:S04]  /*01e0*/  LDG.E.U8.CONSTANT R17, desc[UR10][R4.64+0x20] ;  /* 0x0000200a04117981 */ /* 0x000ea8000c1e9100 */
[----:B------:R-:W2:Y:S04]  /*01f0*/  LDG.E.U8.CONSTANT R18, desc[UR10][R4.64+0x40] ;  /* 0x0000400a04127981 */ /* 0x000ea8000c1e9100 */
[----:B------:R-:W2:Y:S04]  /*0200*/  LDG.E.U8.CONSTANT R19, desc[UR10][R4.64+0x60] ;  /* 0x0000600a04137981 */ /* 0x000ea8000c1e9100 */
[----:B------:R-:W2:Y:S04]  /*0210*/  LDG.E.U8.CONSTANT R20, desc[UR10][R4.64+0x80] ;  /* 0x0000800a04147981 */ /* 0x000ea8000c1e9100 */
[----:B------:R-:W2:Y:S04]  /*0220*/  LDG.E.U8.CONSTANT R21, desc[UR10][R4.64+0xa0] ;  /* 0x0000a00a04157981 */ /* 0x000ea8000c1e9100 */
[----:B------:R-:W2:Y:S04]  /*0230*/  LDG.E.U8.CONSTANT R22, desc[UR10][R4.64+0xc0] ;  /* 0x0000c00a04167981 */ /* 0x000ea8000c1e9100 */
[----:B------:R-:W2:Y:S04]  /*0240*/  LDG.E.U8.CONSTANT R23, desc[UR10][R4.64+0xe0] ;  /* 0x0000e00a04177981 */ /* 0x000ea8000c1e9100 */
[----:B------:R1:W2:Y:S01]  /*0250*/  LDG.E.U8.CONSTANT R24, desc[UR10][R4.64+0x100] ;  /* 0x0001000a04187981 */ /* 0x0002a2000c1e9100 */
[----:B------:R-:W0:Y:S01]  /*0260*/  S2UR UR5, SR_CgaCtaId ;  /* 0x00000000000579c3 */ /* 0x000e220000008800 */
[----:B------:R-:W-:Y:S01]  /*0270*/  SHF.R.U32.HI R30, RZ, 0x5, R39 ;  /* 0x00000005ff1e7819 */ /* 0x000fe20000011627 */
[----:B------:R-:W-:Y:S01]  /*0280*/  UMOV UR4, 0x400 ;  /* 0x0000040000047882 */ /* 0x000fe20000000000 */
[----:B------:R-:W1:Y:S01]  /*0290*/  S2R R7, SR_LANEID ;  /* 0x0000000000077919 */ /* 0x000e620000000000 */
[----:B------:R-:W-:Y:S01]  /*02a0*/  ISETP.NE.AND P2, PT, R39, RZ, PT ;  /* 0x000000ff2700720c */ /* 0x000fe20003f45270 */
[----:B------:R-:W-:Y:S01]  /*02b0*/  IMAD.MOV.U32 R37, RZ, RZ, RZ ;  /* 0x000000ffff257224 */ /* 0x000fe200078e00ff */
[----:B------:R-:W-:Y:S01]  /*02c0*/  BSSY.RECONVERGENT B0, `(.L_x_783) ;  /* 0x00000db000007945 */ /* 0x000fe20003800200 */
[----:B0-----:R-:W-:Y:S01]  /*02d0*/  ULEA UR4, UR5, UR4, 0x18 ;  /* 0x0000000405047291 */ /* 0x001fe2000f8ec0ff */
[----:B-1----:R-:W-:-:S04]  /*02e0*/  IMAD R2, R30, 0x120, R7 ;  /* 0x000001201e027824 */ /* 0x002fc800078e0207 */
[----:B------:R-:W-:Y:S01]  /*02f0*/  IMAD R4, R7, 0x8, R2 ;  /* 0x0000000807047824 */ /* 0x000fe200078e0202 */
[----:B------:R-:W-:-:S05]  /*0300*/  LEA R3, R2, UR4, 0x2 ;  /* 0x0000000402037c11 */ /* 0x000fca000f8e10ff */
[--C-:B------:R-:W-:Y:S02]  /*0310*/  IMAD R15, R7, 0x20, R3.reuse ;  /* 0x00000020070f7824 */ /* 0x100fe400078e0203 */
[----:B------:R-:W-:Y:S01]  /*0320*/  IMAD R33, R2, -0x3, R3 ;  /* 0xfffffffd02217824 */ /* 0x000fe200078e0203 */
[----:B---3--:R-:W-:Y:S04]  /*0330*/  STS [R3], R0 ;  /* 0x0000000003007388 */ /* 0x008fe80000000800 */
[----:B----4-:R-:W-:Y:S04]  /*0340*/  STS [R3+0x80], R6 ;  /* 0x0000800603007388 */ /* 0x010fe80000000800 */
[----:B-----5:R-:W-:Y:S04]  /*0350*/  STS [R3+0x100], R8 ;  /* 0x0001000803007388 */ /* 0x020fe80000000800 */
[----:B------:R0:W-:Y:S04]  /*0360*/  STS [R3+0x180], R9 ;  /* 0x0001800903007388 */ /* 0x0001e80000000800 */
[----:B------:R-:W-:Y:S04]  /*0370*/  STS [R3+0x200], R10 ;  /* 0x0002000a03007388 */ /* 0x000fe80000000800 */
[----:B------:R1:W-:Y:S01]  /*0380*/  STS [R3+0x280], R11 ;  /* 0x0002800b03007388 */ /* 0x0003e20000000800 */
[----:B0-----:R-:W-:-:S03]  /*0390*/  IMAD R9, R4, -0x3, R15 ;  /* 0xfffffffd04097824 */ /* 0x001fc600078e020f */
[----:B------:R-:W-:Y:S04]  /*03a0*/  STS [R3+0x300], R12 ;  /* 0x0003000c03007388 */ /* 0x000fe80000000800 */
[----:B------:R-:W-:Y:S01]  /*03b0*/  STS [R3+0x380], R13 ;  /* 0x0003800d03007388 */ /* 0x000fe20000000800 */
[----:B-1----:R-:W-:-:S03]  /*03c0*/  LEA R11, R39, UR4, 0x2 ;  /* 0x00000004270b7c11 */ /* 0x002fc6000f8e10ff */
[----:B------:R-:W-:Y:S01]  /*03d0*/  STS [R3+0x400], R14 ;  /* 0x0004000e03007388 */ /* 0x000fe20000000800 */
[----:B------:R-:W-:-:S03]  /*03e0*/  NOP ;  /* 0x0000000000007918 */ /* 0x000fc60000000000 */
[----:B------:R-:W-:Y:S04]  /*03f0*/  LDS R26, [R15+0x20] ;  /* 0x000020000f1a7984 */ /* 0x000fe80000000800 */
[----:B------:R-:W-:Y:S04]  /*0400*/  LDS R31, [R15] ;  /* 0x000000000f1f7984 */ /* 0x000fe80000000800 */
[----:B------:R-:W0:Y:S04]  /*0410*/  LDS R27, [R15+0x4] ;  /* 0x000004000f1b7984 */ /* 0x000e280000000800 */
[----:B------:R-:W1:Y:S04]  /*0420*/  LDS R6, [R15+0x8] ;  /* 0x000008000f067984 */ /* 0x000e680000000800 */
[----:B------:R-:W3:Y:S04]  /*0430*/  LDS R5, [R15+0xc] ;  /* 0x00000c000f057984 */ /* 0x000ee80000000800 */
[----:B------:R-:W4:Y:S04]  /*0440*/  LDS R4, [R15+0x10] ;  /* 0x000010000f047984 */ /* 0x000f280000000800 */
[----:B------:R-:W-:Y:S04]  /*0450*/  LDS R3, [R15+0x14] ;  /* 0x000014000f037984 */ /* 0x000fe80000000800 */
[----:B------:R-:W-:Y:S04]  /*0460*/  LDS R2, [R15+0x18] ;  /* 0x000018000f027984 */ /* 0x000fe80000000800 */
[----:B------:R-:W5:Y:S01]  /*0470*/  LDS R0, [R15+0x1c] ;  /* 0x00001c000f007984 */ /* 0x000f620000000800 */
[----:B------:R-:W-:Y:S01]  /*0480*/  BAR.SYNC.DEFER_BLOCKING 0x0 ;  /* 0x0000000000007b1d */ /* 0x000fe20000010000 */
[----:B0-----:R-:W-:-:S02]  /*0490*/  ISETP.NE.AND P1, PT, R31, R27, PT ;  /* 0x0000001b1f00720c */ /* 0x001fc40003f25270 */
[----:B-1----:R-:W-:Y:S02]  /*04a0*/  ISETP.NE.AND P5, PT, R27, R6, PT ;  /* 0x000000061b00720c */ /* 0x002fe40003fa5270 */
[----:B------:R-:W-:Y:S02]  /*04b0*/  P2R R43, PR, RZ, 0x2 ;  /* 0x00000002ff2b7803 */ /* 0x000fe40000000000 */
[----:B---3--:R-:W-:Y:S01]  /*04c0*/  ISETP.NE.AND P4, PT, R6, R5, PT ;  /* 0x000000050600720c */ /* 0x008fe20003f85270 */
[----:B--2---:R-:W-:Y:S01]  /*04d0*/  STS.U8 [R33], R16 ;  /* 0x0000001021007388 */ /* 0x004fe20000000000 */
[----:B----4-:R-:W-:-:S03]  /*04e0*/  ISETP.NE.AND P3, PT, R5, R4, PT ;  /* 0x000000040500720c */ /* 0x010fc60003f65270 */
[----:B------:R-:W-:Y:S04]  /*04f0*/  STS.U8 [R33+0x20], R17 ;  /* 0x0000201121007388 */ /* 0x000fe80000000000 */
[----:B------:R-:W-:Y:S04]  /*0500*/  STS.U8 [R33+0x40], R18 ;  /* 0x0000401221007388 */ /* 0x000fe80000000000 */
[----:B------:R-:W-:Y:S01]  /*0510*/  STS.U8 [R33+0x60], R19 ;  /* 0x0000601321007388 */ /* 0x000fe20000000000 */
[----:B-----5:R-:W-:-:S03]  /*0520*/  ISETP.NE.AND P6, PT, R0, R26, PT ;  /* 0x0000001a0000720c */ /* 0x020fc60003fc5270 */
        /* <DEDUP_REMOVED lines=9> */
[----:B------:R-:W-:Y:S04]  /*05c0*/  LDS.U8 R29, [R9+0x3] ;  /* 0x00000300091d7984 */ /* 0x000fe80000000000 */
[----:B------:R-:W-:Y:S04]  /*05d0*/  LDS.U8 R42, [R9+0x4] ;  /* 0x00000400092a7984 */ /* 0x000fe80000000000 */
[----:B------:R-:W-:Y:S04]  /*05e0*/  LDS.U8 R41, [R9+0x5] ;  /* 0x0000050009297984 */ /* 0x000fe80000000000 */
[----:B------:R-:W-:Y:S04]  /*05f0*/  LDS.U8 R25, [R9+0x6] ;  /* 0x0000060009197984 */ /* 0x000fe80000000000 */
[----:B------:R-:W-:Y:S04]  /*0600*/  LDS.U8 R38, [R9+0x7] ;  /* 0x0000070009267984 */ /* 0x000fe80000000000 */
[----:B------:R0:W-:Y:S01]  /*0610*/  LDS.U8 R8, [R9+0x8] ;  /* 0x0000080009087984 */ /* 0x0001e20000000000 */
[----:B------:R-:W-:Y:S01]  /*0620*/  BAR.SYNC.DEFER_BLOCKING 0x0 ;  /* 0x0000000000007b1d */ /* 0x000fe20000010000 */
[----:B0-----:R-:W-:-:S05]  /*0630*/  SEL R9, R36, RZ, !P1 ;  /* 0x000000ff24097207 */ /* 0x001fca0004800000 */
[----:B-1----:R-:W-:-:S05]  /*0640*/  IMAD.IADD R9, R32, 0x1, R9 ;  /* 0x0000000120097824 */ /* 0x002fca00078e0209 */
[----:B------:R-:W-:-:S05]  /*0650*/  SEL R9, R9, RZ, !P5 ;  /* 0x000000ff09097207 */ /* 0x000fca0006800000 */
[----:B--2---:R-:W-:Y:S01]  /*0660*/  IMAD.IADD R9, R28, 0x1, R9 ;  /* 0x000000011c097824 */ /* 0x004fe200078e0209 */
[----:B------:R-:W-:Y:S01]  /*0670*/  STS [R11+0x47c], R26 ;  /* 0x00047c1a0b007388 */ /* 0x000fe20000000800 */
[----:B------:R-:W-:Y:S06]  /*0680*/  BAR.SYNC.DEFER_BLOCKING 0x0 ;  /* 0x0000000000007b1d */ /* 0x000fec0000010000 */
[----:B------:R-:W0:Y:S02]  /*0690*/  @P2 LDS R35, [R11+0x478] ;  /* 0x000478000b232984 */ /* 0x000e240000000800 */
[----:B0-----:R-:W-:-:S04]  /*06a0*/  @P2 ISETP.NE.AND P0, PT, R35, R31, PT ;  /* 0x0000001f2300220c */ /* 0x001fc80003f05270 */
[----:B------:R-:W-:Y:S02]  /*06b0*/  @P2 SEL R37, RZ, 0x1, !P0 ;  /* 0x00000001ff252807 */ /* 0x000fe40004000000 */
[----:B------:R-:W-:Y:S02]  /*06c0*/  ISETP.NE.AND P2, PT, R4, R3, PT ;  /* 0x000000030400720c */ /* 0x000fe40003f45270 */
[----:B------:R-:W-:Y:S01]  /*06d0*/  ISETP.NE.AND P0, PT, R2, R0, PT ;  /* 0x000000000200720c */ /* 0x000fe20003f05270 */
[----:B------:R-:W-:Y:S02]  /*06e0*/  VIADD R10, R37, 0x1 ;  /* 0x00000001250a7836 */ /* 0x000fe40000000000 */
[----:B------:R-:W-:Y:S01]  /*06f0*/  @!P1 IMAD.MOV R10, RZ, RZ, R37 ;  /* 0x000000ffff0a9224 */ /* 0x000fe200078e0225 */
[----:B------:R-:W-:-:S03]  /*0700*/  ISETP.NE.AND P1, PT, R3, R2, PT ;  /* 0x000000020300720c */ /* 0x000fc60003f25270 */
[----:B------:R-:W-:Y:S02]  /*0710*/  VIADD R11, R10, 0x1 ;  /* 0x000000010a0b7836 */ /* 0x000fe40000000000 */
[----:B------:R-:W-:Y:S01]  /*0720*/  @!P5 IMAD.MOV R11, RZ, RZ, R10 ;  /* 0x000000ffff0bd224 */ /* 0x000fe200078e020a */
[----:B------:R-:W-:-:S03]  /*0730*/  SEL R10, R9, RZ, !P4 ;  /* 0x000000ff090a7207 */ /* 0x000fc60006000000 */
[----:B------:R-:W-:Y:S02]  /*0740*/  VIADD R12, R11, 0x1 ;  /* 0x000000010b0c7836 */ /* 0x000fe40000000000 */
[----:B------:R-:W-:Y:S02]  /*0750*/  IMAD.IADD R10, R29, 0x1, R10 ;  /* 0x000000011d0a7824 */ /* 0x000fe400078e020a */
[----:B------:R-:W-:-:S03]  /*0760*/  @!P4 IMAD.MOV R12, RZ, RZ, R11 ;  /* 0x000000ffff0cc224 */ /* 0x000fc600078e020b */
[----:B------:R-:W-:Y:S01]  /*0770*/  SEL R9, R10, RZ, !P3 ;  /* 0x000000ff0a097207 */ /* 0x000fe20005800000 */
[----:B------:R-:W-:Y:S02]  /*0780*/  VIADD R11, R12, 0x1 ;  /* 0x000000010c0b7836 */ /* 0x000fe40000000000 */
[----:B------:R-:W-:Y:S02]  /*0790*/  @!P3 IMAD.MOV R11, RZ, RZ, R12 ;  /* 0x000000ffff0bb224 */ /* 0x000fe400078e020c */
[----:B------:R-:W-:Y:S02]  /*07a0*/  IMAD.IADD R9, R42, 0x1, R9 ;  /* 0x000000012a097824 */ /* 0x000fe400078e0209 */
        /* <DEDUP_REMOVED lines=9> */
[----:B------:R-:W-:-:S05]  /*0840*/  IMAD.IADD R10, R25, 0x1, R10 ;  /* 0x00000001190a7824 */ /* 0x000fca00078e020a */
[----:B------:R-:W-:Y:S01]  /*0850*/  SEL R9, R10, RZ, !P0 ;  /* 0x000000ff0a097207 */ /* 0x000fe20004000000 */
[----:B------:R-:W-:Y:S02]  /*0860*/  VIADD R10, R12, 0x1 ;  /* 0x000000010c0a7836 */ /* 0x000fe40000000000 */
[----:B------:R-:W-:Y:S02]  /*0870*/  @!P6 IMAD.MOV R10, RZ, RZ, R12 ;  /* 0x000000ffff0ae224 */ /* 0x000fe400078e020c */
[----:B------:R-:W-:-:S03]  /*0880*/  IMAD.IADD R9, R38, 0x1, R9 ;  /* 0x0000000126097824 */ /* 0x000fc600078e0209 */
[----:B------:R-:W-:Y:S02]  /*0890*/  SHFL.UP PT, R11, R10, 0x1, RZ ;  /* 0x042000000a0b7989 */ /* 0x000fe400000e00ff */
[----:B------:R-:W-:Y:S02]  /*08a0*/  SEL R9, R9, RZ, !P6 ;  /* 0x000000ff09097207 */ /* 0x000fe40007000000 */
[----:B------:R-:W-:-:S03]  /*08b0*/  ISETP.NE.AND P6, PT, R10, RZ, PT ;  /* 0x000000ff0a00720c */ /* 0x000fc60003fc5270 */
[----:B------:R-:W-:-:S05]  /*08c0*/  IMAD.IADD R8, R8, 0x1, R9 ;  /* 0x0000000108087824 */ /* 0x000fca00078e0209 */
[----:B------:R-:W-:-:S06]  /*08d0*/  LOP3.LUT R9, R8, 0xff, RZ, 0xc0, !PT ;  /* 0x000000ff08097812 */ /* 0x000fcc00078ec0ff */
[----:B------:R-:W0:Y:S02]  /*08e0*/  SHFL.UP PT, R9, R9, 0x1, RZ ;  /* 0x0420000009097989 */ /* 0x000e2400000e00ff */
[----:B0-----:R-:W-:Y:S02]  /*08f0*/  SEL R12, R9, RZ, !P6 ;  /* 0x000000ff090c7207 */ /* 0x001fe40007000000 */
[----:B------:R-:W-:-:S04]  /*0900*/  ISETP.GE.AND P6, PT, R7, 0x1, PT ;  /* 0x000000010700780c */ /* 0x000fc80003fc6270 */
[----:B------:R-:W-:Y:S02]  /*0910*/  SEL R13, R12, RZ, P6 ;  /* 0x000000ff0c0d7207 */ /* 0x000fe40003000000 */
[----:B------:R-:W-:-:S03]  /*0920*/  SEL R11, R11, RZ, P6 ;  /* 0x000000ff0b0b7207 */ /* 0x000fc60003000000 */
[----:B------:R-:W-:Y:S02]  /*0930*/  IMAD.IADD R13, R8, 0x1, R13 ;  /* 0x00000001080d7824 */ /* 0x000fe400078e020d */
[----:B------:R-:W-:-:S03]  /*0940*/  IMAD.IADD R11, R11, 0x1, R10 ;  /* 0x000000010b0b7824 */ /* 0x000fc600078e020a */
[----:B------:R-:W-:Y:S02]  /*0950*/  LOP3.LUT R8, R13, 0xff, RZ, 0xc0, !PT ;  /* 0x000000ff0d087812 */ /* 0x000fe400078ec0ff */
[----:B------:R-:W-:Y:S01]  /*0960*/  SHFL.UP PT, R9, R11, 0x2, RZ ;  /* 0x044000000b097989 */ /* 0x000fe200000e00ff */
[----:B------:R-:W-:-:S03]  /*0970*/  ISETP.NE.AND P6, PT, R11, RZ, PT ;  /* 0x000000ff0b00720c */ /* 0x000fc60003fc5270 */
        /* <DEDUP_REMOVED lines=34> */
[----:B------:R-:W-:Y:S02]  /*0ba0*/  SEL R13, R13, RZ, P6 ;  /* 0x000000ff0d0d7207 */ /* 0x000fe40003000000 */
[----:B------:R-:W-:Y:S01]  /*0bb0*/  ISETP.NE.AND P6, PT, R7, 0x1f, PT ;  /* 0x0000001f0700780c */ /* 0x000fe20003fc5270 */
[----:B------:R-:W-:Y:S02]  /*0bc0*/  IMAD.IADD R33, R10, 0x1, R33 ;  /* 0x000000010a217824 */ /* 0x000fe400078e0221 */
[----:B------:R-:W-:-:S10]  /*0bd0*/  IMAD.IADD R24, R12, 0x1, R13 ;  /* 0x000000010c187824 */ /* 0x000fd400078e020d */
[----:B------:R-:W-:-:S05]  /*0be0*/  @!P6 LEA R8, R30, UR4, 0x3 ;  /* 0x000000041e08ec11 */ /* 0x000fca000f8e18ff */
[----:B------:R-:W-:Y:S04]  /*0bf0*/  @!P6 STS [R8], R33 ;  /* 0x000000210800e388 */ /* 0x000fe80000000800 */
[----:B------:R-:W-:Y:S01]  /*0c00*/  @!P6 STS.U8 [R8+0x4], R24 ;  /* 0x000004180800e388 */ /* 0x000fe20000000000 */
[----:B------:R-:W-:Y:S06]  /*0c10*/  BAR.SYNC.DEFER_BLOCKING 0x0 ;  /* 0x0000000000007b1d */ /* 0x000fec0000010000 */
[----:B------:R-:W0:Y:S04]  /*0c20*/  LDS.128 R20, [UR4] ;  /* 0x00000004ff147984 */ /* 0x000e280008000c00 */
[----:B------:R-:W1:Y:S04]  /*0c30*/  LDS.128 R16, [UR4+0x10] ;  /* 0x00001004ff107984 */ /* 0x000e680008000c00 */
[----:B------:R-:W2:Y:S01]  /*0c40*/  LDS.128 R12, [UR4+0x20] ;  /* 0x00002004ff0c7984 */ /* 0x000ea20008000c00 */
[----:B0-----:R-:W-:-:S04]  /*0c50*/  ISETP.NE.AND P6, PT, R22, RZ, PT ;  /* 0x000000ff1600720c */ /* 0x001fc80003fc5270 */
[----:B------:R-:W-:Y:S02]  /*0c60*/  SEL R34, R21, RZ, !P6 ;  /* 0x000000ff15227207 */ /* 0x000fe40007000000 */
[----:B-1----:R-:W-:-:S03]  /*0c70*/  ISETP.NE.AND P6, PT, R16, RZ, PT ;  /* 0x000000ff1000720c */ /* 0x002fc60003fc5270 */
[----:B------:R-:W-:-:S05]  /*0c80*/  IMAD.IADD R34, R23, 0x1, R34 ;  /* 0x0000000117227824 */ /* 0x000fca00078e0222 */
[----:B------:R-:W-:Y:S02]  /*0c90*/  SEL R10, R34, RZ, !P6 ;  /* 0x000000ff220a7207 */ /* 0x000fe40007000000 */
[----:B------:R-:W-:-:S03]  /*0ca0*/  ISETP.NE.AND P6, PT, R18, RZ, PT ;  /* 0x000000ff1200720c */ /* 0x000fc60003fc5270 */
[----:B------:R-:W-:-:S05]  /*0cb0*/  IMAD.IADD R17, R17, 0x1, R10 ;  /* 0x0000000111117824 */ /* 0x000fca00078e020a */
[----:B------:R-:W-:Y:S02]  /*0cc0*/  SEL R8, R17, RZ, !P6 ;  /* 0x000000ff11087207 */ /* 0x000fe40007000000 */
[----:B--2---:R-:W-:-:S03]  /*0cd0*/  ISETP.NE.AND P6, PT, R12, RZ, PT ;  /* 0x000000ff0c00720c */ /* 0x004fc60003fc5270 */
[----:B------:R-:W-:-:S05]  /*0ce0*/  IMAD.IADD R19, R19, 0x1, R8 ;  /* 0x0000000113137824 */ /* 0x000fca00078e0208 */
[----:B------:R-:W-:Y:S02]  /*0cf0*/  SEL R8, R19, RZ, !P6 ;  /* 0x000000ff13087207 */ /* 0x000fe40007000000 */
[----:B------:R-:W-:-:S03]  /*0d00*/  ISETP.NE.AND P6, PT, R14, RZ, PT ;  /* 0x000000ff0e00720c */ /* 0x000fc60003fc5270 */
[----:B------:R-:W-:Y:S02]  /*0d10*/  IMAD.IADD R13, R13, 0x1, R8 ;  /* 0x000000010d0d7824 */ /* 0x000fe400078e0208 */
[----:B------:R-:W0:Y:S03]  /*0d20*/  LDS.128 R8, [UR4+0x30] ;  /* 0x00003004ff087984 */ /* 0x000e260008000c00 */
[----:B------:R-:W-:-:S05]  /*0d30*/  SEL R40, R13, RZ, !P6 ;  /* 0x000000ff0d287207 */ /* 0x000fca0007000000 */
[----:B------:R-:W-:Y:S01]  /*0d40*/  IMAD.IADD R15, R15, 0x1, R40 ;  /* 0x000000010f0f7824 */ /* 0x000fe200078e0228 */
[----:B0-----:R-:W-:-:S04]  /*0d50*/  ISETP.NE.AND P6, PT, R8, RZ, PT ;  /* 0x000000ff0800720c */ /* 0x001fc80003fc5270 */
[----:B------:R-:W-:Y:S02]  /*0d60*/  SEL R40, R15, RZ, !P6 ;  /* 0x000000ff0f287207 */ /* 0x000fe40007000000 */
[----:B------:R-:W-:-:S03]  /*0d70*/  ISETP.NE.AND P6, PT, R10, RZ, PT ;  /* 0x000000ff0a00720c */ /* 0x000fc60003fc5270 */
[----:B------:R-:W-:Y:S01]  /*0d80*/  IMAD.IADD R9, R9, 0x1, R40 ;  /* 0x0000000109097824 */ /* 0x000fe200078e0228 */
[----:B------:R-:W-:Y:S02]  /*0d90*/  LOP3.LUT R40, R24, 0xff, RZ, 0xc0, !PT ;  /* 0x000000ff18287812 */ /* 0x000fe400078ec0ff */
[----:B------:R0:W1:Y:S02]  /*0da0*/  SHFL.UP PT, R24, R33, 0x1, RZ ;  /* 0x0420000021187989 */ /* 0x00006400000e00ff */
[----:B------:R-:W-:Y:S02]  /*0db0*/  SEL R44, R9, RZ, !P6 ;  /* 0x000000ff092c7207 */ /* 0x000fe40007000000 */
[----:B------:R-:W-:Y:S01]  /*0dc0*/  ISETP.NE.AND P6, PT, R30, 0x2, PT ;  /* 0x000000021e00780c */ /* 0x000fe20003fc5270 */
[----:B------:R-:W2:Y:S03]  /*0dd0*/  SHFL.UP PT, R40, R40, 0x1, RZ ;  /* 0x0420000028287989 */ /* 0x000ea600000e00ff */
[----:B------:R-:W-:-:S02]  /*0de0*/  SEL R34, R34, R21, !P6 ;  /* 0x0000001522227207 */ /* 0x000fc40007000000 */
[----:B------:R-:W-:-:S04]  /*0df0*/  ISETP.NE.AND P6, PT, R30, 0x3, PT ;  /* 0x000000031e00780c */ /* 0x000fc80003fc5270 */
[----:B------:R-:W-:Y:S02]  /*0e00*/  SEL R34, R17, R34, !P6 ;  /* 0x0000002211227207 */ /* 0x000fe40007000000 */
        /* <DEDUP_REMOVED lines=8> */
[----:B------:R-:W-:-:S13]  /*0e90*/  ISETP.GE.U32.AND P6, PT, R39, 0x20, PT ;  /* 0x000000202700780c */ /* 0x000fda0003fc6070 */
[----:B012---:R-:W-:Y:S05]  /*0ea0*/  @!P6 BRA `(.L_x_784) ;  /* 0x000000000070e947 */ /* 0x007fea0003800000 */
[----:B------:R-:W-:Y:S01]  /*0eb0*/  P2R R21, PR, RZ, 0x4 ;  /* 0x00000004ff157803 */ /* 0x000fe20000000000 */
[----:B------:R-:W-:Y:S01]  /*0ec0*/  IMAD.IADD R13, R20, 0x1, R22 ;  /* 0x00000001140d7824 */ /* 0x000fe200078e0216 */
[C---:B------:R-:W-:Y:S02]  /*0ed0*/  ISETP.NE.AND P2, PT, R30.reuse, 0x3, PT ;  /* 0x000000031e00780c */ /* 0x040fe40003f45270 */
[----:B------:R-:W-:Y:S01]  /*0ee0*/  ISETP.NE.AND P6, PT, R30, 0x2, PT ;  /* 0x000000021e00780c */ /* 0x000fe20003fc5270 */
[----:B------:R-:W-:Y:S01]  /*0ef0*/  IMAD.IADD R15, R16, 0x1, R13 ;  /* 0x00000001100f7824 */ /* 0x000fe200078e020d */
[----:B------:R-:W-:Y:S02]  /*0f00*/  P2R R33, PR, RZ, 0x1 ;  /* 0x00000001ff217803 */ /* 0x000fe40000000000 */
[----:B------:R-:W-:Y:S01]  /*0f10*/  ISETP.NE.AND P0, PT, R30, 0x7, PT ;  /* 0x000000071e00780c */ /* 0x000fe20003f05270 */
[----:B------:R-:W-:Y:S01]  /*0f20*/  IMAD.IADD R17, R18, 0x1, R15 ;  /* 0x0000000112117824 */ /* 0x000fe200078e020f */
[----:B------:R-:W-:-:S02]  /*0f30*/  P2R R23, PR, RZ, 0x2 ;  /* 0x00000002ff177803 */ /* 0x000fc40000000000 */
[----:B------:R-:W-:-:S03]  /*0f40*/  ISETP.NE.AND P1, PT, R30, 0x4, PT ;  /* 0x000000041e00780c */ /* 0x000fc60003f25270 */
[----:B------:R-:W-:Y:S01]  /*0f50*/  @P2 SEL R15, R13, R20, !P6 ;  /* 0x000000140d0f2207 */ /* 0x000fe20007000000 */
[----:B------:R-:W-:Y:S01]  /*0f60*/  IMAD.IADD R13, R12, 0x1, R17 ;  /* 0x000000010c0d7824 */ /* 0x000fe200078e0211 */
[C---:B------:R-:W-:Y:S02]  /*0f70*/  ISETP.NE.AND P2, PT, R30.reuse, 0x5, PT ;  /* 0x000000051e00780c */ /* 0x040fe40003f45270 */
[----:B------:R-:W-:Y:S01]  /*0f80*/  ISETP.NE.AND P6, PT, R30, 0x6, PT ;  /* 0x000000061e00780c */ /* 0x000fe20003fc5270 */
[----:B------:R-:W-:-:S10]  /*0f90*/  IMAD.IADD R19, R14, 0x1, R13 ;  /* 0x000000010e137824 */ /* 0x000fd400078e020d */
[----:B------:R-:W-:Y:S01]  /*0fa0*/  @P2 SEL R13, R17, R15, !P1 ;  /* 0x0000000f110d2207 */ /* 0x000fe20004800000 */
[----:B------:R-:W-:Y:S01]  /*0fb0*/  IMAD.IADD R15, R8, 0x1, R19 ;  /* 0x00000001080f7824 */ /* 0x000fe200078e0213 */
[----:B------:R-:W-:Y:S02]  /*0fc0*/  ISETP.NE.AND P2, PT, R21, RZ, PT ;  /* 0x000000ff1500720c */ /* 0x000fe40003f45270 */
[----:B------:R-:W-:Y:S02]  /*0fd0*/  @P0 SEL R15, R19, R13, !P6 ;  /* 0x0000000d130f0207 */ /* 0x000fe40007000000 */
[----:B------:R-:W-:Y:S02]  /*0fe0*/  ISETP.NE.AND P6, PT, R24, RZ, PT ;  /* 0x000000ff1800720c */ /* 0x000fe40003fc5270 */
[----:B------:R-:W-:Y:S02]  /*0ff0*/  ISETP.NE.AND P1, PT, R23, RZ, PT ;  /* 0x000000ff1700720c */ /* 0x000fe40003f25270 */
[----:B------:R-:W-:-:S02]  /*1000*/  SEL R13, R9, RZ, !P6 ;  /* 0x000000ff090d7207 */ /* 0x000fc40007000000 */
[----:B------:R-:W-:Y:S02]  /*1010*/  ISETP.NE.AND P6, PT, R7, RZ, PT ;  /* 0x000000ff0700720c */ /* 0x000fe40003fc5270 */
[----:B------:R-:W-:Y:S02]  /*1020*/  ISETP.NE.AND P0, PT, R33, RZ, PT ;  /* 0x000000ff2100720c */ /* 0x000fe40003f05270 */
[----:B------:R-:W-:-:S05]  /*1030*/  SEL R24, R24, RZ, P6 ;  /* 0x000000ff18187207 */ /* 0x000fca0003000000 */
[----:B------:R-:W-:-:S04]  /*1040*/  IMAD.IADD R24, R24, 0x1, R15 ;  /* 0x0000000118187824 */ /* 0x000fc800078e020f */
[----:B------:R-:W-:-:S05]  /*1050*/  @P6 IMAD.IADD R9, R40, 0x1, R13 ;  /* 0x0000000128096824 */ /* 0x000fca00078e020d */
[----:B------:R-:W-:-:S07]  /*1060*/  PRMT R40, R9, 0x7610, R40 ;  /* 0x0000761009287816 */ /* 0x000fce0000000028 */
.L_x_784:
[----:B------:R-:W-:Y:S05]  /*1070*/  BSYNC.RECONVERGENT B0 ;  /* 0x0000000000007941 */ /* 0x000fea0003800200 */
.L_x_783:
[----:B------:R-:W-:Y:S01]  /*1080*/  ISETP.NE.AND P6, PT, R37, RZ, PT ;  /* 0x000000ff2500720c */ /* 0x000fe20003fc5270 */
[----:B------:R-:W-:Y:S01]  /*1090*/  BSSY.RECONVERGENT B0, `(.L_x_785) ;  /* 0x0000034000007945 */ /* 0x000fe20003800200 */
[----:B------:R-:W-:Y:S01]  /*10a0*/  P2R R9, PR, RZ, 0x2 ;  /* 0x00000002ff097803 */ /* 0x000fe20000000000 */
[----:B------:R-:W-:Y:S01]  /*10b0*/  IMAD.IADD R11, R11, 0x1, R44 ;  /* 0x000000010b0b7824 */ /* 0x000fe200078e022c */
[----:B------:R-:W-:Y:S02]  /*10c0*/  ISETP.NE.AND P1, PT, R39, RZ, PT ;  /* 0x000000ff2700720c */ /* 0x000fe40003f25270 */
[----:B------:R-:W-:Y:S02]  /*10d0*/  SEL R7, R40, RZ, !P6 ;  /* 0x000000ff28077207 */ /* 0x000fe40007000000 */
[----:B------:R-:W-:Y:S02]  /*10e0*/  P2R R13, PR, RZ, 0x1 ;  /* 0x00000001ff0d7803 */ /* 0x000fe40000000000 */
[----:B------:R-:W-:-:S02]  /*10f0*/  SEL R7, R7, RZ, P1 ;  /* 0x000000ff07077207 */ /* 0x000fc40000800000 */
[----:B------:R-:W-:Y:S02]  /*1100*/  ISETP.NE.AND P0, PT, R43, RZ, PT ;  /* 0x000000ff2b00720c */ /* 0x000fe40003f05270 */
[----:B------:R-:W-:Y:S01]  /*1110*/  SEL R30, R24, RZ, P1 ;  /* 0x000000ff181e7207 */ /* 0x000fe20000800000 */
[----:B------:R-:W-:Y:S01]  /*1120*/  IMAD.IADD R36, R36, 0x1, R7 ;  /* 0x0000000124247824 */ /* 0x000fe200078e0207 */
[----:B------:R-:W-:Y:S02]  /*1130*/  ISETP.NE.AND P1, PT, R9, RZ, PT ;  /* 0x000000ff0900720c */ /* 0x000fe40003f25270 */
[----:B------:R-:W-:Y:S01]  /*1140*/  IADD3 R17, PT, PT, R16, R22, R20 ;  /* 0x0000001610117210 */ /* 0x000fe20007ffe014 */
[----:B------:R-:W-:Y:S01]  /*1150*/  IMAD.IADD R37, R30, 0x1, R37 ;  /* 0x000000011e257824 */ /* 0x000fe200078e0225 */
[----:B------:R-:W-:Y:S02]  /*1160*/  SEL R7, R36, RZ, !P0 ;  /* 0x000000ff24077207 */ /* 0x000fe40004000000 */
[----:B------:R-:W-:Y:S01]  /*1170*/  IADD3 R17, PT, PT, R12, R18, R17 ;  /* 0x000000120c117210 */ /* 0x000fe20007ffe011 */
[----:B------:R-:W-:-:S02]  /*1180*/  VIADD R33, R37, 0x1 ;  /* 0x0000000125217836 */ /* 0x000fc40000000000 */
[----:B------:R-:W-:Y:S01]  /*1190*/  IMAD.IADD R32, R32, 0x1, R7 ;  /* 0x0000000120207824 */ /* 0x000fe200078e0207 */
[----:B------:R-:W-:Y:S01]  /*11a0*/  IADD3 R21, PT, PT, R8, R14, R17 ;  /* 0x0000000e08157210 */ /* 0x000fe20007ffe011 */
[----:B------:R-:W-:Y:S01]  /*11b0*/  @!P0 IMAD.MOV R33, RZ, RZ, R37 ;  /* 0x000000ffff218224 */ /* 0x000fe200078e0225 */
[----:B------:R-:W-:Y:S02]  /*11c0*/  ISETP.NE.AND P0, PT, R13, RZ, PT ;  /* 0x000000ff0d00720c */ /* 0x000fe40003f05270 */
[----:B------:R-:W-:Y:S01]  /*11d0*/  SEL R7, R32, RZ, !P5 ;  /* 0x000000ff20077207 */ /* 0x000fe20006800000 */
[----:B------:R-:W-:Y:S02]  /*11e0*/  VIADD R30, R33, 0x1 ;  /* 0x00000001211e7836 */ /* 0x000fe40000000000 */
[----:B------:R-:W-:Y:S02]  /*11f0*/  @!P5 IMAD.MOV R30, RZ, RZ, R33 ;  /* 0x000000ffff1ed224 */ /* 0x000fe400078e0221 */
[----:B------:R-:W-:-:S02]  /*1200*/  IMAD.IADD R28, R28, 0x1, R7 ;  /* 0x000000011c1c7824 */ /* 0x000fc400078e0207 */
[----:B------:R-:W-:Y:S02]  /*1210*/  VIADD R34, R30, 0x1 ;  /* 0x000000011e227836 */ /* 0x000fe40000000000 */
[----:B------:R-:W-:Y:S01]  /*1220*/  @!P4 IMAD.MOV R34, RZ, RZ, R30 ;  /* 0x000000ffff22c224 */ /* 0x000fe200078e021e */
[----:B------:R-:W-:Y:S01]  /*1230*/  SEL R7, R28, RZ, !P4 ;  /* 0x000000ff1c077207 */ /* 0x000fe20006000000 */
[----:B------:R-:W-:-:S04]  /*1240*/  IMAD.IADD R21, R10, 0x1, R21 ;  /* 0x000000010a157824 */ /* 0x000fc800078e0215 */
        /* <DEDUP_REMOVED lines=8> */
[----:B------:R-:W-:Y:S01]  /*12d0*/  VIADD R17, R13, 0x1 ;  /* 0x000000010d117836 */ /* 0x000fe20000000000 */
[----:B------:R-:W-:Y:S01]  /*12e0*/  ISETP.NE.AND P2, PT, R39, RZ, PT ;  /* 0x000000ff2700720c */ /* 0x000fe20003f45270 */
[----:B------:R-:W-:Y:S02]  /*12f0*/  @!P1 IMAD.MOV R17, RZ, RZ, R13 ;  /* 0x000000ffff119224 */ /* 0x000fe400078e020d */
[----:B------:R-:W-:-:S05]  /*1300*/  IMAD.IADD R15, R41, 0x1, R42 ;  /* 0x00000001290f7824 */ /* 0x000fca00078e022a */
[----:B------:R-:W-:-:S05]  /*1310*/  SEL R42, R15, RZ, !P1 ;  /* 0x000000ff0f2a7207 */ /* 0x000fca0004800000 */
[----:B------:R-:W-:Y:S01]  /*1320*/  IMAD.IADD R19, R25, 0x1, R42 ;  /* 0x0000000119137824 */ /* 0x000fe200078e022a */
[----:B------:R-:W-:Y:S06]  /*1330*/  @P2 BRA `(.L_x_786) ;  /* 0x0000000000242947 */ /* 0x000fec0003800000 */
[----:B------:R-:W0:Y:S01]  /*1340*/  LDC.64 R42, c[0x0][0x3a8] ;  /* 0x0000ea00ff2a7b82 */ /* 0x000e220000000a00 */
[----:B------:R-:W-:Y:S02]  /*1350*/  IADD3 R23, PT, PT, R16, R22, R20 ;  /* 0x0000001610177210 */ /* 0x000fe40007ffe014 */
[----:B------:R-:W-:Y:S02]  /*1360*/  LOP3.LUT R11, R11, 0xff, RZ, 0xc0, !PT ;  /* 0x000000ff0b0b7812 */ /* 0x000fe400078ec0ff */
[----:B------:R-:W-:Y:S02]  /*1370*/  IADD3 R23, PT, PT, R12, R18, R23 ;  /* 0x000000120c177210 */ /* 0x000fe40007ffe017 */
[----:B------:R-:W-:Y:S02]  /*1380*/  LOP3.LUT R24, R11, 0x6500, RZ, 0xfc, !PT ;  /* 0x000065000b187812 */ /* 0x000fe400078efcff */
[----:B------:R-:W-:-:S05]  /*1390*/  IADD3 R23, PT, PT, R8, R14, R23 ;  /* 0x0000000e08177210 */ /* 0x000fca0007ffe017 */
[----:B------:R-:W-:-:S05]  /*13a0*/  IMAD.IADD R25, R10, 0x1, R23 ;  /* 0x000000010a197824 */ /* 0x000fca00078e0217 */
[----:B0-----:R0:W-:Y:S02]  /*13b0*/  ST.E.64.STRONG.GPU desc[UR10][R42.64+0x100], R24 ;  /* 0x000100182a007985 */ /* 0x0011e4000c10fb0a */
[----:B0-----:R-:W-:-:S07]  /*13c0*/  IMAD.MOV.U32 R24, RZ, RZ, RZ ;  /* 0x000000ffff187224 */ /* 0x001fce00078e00ff */
.L_x_786:
[----:B------:R-:W-:Y:S05]  /*13d0*/  BSYNC.RECONVERGENT B0 ;  /* 0x0000000000007941 */ /* 0x000fea0003800200 */
.L_x_785:
[----:B------:R-:W-:Y:S01]  /*13e0*/  ISETP.GE.AND P1, PT, R21, 0x101, PT ;  /* 0x000001011500780c */ /* 0x000fe20003f26270 */
[----:B------:R-:W-:Y:S01]  /*13f0*/  VIADD R11, R17, 0x1 ;  /* 0x00000001110b7836 */ /* 0x000fe20000000000 */
[----:B------:R-:W-:Y:S01]  /*1400*/  SEL R23, R19, RZ, !P0 ;  /* 0x000000ff13177207 */ /* 0x000fe20004000000 */
[----:B------:R-:W-:-:S04]  /*1410*/  @!P0 IMAD.MOV R11, RZ, RZ, R17 ;  /* 0x000000ffff0b8224 */ /* 0x000fc800078e0211 */
[----:B------:R-:W-:-:S06]  /*1420*/  IMAD.IADD R38, R38, 0x1, R23 ;  /* 0x0000000126267824 */ /* 0x000fcc00078e0217 */
[----:B------:R-:W-:Y:S05]  /*1430*/  @!P1 BRA `(.L_x_787) ;  /* 0x0000000c00d09947 */ /* 0x000fea0003800000 */
[----:B------:R-:W-:Y:S01]  /*1440*/  BAR.SYNC.DEFER_BLOCKING 0x0 ;  /* 0x0000000000007b1d */ /* 0x000fe20000010000 */
[----:B------:R-:W-:Y:S02]  /*1450*/  ISETP.NE.AND P5, PT, R31, R27, PT ;  /* 0x0000001b1f00720c */ /* 0x000fe40003fa5270 */
[----:B------:R-:W-:Y:S02]  /*1460*/  @P6 LEA R24, R24, UR4, 0x3 ;  /* 0x0000000418186c11 */ /* 0x000fe4000f8e18ff */
[----:B------:R-:W-:Y:S02]  /*1470*/  ISETP.NE.AND P0, PT, R27, R6, PT ;  /* 0x000000061b00720c */ /* 0x000fe40003f05270 */
[----:B------:R-:W-:Y:S02]  /*1480*/  ISETP.NE.AND P3, PT, R6, R5, PT ;  /* 0x000000050600720c */ /* 0x000fe40003f65270 */
[----:B------:R-:W-:Y:S02]  /*1490*/  ISETP.NE.AND P2, PT, R5, R4, PT ;  /* 0x000000040500720c */ /* 0x000fe40003f45270 */
[----:B------:R-:W-:-:S02]  /*14a0*/  ISETP.NE.AND P1, PT, R4, R3, PT ;  /* 0x000000030400720c */ /* 0x000fc40003f25270 */
[----:B------:R-:W-:Y:S02]  /*14b0*/  ISETP.NE.AND P4, PT, R3, R2, PT ;  /* 0x000000020300720c */ /* 0x000fe40003f85270 */
[----:B------:R-:W-:-:S03]  /*14c0*/  @P5 LEA R37, R37, UR4, 0x3 ;  /* 0x0000000425255c11 */ /* 0x000fc6000f8e18ff */
[----:B------:R-:W-:Y:S02]  /*14d0*/  @P0 LEA R33, R33, UR4, 0x3 ;  /* 0x0000000421210c11 */ /* 0x000fe4000f8e18ff */
[----:B------:R-:W-:Y:S02]  /*14e0*/  @P3 LEA R23, R30, UR4, 0x3 ;  /* 0x000000041e173c11 */ /* 0x000fe4000f8e18ff */
[----:B------:R-:W-:Y:S01]  /*14f0*/  @P2 LEA R34, R34, UR4, 0x3 ;  /* 0x0000000422222c11 */ /* 0x000fe2000f8e18ff */
[----:B------:R-:W-:Y:S01]  /*1500*/  @P6 STS [R24], R35 ;  /* 0x0000002318006388 */ /* 0x000fe20000000800 */
[----:B------:R-:W-:-:S03]  /*1510*/  @P1 LEA R7, R7, UR4, 0x3 ;  /* 0x0000000407071c11 */ /* 0x000fc6000f8e18ff */
[----:B------:R0:W-:Y:S01]  /*1520*/  @P6 STS.U8 [R24+0x4], R40 ;  /* 0x0000042818006388 */ /* 0x0001e20000000000 */
[----:B------:R-:W-:-:S03]  /*1530*/  ISETP.NE.AND P6, PT, R2, R0, PT ;  /* 0x000000000200720c */ /* 0x000fc60003fc5270 */
[----:B------:R1:W-:Y:S04]  /*1540*/  @P5 STS [R37], R31 ;  /* 0x0000001f25005388 */ /* 0x0003e80000000800 */
[----:B------:R1:W-:Y:S01]  /*1550*/  @P5 STS.U8 [R37+0x4], R36 ;  /* 0x0000042425005388 */ /* 0x0003e20000000000 */
[----:B------:R-:W-:Y:S02]  /*1560*/  ISETP.NE.AND P5, PT, R0, R26, PT ;  /* 0x0000001a0000720c */ /* 0x000fe40003fa5270 */
[----:B0-----:R-:W-:Y:S01]  /*1570*/  @P4 LEA R24, R13, UR4, 0x3 ;  /* 0x000000040d184c11 */ /* 0x001fe2000f8e18ff */
[----:B------:R1:W-:Y:S02]  /*1580*/  @P0 STS [R33], R27 ;  /* 0x0000001b21000388 */ /* 0x0003e40000000800 */
[----:B------:R-:W-:-:S02]  /*1590*/  @P6 LEA R17, R17, UR4, 0x3 ;  /* 0x0000000411116c11 */ /* 0x000fc4000f8e18ff */
[----:B------:R1:W-:Y:S01]  /*15a0*/  @P0 STS.U8 [R33+0x4], R32 ;  /* 0x0000042021000388 */ /* 0x0003e20000000000 */
[----:B------:R-:W-:-:S03]  /*15b0*/  ISETP.GE.U32.AND P0, PT, R39, R21, PT ;  /* 0x000000152700720c */ /* 0x000fc60003f06070 */
[----:B------:R1:W-:Y:S02]  /*15c0*/  @P3 STS [R23], R6 ;  /* 0x0000000617003388 */ /* 0x0003e40000000800 */
[----:B------:R-:W-:Y:S02]  /*15d0*/  @P5 LEA R11, R11, UR4, 0x3 ;  /* 0x000000040b0b5c11 */ /* 0x000fe4000f8e18ff */
        /* <DEDUP_REMOVED lines=12> */
[----:B------:R-:W-:Y:S05]  /*16a0*/  @P0 EXIT ;  /* 0x000000000000094d */ /* 0x000fea0003800000 */
[----:B-1----:R-:W-:Y:S01]  /*16b0*/  IADD3 R3, PT, PT, R18, R22, R16 ;  /* 0x0000001612037210 */ /* 0x002fe20007ffe010 */
[----:B------:R-:W-:Y:S01]  /*16c0*/  BSSY.RECONVERGENT B0, `(.L_x_788) ;  /* 0x0000029000007945 */ /* 0x000fe20003800200 */
[----:B------:R-:W-:Y:S02]  /*16d0*/  LOP3.LUT R0, RZ, R39, RZ, 0x33, !PT ;  /* 0x00000027ff007212 */ /* 0x000fe400078e33ff */
[----:B------:R-:W-:-:S04]  /*16e0*/  IADD3 R3, PT, PT, R14, R3, R12 ;  /* 0x000000030e037210 */ /* 0x000fc80007ffe00c */
[----:B------:R-:W-:-:S04]  /*16f0*/  IADD3 R3, PT, PT, R10, R3, R8 ;  /* 0x000000030a037210 */ /* 0x000fc80007ffe008 */
[----:B------:R-:W-:-:S04]  /*1700*/  IADD3 R0, PT, PT, R0, R3, R20 ;  /* 0x0000000300007210 */ /* 0x000fc80007ffe014 */
[C---:B------:R-:W-:Y:S02]  /*1710*/  LOP3.LUT R2, R0.reuse, 0x300, RZ, 0xc0, !PT ;  /* 0x0000030000027812 */ /* 0x040fe400078ec0ff */
[----:B------:R-:W-:Y:S02]  /*1720*/  ISETP.GE.U32.AND P1, PT, R0, 0x300, PT ;  /* 0x000003000000780c */ /* 0x000fe40003f26070 */
[----:B------:R-:W-:-:S13]  /*1730*/  ISETP.NE.AND P0, PT, R2, 0x300, PT ;  /* 0x000003000200780c */ /* 0x000fda0003f05270 */
[----:B------:R-:W-:Y:S05]  /*1740*/  @!P0 BRA `(.L_x_789) ;  /* 0x0000000000808947 */ /* 0x000fea0003800000 */
[----:B------:R-:W0:Y:S01]  /*1750*/  LDC.64 R2, c[0x0][0x398] ;  /* 0x0000e600ff027b82 */ /* 0x000e220000000a00 */
[----:B------:R-:W-:-:S05]  /*1760*/  LEA.HI R0, R0, 0x1, RZ, 0x18 ;  /* 0x0000000100007811 */ /* 0x000fca00078fc0ff */
[C---:B------:R-:W-:Y:S01]  /*1770*/  IMAD.SHL.U32 R6, R0.reuse, 0x100, RZ ;  /* 0x0000010000067824 */ /* 0x040fe200078e00ff */
[----:B------:R-:W-:Y:S01]  /*1780*/  LOP3.LUT R0, R0, 0x3, RZ, 0xc0, !PT ;  /* 0x0000000300007812 */ /* 0x000fe200078ec0ff */
[----:B------:R-:W1:Y:S03]  /*1790*/  LDC.64 R4, c[0x0][0x390] ;  /* 0x0000e400ff047b82 */ /* 0x000e660000000a00 */
[----:B------:R-:W-:Y:S01]  /*17a0*/  LOP3.LUT R6, R6, 0x300, RZ, 0xc0, !PT ;  /* 0x0000030006067812 */ /* 0x000fe200078ec0ff */
[----:B------:R-:W-:Y:S02]  /*17b0*/  IMAD.MOV R0, RZ, RZ, -R0 ;  /* 0x000000ffff007224 */ /* 0x000fe400078e0a00 */
[----:B0-----:R-:W-:-:S04]  /*17c0*/  IMAD.WIDE.U32 R2, R39, 0x4, R2 ;  /* 0x0000000427027825 */ /* 0x001fc800078e0002 */
[----:B------:R-:W-:Y:S01]  /*17d0*/  IMAD.MOV.U32 R10, RZ, RZ, R2 ;  /* 0x000000ffff0a7224 */ /* 0x000fe200078e0002 */
[C---:B------:R-:W-:Y:S01]  /*17e0*/  LEA R2, R39.reuse, UR4, 0x3 ;  /* 0x0000000427027c11 */ /* 0x040fe2000f8e18ff */
[----:B------:R-:W-:Y:S02]  /*17f0*/  IMAD.MOV.U32 R13, RZ, RZ, R3 ;  /* 0x000000ffff0d7224 */ /* 0x000fe400078e0003 */
[----:B-1----:R-:W-:-:S04]  /*1800*/  IMAD.WIDE.U32 R4, R39, 0x4, R4 ;  /* 0x0000000427047825 */ /* 0x002fc800078e0004 */
[----:B------:R-:W-:Y:S02]  /*1810*/  IMAD.IADD R39, R39, 0x1, R6 ;  /* 0x0000000127277824 */ /* 0x000fe400078e0206 */
[----:B------:R-:W-:Y:S02]  /*1820*/  IMAD.MOV.U32 R8, RZ, RZ, R4 ;  /* 0x000000ffff087224 */ /* 0x000fe400078e0004 */
[----:B------:R-:W-:Y:S02]  /*1830*/  IMAD.MOV.U32 R11, RZ, RZ, R5 ;  /* 0x000000ffff0b7224 */ /* 0x000fe400078e0005 */
[----:B------:R-:W-:-:S07]  /*1840*/  VIADD R6, R2, 0x4 ;  /* 0x0000000402067836 */ /* 0x000fce0000000000 */
.L_x_790:
[----:B0-----:R-:W0:Y:S01]  /*1850*/  LDS R7, [R6+-0x4] ;  /* 0xfffffc0006077984 */ /* 0x001e220000000800 */
[----:B------:R-:W-:Y:S01]  /*1860*/  IMAD.MOV.U32 R2, RZ, RZ, R8 ;  /* 0x000000ffff027224 */ /* 0x000fe200078e0008 */
[----:B------:R-:W-:Y:S01]  /*1870*/  IADD3 R8, P3, PT, R8, 0x400, RZ ;  /* 0x0000040008087810 */ /* 0x000fe20007f7e0ff */
[----:B------:R-:W-:Y:S01]  /*1880*/  IMAD.MOV.U32 R3, RZ, RZ, R11 ;  /* 0x000000ffff037224 */ /* 0x000fe200078e000b */
[----:B------:R1:W2:Y:S01]  /*1890*/  LDS.S8 R9, [R6] ;  /* 0x0000000006097984 */ /* 0x0002a20000000200 */
[----:B------:R-:W-:Y:S01]  /*18a0*/  IMAD.MOV.U32 R4, RZ, RZ, R10 ;  /* 0x000000ffff047224 */ /* 0x000fe200078e000a */
[----:B------:R-:W-:Y:S01]  /*18b0*/  IADD3 R10, P2, PT, R10, 0x400, RZ ;  /* 0x000004000a0a7810 */ /* 0x000fe20007f5e0ff */
[--C-:B------:R-:W-:Y:S02]  /*18c0*/  IMAD.MOV.U32 R5, RZ, RZ, R13.reuse ;  /* 0x000000ffff057224 */ /* 0x100fe400078e000d */
[----:B------:R-:W-:Y:S02]  /*18d0*/  VIADD R0, R0, 0x1 ;  /* 0x0000000100007836 */ /* 0x000fe40000000000 */
[----:B------:R-:W-:-:S02]  /*18e0*/  IMAD.X R13, RZ, RZ, R13, P2 ;  /* 0x000000ffff0d7224 */ /* 0x000fc400010e060d */
[----:B-1----:R-:W-:Y:S01]  /*18f0*/  VIADD R6, R6, 0x800 ;  /* 0x0000080006067836 */ /* 0x002fe20000000000 */
[----:B------:R-:W-:Y:S01]  /*1900*/  ISETP.NE.AND P0, PT, R0, RZ, PT ;  /* 0x000000ff0000720c */ /* 0x000fe20003f05270 */
[----:B------:R-:W-:Y:S01]  /*1910*/  IMAD.X R11, RZ, RZ, R11, P3 ;  /* 0x000000ffff0b7224 */ /* 0x000fe200018e060b */
[----:B0-----:R0:W-:Y:S04]  /*1920*/  STG.E desc[UR10][R2.64], R7 ;  /* 0x0000000702007986 */ /* 0x0011e8000c10190a */
[----:B--2---:R0:W-:Y:S07]  /*1930*/  STG.E desc[UR10][R4.64], R9 ;  /* 0x0000000904007986 */ /* 0x0041ee000c10190a */
[----:B------:R-:W-:Y:S05]  /*1940*/  @P0 BRA `(.L_x_790) ;  /* 0xfffffffc00c00947 */ /* 0x000fea000383ffff */
.L_x_789:
[----:B------:R-:W-:Y:S05]  /*1950*/  BSYNC.RECONVERGENT B0 ;  /* 0x0000000000007941 */ /* 0x000fea0003800200 */
.L_x_788:
[----:B------:R-:W-:Y:S05]  /*1960*/  @!P1 EXIT ;  /* 0x000000000000994d */ /* 0x000fea0003800000 */
[----:B------:R-:W1:Y:S01]  /*1970*/  LDCU.128 UR12, c[0x0][0x390] ;  /* 0x00007200ff0c77ac */ /* 0x000e620008000c00 */
[----:B------:R-:W-:Y:S01]  /*1980*/  IMAD.IADD R0, R21, 0x1, -R39 ;  /* 0x0000000115007824 */ /* 0x000fe200078e0a27 */
[----:B------:R-:W-:Y:S01]  /*1990*/  BSSY.RECONVERGENT B0, `(.L_x_791) ;  /* 0x000005b000007945 */ /* 0x000fe20003800200 */
[----:B0-----:R-:W-:Y:S02]  /*19a0*/  IMAD.MOV.U32 R4, RZ, RZ, 0x800 ;  /* 0x00000800ff047424 */ /* 0x001fe400078e00ff */
[----:B------:R-:W-:Y:S01]  /*19b0*/  IMAD.MOV.U32 R5, RZ, RZ, 0x0 ;  /* 0x00000000ff057424 */ /* 0x000fe200078e00ff */
[----:B------:R-:W-:Y:S02]  /*19c0*/  ISETP.GT.AND P1, PT, R0, 0xc00, PT ;  /* 0x00000c000000780c */ /* 0x000fe40003f24270 */
[C---:B------:R-:W-:Y:S01]  /*19d0*/  LEA R0, R39.reuse, UR4, 0x3 ;  /* 0x0000000427007c11 */ /* 0x040fe2000f8e18ff */
[----:B------:R-:W-:-:S04]  /*19e0*/  IMAD.WIDE.U32 R4, R39, 0x4, R4 ;  /* 0x0000000427047825 */ /* 0x000fc800078e0004 */
[----:B------:R-:W-:Y:S01]  /*19f0*/  VIADD R0, R0, 0x1000 ;  /* 0x0000100000007836 */ /* 0x000fe20000000000 */
[C---:B-1----:R-:W-:Y:S02]  /*1a00*/  IADD3 R2, P0, PT, R4.reuse, UR12, RZ ;  /* 0x0000000c04027c10 */ /* 0x042fe4000ff1e0ff */
[----:B------:R-:W-:Y:S02]  /*1a10*/  IADD3 R4, P2, PT, R4, UR14, RZ ;  /* 0x0000000e04047c10 */ /* 0x000fe4000ff5e0ff */
[C---:B------:R-:W-:Y:S02]  /*1a20*/  IADD3.X R3, PT, PT, R5.reuse, UR13, RZ, P0, !PT ;  /* 0x0000000d05037c10 */ /* 0x040fe400087fe4ff */
[----:B------:R-:W-:Y:S02]  /*1a30*/  IADD3.X R5, PT, PT, R5, UR15, RZ, P2, !PT ;  /* 0x0000000f05057c10 */ /* 0x000fe400097fe4ff */
[----:B------:R-:W-:Y:S01]  /*1a40*/  PLOP3.LUT P0, PT, PT, PT, PT, 0x80, 0x8 ;  /* 0x000000000008781c */ /* 0x000fe20003f0f070 */
[----:B------:R-:W-:-:S12]  /*1a50*/  @!P1 BRA `(.L_x_792) ;  /* 0x0000000400389947 */ /* 0x000fd80003800000 */
[----:B------:R-:W-:Y:S01]  /*1a60*/  PLOP3.LUT P0, PT, PT, PT, PT, 0x8, 0x80 ;  /* 0x000000000080781c */ /* 0x000fe20003f0e170 */
[----:B------:R-:W-:-:S12]  /*1a70*/  VIADD R34, R21, 0xfffff400 ;  /* 0xfffff40015227836 */ /* 0x000fd80000000000 */
.L_x_793:
[----:B------:R-:W0:Y:S01]  /*1a80*/  LDS R7, [R0+-0x1000] ;  /* 0xfff0000000077984 */ /* 0x000e220000000800 */
[----:B------:R-:W-:-:S03]  /*1a90*/  VIADD R39, R39, 0x1000 ;  /* 0x0000100027277836 */ /* 0x000fc60000000000 */
[----:B------:R-:W1:Y:S02]  /*1aa0*/  LDS.S8 R9, [R0+-0xffc] ;  /* 0xfff0040000097984 */ /* 0x000e640000000200 */
[----:B------:R-:W-:Y:S02]  /*1ab0*/  ISETP.GE.AND P1, PT, R39, R34, PT ;  /* 0x000000222700720c */ /* 0x000fe40003f26270 */
[----:B------:R-:W2:Y:S04]  /*1ac0*/  LDS R11, [R0+-0x800] ;  /* 0xfff80000000b7984 */ /* 0x000ea80000000800 */
[----:B------:R-:W3:Y:S04]  /*1ad0*/  LDS.S8 R13, [R0+-0x7fc] ;  /* 0xfff80400000d7984 */ /* 0x000ee80000000200 */
[----:B------:R-:W4:Y:S04]  /*1ae0*/  LDS R15, [R0] ;  /* 0x00000000000f7984 */ /* 0x000f280000000800 */
[----:B------:R-:W5:Y:S04]  /*1af0*/  LDS.S8 R17, [R0+0x4] ;  /* 0x0000040000117984 */ /* 0x000f680000000200 */
[----:B------:R-:W5:Y:S04]  /*1b00*/  LDS R19, [R0+0x800] ;  /* 0x0008000000137984 */ /* 0x000f680000000800 */
        /* <DEDUP_REMOVED lines=24> */
[----:B------:R2:W5:Y:S04]  /*1c90*/  LDS.S8 R32, [R0+0x6804] ;  /* 0x0068040000207984 */ /* 0x0005680000000200 */
[----:B0-----:R-:W-:Y:S04]  /*1ca0*/  STG.E desc[UR10][R2.64+-0x800], R7 ;  /* 0xfff8000702007986 */ /* 0x001fe8000c10190a */
[----:B-1----:R-:W-:Y:S01]  /*1cb0*/  STG.E desc[UR10][R4.64+-0x800], R9 ;  /* 0xfff8000904007986 */ /* 0x002fe2000c10190a */
[----:B--2---:R-:W-:-:S03]  /*1cc0*/  VIADD R0, R0, 0x8000 ;  /* 0x0000800000007836 */ /* 0x004fc60000000000 */
[----:B------:R-:W-:Y:S04]  /*1cd0*/  STG.E desc[UR10][R2.64+-0x400], R11 ;  /* 0xfffc000b02007986 */ /* 0x000fe8000c10190a */
        /* <DEDUP_REMOVED lines=15> */
[----:B------:R0:W-:Y:S04]  /*1dd0*/  STG.E desc[UR10][R2.64+0x1c00], R6 ;  /* 0x001c000602007986 */ /* 0x0001e8000c10190a */
[----:B------:R1:W-:Y:S04]  /*1de0*/  STG.E desc[UR10][R4.64+0x1c00], R8 ;  /* 0x001c000804007986 */ /* 0x0003e8000c10190a */
[----:B------:R-:W-:Y:S04]  /*1df0*/  STG.E desc[UR10][R2.64+0x2000], R10 ;  /* 0x0020000a02007986 */ /* 0x000fe8000c10190a */
[----:B------:R-:W-:Y:S01]  /*1e00*/  STG.E desc[UR10][R4.64+0x2000], R12 ;  /* 0x0020000c04007986 */ /* 0x000fe2000c10190a */
[----:B0-----:R-:W-:-:S03]  /*1e10*/  IADD3 R6, P3, PT, R4, 0x4000, RZ ;  /* 0x0000400004067810 */ /* 0x001fc60007f7e0ff */
[----:B------:R-:W-:Y:S01]  /*1e20*/  STG.E desc[UR10][R2.64+0x2400], R14 ;  /* 0x0024000e02007986 */ /* 0x000fe2000c10190a */
[----:B-1----:R-:W-:Y:S01]  /*1e30*/  IADD3 R8, P2, PT, R2, 0x4000, RZ ;  /* 0x0000400002087810 */ /* 0x002fe20007f5e0ff */
[----:B------:R-:W-:Y:S02]  /*1e40*/  IMAD.X R7, RZ, RZ, R5, P3 ;  /* 0x000000ffff077224 */ /* 0x000fe400018e0605 */
[----:B------:R-:W-:Y:S02]  /*1e50*/  STG.E desc[UR10][R4.64+0x2400], R16 ;  /* 0x0024001004007986 */ /* 0x000fe4000c10190a */
[----:B------:R-:W-:Y:S02]  /*1e60*/  IMAD.X R9, RZ, RZ, R3, P2 ;  /* 0x000000ffff097224 */ /* 0x000fe400010e0603 */
[----:B------:R-:W-:Y:S04]  /*1e70*/  STG.E desc[UR10][R2.64+0x2800], R18 ;  /* 0x0028001202007986 */ /* 0x000fe8000c10190a */
[----:B------:R-:W-:Y:S04]  /*1e80*/  STG.E desc[UR10][R4.64+0x2800], R20 ;  /* 0x0028001404007986 */ /* 0x000fe8000c10190a */
[----:B------:R-:W-:Y:S04]  /*1e90*/  STG.E desc[UR10][R2.64+0x2c00], R22 ;  /* 0x002c001602007986 */ /* 0x000fe8000c10190a */
[----:B------:R-:W-:Y:S04]  /*1ea0*/  STG.E desc[UR10][R4.64+0x2c00], R24 ;  /* 0x002c001804007986 */ /* 0x000fe8000c10190a */
[----:B------:R-:W-:Y:S04]  /*1eb0*/  STG.E desc[UR10][R2.64+0x3000], R26 ;  /* 0x0030001a02007986 */ /* 0x000fe8000c10190a */
[----:B------:R-:W-:Y:S04]  /*1ec0*/  STG.E desc[UR10][R4.64+0x3000], R28 ;  /* 0x0030001c04007986 */ /* 0x000fe8000c10190a */
[----:B------:R0:W-:Y:S04]  /*1ed0*/  STG.E desc[UR10][R2.64+0x3400], R30 ;  /* 0x0034001e02007986 */ /* 0x0001e8000c10190a */
[----:B------:R1:W-:Y:S01]  /*1ee0*/  STG.E desc[UR10][R4.64+0x3400], R32 ;  /* 0x0034002004007986 */ /* 0x0003e2000c10190a */
[----:B0-----:R-:W-:-:S02]  /*1ef0*/  IMAD.MOV.U32 R2, RZ, RZ, R8 ;  /* 0x000000ffff027224 */ /* 0x001fc400078e0008 */
[----:B------:R-:W-:Y:S02]  /*1f00*/  IMAD.MOV.U32 R3, RZ, RZ, R9 ;  /* 0x000000ffff037224 */ /* 0x000fe400078e0009 */
[----:B-1----:R-:W-:Y:S02]  /*1f10*/  IMAD.MOV.U32 R4, RZ, RZ, R6 ;  /* 0x000000ffff047224 */ /* 0x002fe400078e0006 */
[----:B------:R-:W-:Y:S01]  /*1f20*/  IMAD.MOV.U32 R5, RZ, RZ, R7 ;  /* 0x000000ffff057224 */ /* 0x000fe200078e0007 */
[----:B------:R-:W-:Y:S06]  /*1f30*/  @!P1 BRA `(.L_x_793) ;  /* 0xfffffff800d09947 */ /* 0x000fec000383ffff */
.L_x_792:
[----:B------:R-:W-:Y:S05]  /*1f40*/  BSYNC.RECONVERGENT B0 ;  /* 0x0000000000007941 */ /* 0x000fea0003800200 */
.L_x_791:
[----:B------:R-:W-:Y:S01]  /*1f50*/  IMAD.IADD R6, R21, 0x1, -R39 ;  /* 0x0000000115067824 */ /* 0x000fe200078e0a27 */
[----:B------:R-:W-:Y:S04]  /*1f60*/  BSSY.RECONVERGENT B0, `(.L_x_794) ;  /* 0x000002e000007945 */ /* 0x000fe80003800200 */
[----:B------:R-:W-:-:S13]  /*1f70*/  ISETP.GT.AND P1, PT, R6, 0x400, PT ;  /* 0x000004000600780c */ /* 0x000fda0003f24270 */
[----:B------:R-:W-:Y:S05]  /*1f80*/  @!P1 BRA `(.L_x_795) ;  /* 0x0000000000ac9947 */ /* 0x000fea0003800000 */
[----:B------:R-:W0:Y:S01]  /*1f90*/  LDS R7, [R0+-0x1000] ;  /* 0xfff0000000077984 */ /* 0x000e220000000800 */
[----:B------:R-:W-:Y:S01]  /*1fa0*/  IADD3 R8, P1, PT, R2, 0x2000, RZ ;  /* 0x0000200002087810 */ /* 0x000fe20007f3e0ff */
[----:B------:R-:W-:Y:S01]  /*1fb0*/  VIADD R39, R39, 0x800 ;  /* 0x0000080027277836 */ /* 0x000fe20000000000 */
[----:B------:R-:W-:Y:S01]  /*1fc0*/  IADD3 R6, P2, PT, R4, 0x2000, RZ ;  /* 0x0000200004067810 */ /* 0x000fe20007f5e0ff */
[----:B------:R-:W1:Y:S01]  /*1fd0*/  LDS.S8 R9, [R0+-0xffc] ;  /* 0xfff0040000097984 */ /* 0x000e620000000200 */
[----:B------:R-:W-:-:S03]  /*1fe0*/  PLOP3.LUT P0, PT, PT, PT, PT, 0x8, 0x80 ;  /* 0x000000000080781c */ /* 0x000fc60003f0e170 */
        /* <DEDUP_REMOVED lines=14> */
[----:B0-----:R0:W-:Y:S04]  /*20d0*/  STG.E desc[UR10][R2.64+-0x800], R7 ;  /* 0xfff8000702007986 */ /* 0x0011e8000c10190a */
[----:B-1----:R1:W-:Y:S01]  /*20e0*/  STG.E desc[UR10][R4.64+-0x800], R9 ;  /* 0xfff8000904007986 */ /* 0x0023e2000c10190a */
[----:B--2---:R-:W-:-:S03]  /*20f0*/  VIADD R0, R0, 0x4000 ;  /* 0x0000400000007836 */ /* 0x004fc60000000000 */
[----:B------:R-:W-:Y:S04]  /*2100*/  STG.E desc[UR10][R2.64+-0x400], R11 ;  /* 0xfffc000b02007986 */ /* 0x000fe8000c10190a */
[----:B---3--:R-:W-:Y:S01]  /*2110*/  STG.E desc[UR10][R4.64+-0x400], R13 ;  /* 0xfffc000d04007986 */ /* 0x008fe2000c10190a */
[----:B0-----:R-:W-:-:S03]  /*2120*/  IMAD.X R7, RZ, RZ, R5, P2 ;  /* 0x000000ffff077224 */ /* 0x001fc600010e0605 */
[----:B----4-:R-:W-:Y:S01]  /*2130*/  STG.E desc[UR10][R2.64], R15 ;  /* 0x0000000f02007986 */ /* 0x010fe2000c10190a */
[----:B-1----:R-:W-:-:S03]  /*2140*/  IMAD.X R9, RZ, RZ, R3, P1 ;  /* 0x000000ffff097224 */ /* 0x002fc600008e0603 */
        /* <DEDUP_REMOVED lines=14> */
[----:B------:R-:W-:-:S07]  /*2230*/  IMAD.MOV.U32 R5, RZ, RZ, R7 ;  /* 0x000000ffff057224 */ /* 0x000fce00078e0007 */
.L_x_795:
[----:B------:R-:W-:Y:S05]  /*2240*/  BSYNC.RECONVERGENT B0 ;  /* 0x0000000000007941 */ /* 0x000fea0003800200 */
.L_x_794:
[----:B------:R-:W-:-:S13]  /*2250*/  ISETP.LT.OR P0, PT, R39, R21, P0 ;  /* 0x000000152700720c */ /* 0x000fda0000701670 */
[----:B------:R-:W-:Y:S05]  /*2260*/  @!P0 EXIT ;  /* 0x000000000000894d */ /* 0x000fea0003800000 */
[----:B------:R-:W0:Y:S04]  /*2270*/  LDS R7, [R0+-0x1000] ;  /* 0xfff0000000077984 */ /* 0x000e280000000800 */
[----:B------:R-:W1:Y:S04]  /*2280*/  LDS.S8 R9, [R0+-0xffc] ;  /* 0xfff0040000097984 */ /* 0x000e680000000200 */
[----:B------:R-:W2:Y:S04]  /*2290*/  LDS R11, [R0+-0x800] ;  /* 0xfff80000000b7984 */ /* 0x000ea80000000800 */
[----:B------:R-:W3:Y:S04]  /*22a0*/  LDS.S8 R13, [R0+-0x7fc] ;  /* 0xfff80400000d7984 */ /* 0x000ee80000000200 */
[----:B------:R-:W4:Y:S04]  /*22b0*/  LDS R15, [R0] ;  /* 0x00000000000f7984 */ /* 0x000f280000000800 */
[----:B------:R-:W5:Y:S04]  /*22c0*/  LDS.S8 R17, [R0+0x4] ;  /* 0x0000040000117984 */ /* 0x000f680000000200 */
[----:B------:R-:W5:Y:S04]  /*22d0*/  LDS R19, [R0+0x800] ;  /* 0x0008000000137984 */ /* 0x000f680000000800 */
[----:B------:R-:W5:Y:S04]  /*22e0*/  LDS.S8 R21, [R0+0x804] ;  /* 0x0008040000157984 */ /* 0x000f680000000200 */
[----:B0-----:R-:W-:Y:S04]  /*22f0*/  STG.E desc[UR10][R2.64+-0x800], R7 ;  /* 0xfff8000702007986 */ /* 0x001fe8000c10190a */
[----:B-1----:R-:W-:Y:S04]  /*2300*/  STG.E desc[UR10][R4.64+-0x800], R9 ;  /* 0xfff8000904007986 */ /* 0x002fe8000c10190a */
[----:B--2---:R-:W-:Y:S04]  /*2310*/  STG.E desc[UR10][R2.64+-0x400], R11 ;  /* 0xfffc000b02007986 */ /* 0x004fe8000c10190a */
[----:B---3--:R-:W-:Y:S04]  /*2320*/  STG.E desc[UR10][R4.64+-0x400], R13 ;  /* 0xfffc000d04007986 */ /* 0x008fe8000c10190a */
[----:B----4-:R-:W-:Y:S04]  /*2330*/  STG.E desc[UR10][R2.64], R15 ;  /* 0x0000000f02007986 */ /* 0x010fe8000c10190a */
[----:B-----5:R-:W-:Y:S04]  /*2340*/  STG.E desc[UR10][R4.64], R17 ;  /* 0x0000001104007986 */ /* 0x020fe8000c10190a */
[----:B------:R-:W-:Y:S04]  /*2350*/  STG.E desc[UR10][R2.64+0x400], R19 ;  /* 0x0004001302007986 */ /* 0x000fe8000c10190a */
[----:B------:R-:W-:Y:S01]  /*2360*/  STG.E desc[UR10][R4.64+0x400], R21 ;  /* 0x0004001504007986 */ /* 0x000fe2000c10190a */
[----:B------:R-:W-:Y:S05]  /*2370*/  EXIT ;  /* 0x000000000000794d */ /* 0x000fea0003800000 */
.L_x_787:
[----:B------:R-:W0:Y:S01]  /*2380*/  LDC.64 R20, c[0x0][0x390] ;  /* 0x0000e400ff147b82 */ /* 0x000e220000000a00 */
[----:B------:R-:W-:Y:S02]  /*2390*/  ISETP.NE.AND P3, PT, R31, R27, PT ;  /* 0x0000001b1f00720c */ /* 0x000fe40003f65270 */
[----:B------:R-:W-:Y:S02]  /*23a0*/  ISETP.NE.AND P4, PT, R27, R6, PT ;  /* 0x000000061b00720c */ /* 0x000fe40003f85270 */
[----:B------:R-:W-:Y:S02]  /*23b0*/  @P6 LOP3.LUT R40, R40, 0xffff, RZ, 0xc0, !PT ;  /* 0x0000ffff28286812 */ /* 0x000fe400078ec0ff */
[----:B------:R-:W-:Y:S01]  /*23c0*/  ISETP.NE.AND P2, PT, R6, R5, PT ;  /* 0x000000050600720c */ /* 0x000fe20003f45270 */
[----:B------:R-:W1:Y:S01]  /*23d0*/  LDC.64 R22, c[0x0][0x398] ;  /* 0x0000e600ff167b82 */ /* 0x000e620000000a00 */
[----:B------:R-:W-:Y:S02]  /*23e0*/  @P6 PRMT R39, R40, 0x8880, RZ ;  /* 0x0000888028276816 */ /* 0x000fe400000000ff */
[----:B------:R-:W-:-:S02]  /*23f0*/  ISETP.NE.AND P1, PT, R5, R4, PT ;  /* 0x000000040500720c */ /* 0x000fc40003f25270 */
[----:B------:R-:W-:Y:S02]  /*2400*/  ISETP.NE.AND P0, PT, R0, R26, PT ;  /* 0x0000001a0000720c */ /* 0x000fe40003f05270 */
[----:B------:R-:W-:Y:S01]  /*2410*/  @P3 LOP3.LUT R36, R36, 0xffff, RZ, 0xc0, !PT ;  /* 0x0000ffff24243812 */ /* 0x000fe200078ec0ff */
[----:B------:R-:W2:Y:S01]  /*2420*/  LDC.64 R42, c[0x0][0x390] ;  /* 0x0000e400ff2a7b82 */ /* 0x000ea20000000a00 */
[----:B------:R-:W-:Y:S02]  /*2430*/  @P4 LOP3.LUT R8, R32, 0xffff, RZ, 0xc0, !PT ;  /* 0x0000ffff20084812 */ /* 0x000fe400078ec0ff */
[----:B------:R-:W-:Y:S02]  /*2440*/  @P3 PRMT R10, R36, 0x8880, RZ ;  /* 0x00008880240a3816 */ /* 0x000fe400000000ff */
[----:B------:R-:W-:Y:S01]  /*2450*/  ISETP.NE.AND P5, PT, R2, R0, PT ;  /* 0x000000000200720c */ /* 0x000fe20003fa5270 */
[----:B0-----:R-:W-:Y:S02]  /*2460*/  @P6 IMAD.WIDE R20, R24, 0x4, R20 ;  /* 0x0000000418146825 */ /* 0x001fe400078e0214 */
[----:B------:R-:W0:Y:S03]  /*2470*/  LDC.64 R44, c[0x0][0x398] ;  /* 0x0000e600ff2c7b82 */ /* 0x000e260000000a00 */
[----:B------:R1:W-:Y:S05]  /*2480*/  @P6 STG.E desc[UR10][R20.64], R35 ;  /* 0x0000002314006986 */ /* 0x0003ea000c10190a */
[----:B------:R-:W3:Y:S02]  /*2490*/  LDC.64 R40, c[0x0][0x398] ;  /* 0x0000e600ff287b82 */ /* 0x000ee40000000a00 */
[----:B------:R-:W-:-:S04]  /*24a0*/  @P5 LOP3.LUT R19, R19, 0xffff, RZ, 0xc0, !PT ;  /* 0x0000ffff13135812 */ /* 0x000fc800078ec0ff */
[----:B------:R-:W-:Y:S01]  /*24b0*/  @P5 PRMT R19, R19, 0x8880, RZ ;  /* 0x0000888013135816 */ /* 0x000fe200000000ff */
[----:B-1----:R-:W-:Y:S01]  /*24c0*/  @P6 IMAD.WIDE R20, R24, 0x4, R22 ;  /* 0x0000000418146825 */ /* 0x002fe200078e0216 */
[----:B------:R-:W-:Y:S01]  /*24d0*/  @P4 PRMT R35, R8, 0x8880, RZ ;  /* 0x0000888008234816 */ /* 0x000fe200000000ff */
[----:B------:R-:W1:Y:S01]  /*24e0*/  LDC.64 R24, c[0x0][0x390] ;  /* 0x0000e400ff187b82 */ /* 0x000e620000000a00 */
[----:B------:R-:W-:Y:S01]  /*24f0*/  @P2 LOP3.LUT R8, R28, 0xffff, RZ, 0xc0, !PT ;  /* 0x0000ffff1c082812 */ /* 0x000fe200078ec0ff */
[C---:B--2---:R-:W-:Y:S01]  /*2500*/  @P3 IMAD.WIDE R22, R37.reuse, 0x4, R42 ;  /* 0x0000000425163825 */ /* 0x044fe200078e022a */
[----:B------:R0:W-:Y:S04]  /*2510*/  @P6 STG.E desc[UR10][R20.64], R39 ;  /* 0x0000002714006986 */ /* 0x0001e8000c10190a */
[----:B------:R2:W-:Y:S01]  /*2520*/  @P3 STG.E desc[UR10][R22.64], R31 ;  /* 0x0000001f16003986 */ /* 0x0005e2000c10190a */
[----:B------:R-:W4:Y:S01]  /*2530*/  LDC.64 R42, c[0x0][0x390] ;  /* 0x0000e400ff2a7b82 */ /* 0x000f220000000a00 */
[----:B0-----:R-:W-:Y:S01]  /*2540*/  @P3 IMAD.WIDE R20, R37, 0x4, R44 ;  /* 0x0000000425143825 */ /* 0x001fe200078e022c */
[----:B------:R-:W-:-:S06]  /*2550*/  @P2 PRMT R39, R8, 0x8880, RZ ;  /* 0x0000888008272816 */ /* 0x000fcc00000000ff */
[----:B------:R-:W0:Y:S01]  /*2560*/  LDC.64 R36, c[0x0][0x398] ;  /* 0x0000e600ff247b82 */ /* 0x000e220000000a00 */
[----:B--2---:R-:W-:Y:S01]  /*2570*/  @P3 IMAD.MOV.U32 R31, RZ, RZ, R10 ;  /* 0x000000ffff1f3224 */ /* 0x004fe200078e000a */
[----:B------:R-:W-:Y:S01]  /*2580*/  @P1 LOP3.LUT R10, R29, 0xffff, RZ, 0xc0, !PT ;  /* 0x0000ffff1d0a1812 */ /* 0x000fe200078ec0ff */
[----:B-1----:R-:W-:-:S03]  /*2590*/  @P4 IMAD.WIDE R22, R33, 0x4, R24 ;  /* 0x0000000421164825 */ /* 0x002fc600078e0218 */
[----:B------:R4:W-:Y:S02]  /*25a0*/  @P3 STG.E desc[UR10][R20.64], R31 ;  /* 0x0000001f14003986 */ /* 0x0009e4000c10190a */
[----:B------:R-:W1:Y:S01]  /*25b0*/  LDC.64 R44, c[0x0][0x390] ;  /* 0x0000e400ff2c7b82 */ /* 0x000e620000000a00 */
[----:B------:R-:W-:Y:S01]  /*25c0*/  ISETP.NE.AND P3, PT, R4, R3, PT ;  /* 0x000000030400720c */ /* 0x000fe20003f65270 */
[----:B---3--:R-:W-:Y:S01]  /*25d0*/  @P4 IMAD.WIDE R24, R33, 0x4, R40 ;  /* 0x0000000421184825 */ /* 0x008fe200078e0228 */
[----:B------:R2:W-:Y:S04]  /*25e0*/  @P4 STG.E desc[UR10][R22.64], R27 ;  /* 0x0000001b16004986 */ /* 0x0005e8000c10190a */
[----:B------:R3:W-:Y:S01]  /*25f0*/  @P4 STG.E desc[UR10][R24.64], R35 ;  /* 0x0000002318004986 */ /* 0x0007e2000c10190a */
[----:B------:R-:W5:Y:S01]  /*2600*/  LDC.64 R32, c[0x0][0x390] ;  /* 0x0000e400ff207b82 */ /* 0x000f620000000a00 */
[----:B------:R-:W-:Y:S01]  /*2610*/  ISETP.NE.AND P4, PT, R3, R2, PT ;  /* 0x000000020300720c */ /* 0x000fe20003f85270 */
[----:B----4-:R-:W-:Y:S01]  /*2620*/  @P2 IMAD.WIDE R20, R30, 0x4, R42 ;  /* 0x000000041e142825 */ /* 0x010fe200078e022a */
[----:B------:R-:W-:-:S03]  /*2630*/  @P1 PRMT R43, R10, 0x8880, RZ ;  /* 0x000088800a2b1816 */ /* 0x000fc600000000ff */
[----:B------:R-:W-:Y:S02]  /*2640*/  @P3 LOP3.LUT R9, R9, 0xffff, RZ, 0xc0, !PT ;  /* 0x0000ffff09093812 */ /* 0x000fe400078ec0ff */
[----:B--2---:R-:W2:Y:S01]  /*2650*/  LDC.64 R22, c[0x0][0x398] ;  /* 0x0000e600ff167b82 */ /* 0x004ea20000000a00 */
[----:B------:R-:W-:Y:S01]  /*2660*/  @P2 STG.E desc[UR10][R20.64], R6 ;  /* 0x0000000614002986 */ /* 0x000fe2000c10190a */
[----:B------:R-:W-:-:S04]  /*2670*/  @P3 PRMT R9, R9, 0x8880, RZ ;  /* 0x0000888009093816 */ /* 0x000fc800000000ff */
[----:B------:R-:W-:Y:S02]  /*2680*/  @P4 LOP3.LUT R15, R15, 0xffff, RZ, 0xc0, !PT ;  /* 0x0000ffff0f0f4812 */ /* 0x000fe400078ec0ff */
[----:B------:R-:W4:Y:S08]  /*2690*/  LDC.64 R40, c[0x0][0x398] ;  /* 0x0000e600ff287b82 */ /* 0x000f300000000a00 */
[----:B---3--:R-:W3:Y:S01]  /*26a0*/  LDC.64 R24, c[0x0][0x390] ;  /* 0x0000e400ff187b82 */ /* 0x008ee20000000a00 */
[----:B-----5:R-:W-:-:S04]  /*26b0*/  @P1 IMAD.WIDE R32, R34, 0x4, R32 ;  /* 0x0000000422201825 */ /* 0x020fc800078e0220 */
[----:B0-----:R-:W-:-:S03]  /*26c0*/  @P1 IMAD.WIDE R34, R34, 0x4, R36 ;  /* 0x0000000422221825 */ /* 0x001fc600078e0224 */
[----:B------:R-:W0:Y:S01]  /*26d0*/  LDC.64 R26, c[0x0][0x398] ;  /* 0x0000e600ff1a7b82 */ /* 0x000e220000000a00 */
[----:B--2---:R-:W-:-:S04]  /*26e0*/  @P2 IMAD.WIDE R22, R30, 0x4, R22 ;  /* 0x000000041e162825 */ /* 0x004fc800078e0216 */
[C---:B-1----:R-:W-:Y:S01]  /*26f0*/  @P3 IMAD.WIDE R36, R7.reuse, 0x4, R44 ;  /* 0x0000000407243825 */ /* 0x042fe200078e022c */
[----:B------:R-:W-:Y:S02]  /*2700*/  @P2 STG.E desc[UR10][R22.64], R39 ;  /* 0x0000002716002986 */ /* 0x000fe4000c10190a */
[----:B------:R-:W1:Y:S01]  /*2710*/  LDC.64 R28, c[0x0][0x390] ;  /* 0x0000e400ff1c7b82 */ /* 0x000e620000000a00 */
[----:B----4-:R-:W-:Y:S01]  /*2720*/  @P3 IMAD.WIDE R40, R7, 0x4, R40 ;  /* 0x0000000407283825 */ /* 0x010fe200078e0228 */
[----:B------:R2:W-:Y:S01]  /*2730*/  @P1 STG.E desc[UR10][R32.64], R5 ;  /* 0x0000000520001986 */ /* 0x0005e2000c10190a */
[----:B------:R-:W-:-:S03]  /*2740*/  @P4 PRMT R7, R15, 0x8880, RZ ;  /* 0x000088800f074816 */ /* 0x000fc600000000ff */
[----:B------:R4:W-:Y:S02]  /*2750*/  @P1 STG.E desc[UR10][R34.64], R43 ;  /* 0x0000002b22001986 */ /* 0x0009e4000c10190a */
[----:B------:R-:W5:Y:S01]  /*2760*/  LDC.64 R30, c[0x0][0x398] ;  /* 0x0000e600ff1e7b82 */ /* 0x000f620000000a00 */
[C---:B---3--:R-:W-:Y:S01]  /*2770*/  @P4 IMAD.WIDE R24, R13.reuse, 0x4, R24 ;  /* 0x000000040d184825 */ /* 0x048fe200078e0218 */
[----:B------:R4:W-:Y:S03]  /*2780*/  @P3 STG.E desc[UR10][R36.64], R4 ;  /* 0x0000000424003986 */ /* 0x0009e6000c10190a */
[----:B--2---:R-:W-:Y:S02]  /*2790*/  @P3 IMAD.MOV.U32 R5, RZ, RZ, R9 ;  /* 0x000000ffff053224 */ /* 0x004fe400078e0009 */
[----:B0-----:R-:W-:-:S03]  /*27a0*/  @P4 IMAD.WIDE R26, R13, 0x4, R26 ;  /* 0x000000040d1a4825 */ /* 0x001fc600078e021a */
[----:B------:R4:W-:Y:S01]  /*27b0*/  @P3 STG.E desc[UR10][R40.64], R5 ;  /* 0x0000000528003986 */ /* 0x0009e2000c10190a */
[----:B------:R-:W-:-:S03]  /*27c0*/  @P5 IMAD.MOV.U32 R9, RZ, RZ, R19 ;  /* 0x000000ffff095224 */ /* 0x000fc600078e0013 */
[----:B------:R4:W-:Y:S01]  /*27d0*/  @P4 STG.E desc[UR10][R24.64], R3 ;  /* 0x0000000318004986 */ /* 0x0009e2000c10190a */
[----:B-1----:R-:W-:-:S03]  /*27e0*/  @P5 IMAD.WIDE R28, R17, 0x4, R28 ;  /* 0x00000004111c5825 */ /* 0x002fc600078e021c */
[----:B------:R4:W-:Y:S04]  /*27f0*/  @P4 STG.E desc[UR10][R26.64], R7 ;  /* 0x000000071a004986 */ /* 0x0009e8000c10190a */
[----:B------:R4:W-:Y:S01]  /*2800*/  @P5 STG.E desc[UR10][R28.64], R2 ;  /* 0x000000021c005986 */ /* 0x0009e2000c10190a */
[----:B-----5:R-:W-:-:S05]  /*2810*/  @P5 IMAD.WIDE R30, R17, 0x4, R30 ;  /* 0x00000004111e5825 */ /* 0x020fca00078e021e */
[----:B------:R4:W-:Y:S01]  /*2820*/  @P5 STG.E desc[UR10][R30.64], R9 ;  /* 0x000000091e005986 */ /* 0x0009e2000c10190a */
[----:B------:R-:W-:Y:S05]  /*2830*/  @!P0 EXIT ;  /* 0x000000000000894d */ /* 0x000fea0003800000 */
[----:B----4-:R-:W0:Y:S01]  /*2840*/  LDC.64 R2, c[0x0][0x390] ;  /* 0x0000e400ff027b82 */ /* 0x010e220000000a00 */
[----:B------:R-:W-:-:S04]  /*2850*/  LOP3.LUT R38, R38, 0xffff, RZ, 0xc0, !PT ;  /* 0x0000ffff26267812 */ /* 0x000fc800078ec0ff */
[----:B------:R-:W-:-:S03]  /*2860*/  PRMT R7, R38, 0x8880, RZ ;  /* 0x0000888026077816 */ /* 0x000fc600000000ff */
[----:B------:R-:W1:Y:S01]  /*2870*/  LDC.64 R4, c[0x0][0x398] ;  /* 0x0000e600ff047b82 */ /* 0x000e620000000a00 */
[----:B0-----:R-:W-:-:S05]  /*2880*/  IMAD.WIDE R2, R11, 0x4, R2 ;  /* 0x000000040b027825 */ /* 0x001fca00078e0202 */
[----:B------:R-:W-:Y:S01]  /*2890*/  STG.E desc[UR10][R2.64], R0 ;  /* 0x0000000002007986 */ /* 0x000fe2000c10190a */
[----:B-1----:R-:W-:-:S05]  /*28a0*/  IMAD.WIDE R4, R11, 0x4, R4 ;  /* 0x000000040b047825 */ /* 0x002fca00078e0204 */
[----:B------:R-:W-:Y:S01]  /*28b0*/  STG.E desc[UR10][R4.64], R7 ;  /* 0x0000000704007986 */ /* 0x000fe2000c10190a */
[----:B------:R-:W-:Y:S05]  /*28c0*/  EXIT ;  /* 0x000000000000794d */ /* 0x000fea0003800000 */
.L_x_782:
        /* <DEDUP_REMOVED lines=27> */
[----:B------:R-:W2:Y:S01]  /*2a80*/  LDG.E.U8.CONSTANT R33, desc[UR10][R8.64+0x100] ;  /* 0x0001000a08217981 */ /* 0x000ea2000c1e9100 */
[----:B------:R-:W-:Y:S01]  /*2a90*/  ISETP.NE.AND P0, PT, R36, RZ, PT ;  /* 0x000000ff2400720c */ /* 0x000fe20003f05270 */
[----:B------:R-:W-:-:S12]  /*2aa0*/  IMAD.MOV.U32 R28, RZ, RZ, RZ ;  /* 0x000000ffff1c7224 */ /* 0x000fd800078e00ff */
[----:B------:R-:W-:-:S05]  /*2ab0*/  @!P0 IMAD.WIDE.U32 R4, R3, 0x4, R4 ;  /* 0x0000000403048825 */ /* 0x000fca00078e0004 */
[----:B------:R1:W2:Y:S01]  /*2ac0*/  @!P0 LDG.E.CONSTANT R28, desc[UR10][R4.64+-0x4] ;  /* 0xfffffc0a041c8981 */ /* 0x0002a2000c1e9900 */
[----:B------:R-:W0:Y:S01]  /*2ad0*/  S2UR UR5, SR_CgaCtaId ;  /* 0x00000000000579c3 */ /* 0x000e220000008800 */
[----:B------:R-:W-:Y:S01]  /*2ae0*/  SHF.R.U32.HI R38, RZ, 0x5, R36 ;  /* 0x00000005ff267819 */ /* 0x000fe20000011624 */
[----:B------:R-:W-:Y:S01]  /*2af0*/  UMOV UR4, 0x400 ;  /* 0x0000040000047882 */ /* 0x000fe20000000000 */
[----:B------:R-:W1:Y:S01]  /*2b00*/  S2R R27, SR_LANEID ;  /* 0x00000000001b7919 */ /* 0x000e620000000000 */
[----:B------:R-:W-:Y:S01]  /*2b10*/  ISETP.NE.AND P1, PT, R36, RZ, PT ;  /* 0x000000ff2400720c */ /* 0x000fe20003f25270 */
[----:B0-----:R-:W-:Y:S01]  /*2b20*/  ULEA UR4, UR5, UR4, 0x18 ;  /* 0x0000000405047291 */ /* 0x001fe2000f8ec0ff */
[----:B-1----:R-:W-:-:S04]  /*2b30*/  IMAD R6, R38, 0x120, R27 ;  /* 0x0000012026067824 */ /* 0x002fc800078e021b */
[----:B------:R-:W-:Y:S01]  /*2b40*/  IMAD R5, R27, 0x8, R6 ;  /* 0x000000081b057824 */ /* 0x000fe200078e0206 */
[----:B------:R-:W-:-:S05]  /*2b50*/  LEA R3, R6, UR4, 0x2 ;  /* 0x0000000406037c11 */ /* 0x000fca000f8e10ff */
[--C-:B------:R-:W-:Y:S01]  /*2b60*/  IMAD R8, R27, 0x20, R3.reuse ;  /* 0x000000201b087824 */ /* 0x100fe200078e0203 */
[----:B---3--:R-:W-:Y:S04]  /*2b70*/  STS [R3], R0 ;  /* 0x0000000003007388 */ /* 0x008fe80000000800 */
[----:B----4-:R-:W-:Y:S04]  /*2b80*/  STS [R3+0x80], R2 ;  /* 0x0000800203007388 */ /* 0x010fe80000000800 */
[----:B-----5:R0:W-:Y:S04]  /*2b90*/  STS [R3+0x100], R10 ;  /* 0x0001000a03007388 */ /* 0x0201e80000000800 */
[----:B------:R1:W-:Y:S04]  /*2ba0*/  STS [R3+0x180], R11 ;  /* 0x0001800b03007388 */ /* 0x0003e80000000800 */
[----:B------:R-:W-:Y:S01]  /*2bb0*/  STS [R3+0x200], R12 ;  /* 0x0002000c03007388 */ /* 0x000fe20000000800 */
[----:B0-----:R-:W-:-:S03]  /*2bc0*/  IMAD R10, R6, -0x3, R3 ;  /* 0xfffffffd060a7824 */ /* 0x001fc600078e0203 */
[----:B------:R0:W-:Y:S01]  /*2bd0*/  STS [R3+0x280], R13 ;  /* 0x0002800d03007388 */ /* 0x0001e20000000800 */
[----:B-1----:R-:W-:-:S03]  /*2be0*/  IMAD R11, R5, -0x3, R8 ;  /* 0xfffffffd050b7824 */ /* 0x002fc600078e0208 */
[----:B------:R-:W-:Y:S04]  /*2bf0*/  STS [R3+0x300], R14 ;  /* 0x0003000e03007388 */ /* 0x000fe80000000800 */
[----:B------:R-:W-:Y:S01]  /*2c00*/  STS [R3+0x380], R15 ;  /* 0x0003800f03007388 */ /* 0x000fe20000000800 */
[----:B0-----:R-:W-:-:S03]  /*2c10*/  LEA R13, R36, UR4, 0x2 ;  /* 0x00000004240d7c11 */ /* 0x001fc6000f8e10ff */
[----:B------:R-:W-:Y:S01]  /*2c20*/  STS [R3+0x400], R16 ;  /* 0x0004001003007388 */ /* 0x000fe20000000800 */
[----:B------:R-:W-:-:S03]  /*2c30*/  NOP ;  /* 0x0000000000007918 */ /* 0x000fc60000000000 */
[----:B------:R-:W-:Y:S04]  /*2c40*/  LDS R26, [R8+0x20] ;  /* 0x00002000081a7984 */ /* 0x000fe80000000800 */
[----:B------:R-:W-:Y:S04]  /*2c50*/  LDS R25, [R8] ;  /* 0x0000000008197984 */ /* 0x000fe80000000800 */
[----:B------:R-:W0:Y:S04]  /*2c60*/  LDS R24, [R8+0x4] ;  /* 0x0000040008187984 */ /* 0x000e280000000800 */
[----:B------:R-:W-:Y:S04]  /*2c70*/  LDS R7, [R8+0x8] ;  /* 0x0000080008077984 */ /* 0x000fe80000000800 */
[----:B------:R-:W1:Y:S04]  /*2c80*/  LDS R6, [R8+0xc] ;  /* 0x00000c0008067984 */ /* 0x000e680000000800 */
[----:B------:R-:W3:Y:S04]  /*2c90*/  LDS R5, [R8+0x10] ;  /* 0x0000100008057984 */ /* 0x000ee80000000800 */
[----:B------:R-:W-:Y:S04]  /*2ca0*/  LDS R4, [R8+0x14] ;  /* 0x0000140008047984 */ /* 0x000fe80000000800 */
[----:B------:R-:W-:Y:S04]  /*2cb0*/  LDS R3, [R8+0x18] ;  /* 0x0000180008037984 */ /* 0x000fe80000000800 */
[----:B------:R-:W-:Y:S01]  /*2cc0*/  LDS R2, [R8+0x1c] ;  /* 0x00001c0008027984 */ /* 0x000fe20000000800 */
[----:B------:R-:W-:Y:S01]  /*2cd0*/  BAR.SYNC.DEFER_BLOCKING 0x0 ;  /* 0x0000000000007b1d */ /* 0x000fe20000010000 */
[----:B0-----:R-:W-:-:S02]  /*2ce0*/  ISETP.NE.AND P5, PT, R25, R24, PT ;  /* 0x000000181900720c */ /* 0x001fc40003fa5270 */
[----:B-1----:R-:W-:-:S03]  /*2cf0*/  ISETP.NE.AND P2, PT, R7, R6, PT ;  /* 0x000000060700720c */ /* 0x002fc60003f45270 */
[----:B--2---:R-:W-:Y:S01]  /*2d00*/  STS.U8 [R10], R17 ;  /* 0x000000110a007388 */ /* 0x004fe20000000000 */
        /* <DEDUP_REMOVED lines=15> */
[----:B------:R-:W-:Y:S04]  /*2e00*/  LDS.U8 R31, [R11+0x5] ;  /* 0x000005000b1f7984 */ /* 0x000fe80000000000 */
[----:B------:R-:W-:Y:S04]  /*2e10*/  LDS.U8 R32, [R11+0x6] ;  /* 0x000006000b207984 */ /* 0x000fe80000000000 */
[----:B------:R-:W-:Y:S04]  /*2e20*/  LDS.U8 R33, [R11+0x7] ;  /* 0x000007000b217984 */ /* 0x000fe80000000000 */
[----:B------:R5:W-:Y:S01]  /*2e30*/  LDS.U8 R8, [R11+0x8] ;  /* 0x000008000b087984 */ /* 0x000be20000000000 */
[----:B------:R-:W-:Y:S01]  /*2e40*/  BAR.SYNC.DEFER_BLOCKING 0x0 ;  /* 0x0000000000007b1d */ /* 0x000fe20000010000 */
[----:B0-----:R-:W-:-:S05]  /*2e50*/  SEL R10, R0, RZ, !P5 ;  /* 0x000000ff000a7207 */ /* 0x001fca0006800000 */
[----:B-1----:R-:W-:Y:S01]  /*2e60*/  IMAD.IADD R10, R35, 0x1, R10 ;  /* 0x00000001230a7824 */ /* 0x002fe200078e020a */
[----:B------:R-:W-:Y:S01]  /*2e70*/  STS [R13+0x47c], R26 ;  /* 0x00047c1a0d007388 */ /* 0x000fe20000000800 */
[----:B------:R-:W-:Y:S06]  /*2e80*/  BAR.SYNC.DEFER_BLOCKING 0x0 ;  /* 0x0000000000007b1d */ /* 0x000fec0000010000 */
[----:B------:R-:W0:Y:S01]  /*2e90*/  @P1 LDS R28, [R13+0x478] ;  /* 0x000478000d1c1984 */ /* 0x000e220000000800 */
[----:B------:R-:W-:-:S04]  /*2ea0*/  ISETP.NE.AND P1, PT, R24, R7, PT ;  /* 0x000000071800720c */ /* 0x000fc80003f25270 */
[----:B------:R-:W-:-:S05]  /*2eb0*/  SEL R9, R10, RZ, !P1 ;  /* 0x000000ff0a097207 */ /* 0x000fca0004800000 */
[----:B--2---:R-:W-:-:S05]  /*2ec0*/  IMAD.IADD R9, R34, 0x1, R9 ;  /* 0x0000000122097824 */ /* 0x004fca00078e0209 */
[----:B------:R-:W-:Y:S01]  /*2ed0*/  SEL R10, R9, RZ, !P2 ;  /* 0x000000ff090a7207 */ /* 0x000fe20005000000 */
[----:B------:R-:W-:-:S04]  /*2ee0*/  IMAD.MOV.U32 R9, RZ, RZ, 0x2 ;  /* 0x00000002ff097424 */ /* 0x000fc800078e00ff */
[----:B---3--:R-:W-:-:S05]  /*2ef0*/  IMAD.IADD R10, R29, 0x1, R10 ;  /* 0x000000011d0a7824 */ /* 0x008fca00078e020a */
[----:B-----5:R-:W-:-:S05]  /*2f00*/  SEL R11, R10, RZ, !P3 ;  /* 0x000000ff0a0b7207 */ /* 0x020fca0005800000 */
[----:B----4-:R-:W-:Y:S01]  /*2f10*/  IMAD.IADD R11, R30, 0x1, R11 ;  /* 0x000000011e0b7824 */ /* 0x010fe200078e020b */
[----:B0-----:R-:W-:-:S04]  /*2f20*/  ISETP.NE.AND P4, PT, R28, R25, PT ;  /* 0x000000191c00720c */ /* 0x001fc80003f85270 */
[----:B------:R-:W-:-:S09]  /*2f30*/  SEL R12, RZ, 0x1, !P4 ;  /* 0x00000001ff0c7807 */ /* 0x000fd20006000000 */
[----:B------:R-:W-:Y:S01]  /*2f40*/  @!P4 IMAD.MOV R9, RZ, RZ, 0x1 ;  /* 0x00000001ff09c424 */ /* 0x000fe200078e02ff */
[----:B------:R-:W-:Y:S01]  /*2f50*/  ISETP.NE.AND P4, PT, R5, R4, PT ;  /* 0x000000040500720c */ /* 0x000fe20003f85270 */
[----:B------:R-:W-:Y:S01]  /*2f60*/  @!P5 IMAD.MOV R9, RZ, RZ, R12 ;  /* 0x000000ffff09d224 */ /* 0x000fe200078e020c */
[----:B------:R-:W-:Y:S02]  /*2f70*/  ISETP.NE.AND P5, PT, R4, R3, PT ;  /* 0x000000030400720c */ /* 0x000fe40003fa5270 */
[----:B------:R-:W-:Y:S01]  /*2f80*/  SEL R10, R11, RZ, !P4 ;  /* 0x000000ff0b0a7207 */ /* 0x000fe20006000000 */
[----:B------:R-:W-:Y:S02]  /*2f90*/  VIADD R12, R9, 0x1 ;  /* 0x00000001090c7836 */ /* 0x000fe40000000000 */
[----:B------:R-:W-:Y:S01]  /*2fa0*/  @!P1 IMAD.MOV R12, RZ, RZ, R9 ;  /* 0x000000ffff0c9224 */ /* 0x000fe200078e0209 */
[----:B------:R-:W-:Y:S01]  /*2fb0*/  ISETP.NE.AND P1, PT, R3, R2, PT ;  /* 0x000000020300720c */ /* 0x000fe20003f25270 */
[----:B------:R-:W-:-:S02]  /*2fc0*/  IMAD.IADD R10, R31, 0x1, R10 ;  /* 0x000000011f0a7824 */ /* 0x000fc400078e020a */
[----:B------:R-:W-:Y:S02]  /*2fd0*/  VIADD R11, R12, 0x1 ;  /* 0x000000010c0b7836 */ /* 0x000fe40000000000 */
[----:B------:R-:W-:Y:S01]  /*2fe0*/  @!P2 IMAD.MOV R11, RZ, RZ, R12 ;  /* 0x000000ffff0ba224 */ /* 0x000fe200078e020c */
[----:B------:R-:W-:Y:S02]  /*2ff0*/  SEL R9, R10, RZ, !P5 ;  /* 0x000000ff0a097207 */ /* 0x000fe40006800000 */
[----:B------:R-:W-:Y:S01]  /*3000*/  ISETP.NE.AND P2, PT, R2, R26, PT ;  /* 0x0000001a0200720c */ /* 0x000fe20003f45270 */
[----:B------:R-:W-:Y:S02]  /*3010*/  VIADD R12, R11, 0x1 ;  /* 0x000000010b0c7836 */ /* 0x000fe40000000000 */
[----:B------:R-:W-:Y:S02]  /*3020*/  IMAD.IADD R9, R32, 0x1, R9 ;  /* 0x0000000120097824 */ /* 0x000fe400078e0209 */
[----:B------:R-:W-:Y:S01]  /*3030*/  @!P3 IMAD.MOV R12, RZ, RZ, R11 ;  /* 0x000000ffff0cb224 */ /* 0x000fe200078e020b */
[----:B------:R-:W-:-:S02]  /*3040*/  ISETP.NE.AND P3, PT, R27, 0x1f, PT ;  /* 0x0000001f1b00780c */ /* 0x000fc40003f65270 */
[----:B------:R-:W-:Y:S01]  /*3050*/  SEL R10, R9, RZ, !P1 ;  /* 0x000000ff090a7207 */ /* 0x000fe20004800000 */
[----:B------:R-:W-:Y:S02]  /*3060*/  VIADD R13, R12, 0x1 ;  /* 0x000000010c0d7836 */ /* 0x000fe40000000000 */
[----:B------:R-:W-:Y:S01]  /*3070*/  @!P4 IMAD.MOV R13, RZ, RZ, R12 ;  /* 0x000000ffff0dc224 */ /* 0x000fe200078e020c */
[----:B------:R-:W-:Y:S01]  /*3080*/  ISETP.NE.AND P4, PT, R38, 0x5, PT ;  /* 0x000000052600780c */ /* 0x000fe20003f85270 */
[----:B------:R-:W-:-:S05]  /*3090*/  IMAD.IADD R10, R33, 0x1, R10 ;  /* 0x00000001210a7824 */ /* 0x000fca00078e020a */
[----:B------:R-:W-:Y:S02]  /*30a0*/  SEL R9, R10, RZ, !P2 ;  /* 0x000000ff0a097207 */ /* 0x000fe40005000000 */
[----:B------:R-:W-:-:S03]  /*30b0*/  @!P3 LEA R41, R38, UR4, 0x3 ;  /* 0x000000042629bc11 */ /* 0x000fc6000f8e18ff */
[----:B------:R-:W-:Y:S02]  /*30c0*/  IMAD.IADD R10, R8, 0x1, R9 ;  /* 0x00000001080a7824 */ /* 0x000fe400078e0209 */
[----:B------:R-:W-:Y:S02]  /*30d0*/  VIADD R9, R13, 0x1 ;  /* 0x000000010d097836 */ /* 0x000fe40000000000 */
[----:B------:R-:W-:Y:S01]  /*30e0*/  @!P5 IMAD.MOV R9, RZ, RZ, R13 ;  /* 0x000000ffff09d224 */ /* 0x000fe200078e020d */
[----:B------:R-:W-:Y:S02]  /*30f0*/  LOP3.LUT R11, R10, 0xff, RZ, 0xc0, !PT ;  /* 0x000000ff0a0b7812 */ /* 0x000fe400078ec0ff */
[----:B------:R-:W-:Y:S01]  /*3100*/  ISETP.NE.AND P5, PT, R38, 0x6, PT ;  /* 0x000000062600780c */ /* 0x000fe20003fa5270 */
[----:B------:R-:W-:Y:S02]  /*3110*/  VIADD R8, R9, 0x1 ;  /* 0x0000000109087836 */ /* 0x000fe40000000000 */
[----:B------:R-:W-:Y:S01]  /*3120*/  @!P1 IMAD.MOV R8, RZ, RZ, R9 ;  /* 0x000000ffff089224 */ /* 0x000fe200078e0209 */
[----:B------:R-:W0:Y:S03]  /*3130*/  SHFL.UP PT, R11, R11, 0x1, RZ ;  /* 0x042000000b0b7989 */ /* 0x000e2600000e00ff */
[----:B------:R-:W-:-:S02]  /*3140*/  VIADD R9, R8, 0x1 ;  /* 0x0000000108097836 */ /* 0x000fc40000000000 */
[----:B------:R-:W-:Y:S01]  /*3150*/  @!P2 IMAD.MOV R9, RZ, RZ, R8 ;  /* 0x000000ffff09a224 */ /* 0x000fe200078e0208 */
[----:B------:R-:W-:-:S04]  /*3160*/  ISETP.GE.AND P2, PT, R27, 0x1, PT ;  /* 0x000000011b00780c */ /* 0x000fc80003f46270 */
[----:B------:R-:W-:-:S04]  /*3170*/  ISETP.NE.AND P1, PT, R9, RZ, PT ;  /* 0x000000ff0900720c */ /* 0x000fc80003f25270 */
[----:B0-----:R-:W-:-:S04]  /*3180*/  SEL R8, R11, RZ, !P1 ;  /* 0x000000ff0b087207 */ /* 0x001fc80004800000 */
[----:B------:R-:W-:Y:S02]  /*3190*/  SEL R13, R8, RZ, P2 ;  /* 0x000000ff080d7207 */ /* 0x000fe40001000000 */
[----:B------:R-:W0:Y:S03]  /*31a0*/  SHFL.UP PT, R8, R9, 0x1, RZ ;  /* 0x0420000009087989 */ /* 0x000e2600000e00ff */
[----:B------:R-:W-:-:S05]  /*31b0*/  IMAD.IADD R13, R10, 0x1, R13 ;  /* 0x000000010a0d7824 */ /* 0x000fca00078e020d */
[----:B------:R-:W-:-:S06]  /*31c0*/  LOP3.LUT R10, R13, 0xff, RZ, 0xc0, !PT ;  /* 0x000000ff0d0a7812 */ /* 0x000fcc00078ec0ff */
[----:B------:R-:W1:Y:S01]  /*31d0*/  SHFL.UP PT, R10, R10, 0x2, RZ ;  /* 0x044000000a0a7989 */ /* 0x000e6200000e00ff */
[----:B0-----:R-:W-:Y:S02]  /*31e0*/  SEL R8, R8, RZ, P2 ;  /* 0x000000ff08087207 */ /* 0x001fe40001000000 */
[----:B------:R-:W-:-:S03]  /*31f0*/  ISETP.GE.AND P2, PT, R27, 0x2, PT ;  /* 0x000000021b00780c */ /* 0x000fc60003f46270 */
[----:B------:R-:W-:-:S05]  /*3200*/  IMAD.IADD R8, R8, 0x1, R9 ;  /* 0x0000000108087824 */ /* 0x000fca00078e0209 */
[----:B------:R-:W-:Y:S01]  /*3210*/  ISETP.NE.AND P1, PT, R8, RZ, PT ;  /* 0x000000ff0800720c */ /* 0x000fe20003f25270 */
[----:B------:R-:W0:Y:S03]  /*3220*/  SHFL.UP PT, R11, R8, 0x2, RZ ;  /* 0x04400000080b7989 */ /* 0x000e2600000e00ff */
[----:B-1----:R-:W-:-:S04]  /*3230*/  SEL R12, R10, RZ, !P1 ;  /* 0x000000ff0a0c7207 */ /* 0x002fc80004800000 */
[----:B------:R-:W-:-:S05]  /*3240*/  SEL R12, R12, RZ, P2 ;  /* 0x000000ff0c0c7207 */ /* 0x000fca0001000000 */
        /* <DEDUP_REMOVED lines=10> */
[----:B------:R-:W-:Y:S01]  /*32f0*/  IMAD.IADD R13, R12, 0x1, R13 ;  /* 0x000000010c0d7824 */ /* 0x000fe200078e020d */
[----:B0-----:R-:W-:-:S04]  /*3300*/  SEL R10, R10, RZ, P2 ;  /* 0x000000ff0a0a7207 */ /* 0x001fc80001000000 */
[----:B------:R-:W-:Y:S02]  /*3310*/  LOP3.LUT R8, R13, 0xff, RZ, 0xc0, !PT ;  /* 0x000000ff0d087812 */ /* 0x000fe400078ec0ff */
[----:B------:R-:W-:Y:S01]  /*3320*/  ISETP.GE.AND P2, PT, R27, 0x8, PT ;  /* 0x000000081b00780c */ /* 0x000fe20003f46270 */
[----:B------:R-:W-:-:S03]  /*3330*/  IMAD.IADD R10, R11, 0x1, R10 ;  /* 0x000000010b0a7824 */ /* 0x000fc600078e020a */
[----:B------:R-:W0:Y:S02]  /*3340*/  SHFL.UP PT, R8, R8, 0x8, RZ ;  /* 0x0500000008087989 */ /* 0x000e2400000e00ff */
[----:B------:R-:W-:Y:S02]  /*3350*/  ISETP.NE.AND P1, PT, R10, RZ, PT ;  /* 0x000000ff0a00720c */ /* 0x000fe40003f25270 */
[----:B------:R-:W1:Y:S02]  /*3360*/  SHFL.UP PT, R9, R10, 0x8, RZ ;  /* 0x050000000a097989 */ /* 0x000e6400000e00ff */
[----:B0-----:R-:W-:-:S04]  /*3370*/  SEL R11, R8, RZ, !P1 ;  /* 0x000000ff080b7207 */ /* 0x001fc80004800000 */
[----:B------:R-:W-:Y:S02]  /*3380*/  SEL R12, R11, RZ, P2 ;  /* 0x000000ff0b0c7207 */ /* 0x000fe40001000000 */
[----:B-1----:R-:W-:Y:S02]  /*3390*/  SEL R9, R9, RZ, P2 ;  /* 0x000000ff09097207 */ /* 0x002fe40001000000 */
[----:B------:R-:W-:Y:S01]  /*33a0*/  ISETP.GE.AND P2, PT, R27, 0x10, PT ;  /* 0x000000101b00780c */ /* 0x000fe20003f46270 */
[----:B------:R-:W-:Y:S02]  /*33b0*/  IMAD.IADD R12, R13, 0x1, R12 ;  /* 0x000000010d0c7824 */ /* 0x000fe400078e020c */
[----:B------:R-:W-:-:S03]  /*33c0*/  IMAD.IADD R9, R10, 0x1, R9 ;  /* 0x000000010a097824 */ /* 0x000fc600078e0209 */
[----:B------:R-:W-:Y:S02]  /*33d0*/  LOP3.LUT R11, R12, 0xff, RZ, 0xc0, !PT ;  /* 0x000000ff0c0b7812 */ /* 0x000fe400078ec0ff */
[----:B------:R-:W0:Y:S01]  /*33e0*/  SHFL.UP PT, R8, R9, 0x10, RZ ;  /* 0x0600000009087989 */ /* 0x000e2200000e00ff */
[----:B------:R-:W-:-:S03]  /*33f0*/  ISETP.NE.AND P1, PT, R9, RZ, PT ;  /* 0x000000ff0900720c */ /* 0x000fc60003f25270 */
[----:B------:R-:W1:Y:S01]  /*3400*/  SHFL.UP PT, R11, R11, 0x10, RZ ;  /* 0x060000000b0b7989 */ /* 0x000e6200000e00ff */
[----:B0-----:R-:W-:Y:S02]  /*3410*/  SEL R8, R8, RZ, P2 ;  /* 0x000000ff08087207 */ /* 0x001fe40001000000 */
[----:B-1----:R-:W-:-:S03]  /*3420*/  SEL R10, R11, RZ, !P1 ;  /* 0x000000ff0b0a7207 */ /* 0x002fc60004800000 */
[----:B------:R-:W-:Y:S01]  /*3430*/  IMAD.IADD R39, R9, 0x1, R8 ;  /* 0x0000000109277824 */ /* 0x000fe200078e0208 */
[----:B------:R-:W-:-:S04]  /*3440*/  SEL R13, R10, RZ, P2 ;  /* 0x000000ff0a0d7207 */ /* 0x000fc80001000000 */
[----:B------:R-:W-:Y:S01]  /*3450*/  @!P3 STS [R41], R39 ;  /* 0x000000272900b388 */ /* 0x000fe20000000800 */
[----:B------:R-:W-:Y:S01]  /*3460*/  ISETP.NE.AND P2, PT, R38, 0x2, PT ;  /* 0x000000022600780c */ /* 0x000fe20003f45270 */
[----:B------:R-:W-:-:S05]  /*3470*/  IMAD.IADD R40, R12, 0x1, R13 ;  /* 0x000000010c287824 */ /* 0x000fca00078e020d */
[----:B------:R-:W-:Y:S01]  /*3480*/  @!P3 STS.U8 [R41+0x4], R40 ;  /* 0x000004282900b388 */ /* 0x000fe20000000000 */
[----:B------:R-:W-:Y:S01]  /*3490*/  BAR.SYNC.DEFER_BLOCKING 0x0 ;  /* 0x0000000000007b1d */ /* 0x000fe20000010000 */
[----:B------:R-:W-:-:S05]  /*34a0*/  ISETP.NE.AND P3, PT, R38, 0x3, PT ;  /* 0x000000032600780c */ /* 0x000fca0003f65270 */
[----:B------:R-:W0:Y:S04]  /*34b0*/  LDS.128 R8, [UR4] ;  /* 0x00000004ff087984 */ /* 0x000e280008000c00 */
[----:B------:R-:W1:Y:S04]  /*34c0*/  LDS.128 R12, [UR4+0x10] ;  /* 0x00001004ff0c7984 */ /* 0x000e680008000c00 */
[----:B------:R-:W2:Y:S04]  /*34d0*/  LDS.128 R16, [UR4+0x20] ;  /* 0x00002004ff107984 */ /* 0x000ea80008000c00 */
[----:B------:R-:W3:Y:S01]  /*34e0*/  LDS.128 R20, [UR4+0x30] ;  /* 0x00003004ff147984 */ /* 0x000ee20008000c00 */
[----:B0-----:R-:W-:-:S04]  /*34f0*/  ISETP.NE.AND P1, PT, R10, RZ, PT ;  /* 0x000000ff0a00720c */ /* 0x001fc80003f25270 */
[----:B------:R-:W-:Y:S02]  /*3500*/  SEL R42, R9, RZ, !P1 ;  /* 0x000000ff092a7207 */ /* 0x000fe40004800000 */
[----:B-1----:R-:W-:-:S03]  /*3510*/  ISETP.NE.AND P1, PT, R12, RZ, PT ;  /* 0x000000ff0c00720c */ /* 0x002fc60003f25270 */
[----:B------:R-:W-:Y:S02]  /*3520*/  IMAD.IADD R42, R11, 0x1, R42 ;  /* 0x000000010b2a7824 */ /* 0x000fe400078e022a */
[----:B------:R-:W-:-:S03]  /*3530*/  IMAD.IADD R11, R8, 0x1, R10 ;  /* 0x00000001080b7824 */ /* 0x000fc600078e020a */
[----:B------:R-:W-:Y:S02]  /*3540*/  SEL R44, R42, RZ, !P1 ;  /* 0x000000ff2a2c7207 */ /* 0x000fe40004800000 */
[----:B------:R-:W-:Y:S02]  /*3550*/  ISETP.NE.AND P1, PT, R14, RZ, PT ;  /* 0x000000ff0e00720c */ /* 0x000fe40003f25270 */
[----:B------:R-:W-:Y:S01]  /*3560*/  SEL R8, R11, R8, !P2 ;  /* 0x000000080b087207 */ /* 0x000fe20005000000 */
[----:B------:R-:W-:Y:S01]  /*3570*/  IMAD.IADD R13, R13, 0x1, R44 ;  /* 0x000000010d0d7824 */ /* 0x000fe200078e022c */
[----:B------:R-:W-:Y:S01]  /*3580*/  SEL R42, R42, R9, !P2 ;  /* 0x000000092a2a7207 */ /* 0x000fe20005000000 */
[----:B------:R-:W-:Y:S01]  /*3590*/  IMAD.IADD R11, R11, 0x1, R12 ;  /* 0x000000010b0b7824 */ /* 0x000fe200078e020c */
[----:B------:R-:W-:Y:S02]  /*35a0*/  ISETP.NE.AND P2, PT, R38, 0x4, PT ;  /* 0x000000042600780c */ /* 0x000fe40003f45270 */
[----:B------:R-:W-:Y:S01]  /*35b0*/  SEL R10, R13, RZ, !P1 ;  /* 0x000000ff0d0a7207 */ /* 0x000fe20004800000 */
[----:B------:R-:W-:Y:S01]  /*35c0*/  IMAD.IADD R9, R14, 0x1, R11 ;  /* 0x000000010e097824 */ /* 0x000fe200078e020b */
[----:B--2---:R-:W-:-:S02]  /*35d0*/  ISETP.NE.AND P1, PT, R16, RZ, PT ;  /* 0x000000ff1000720c */ /* 0x004fc40003f25270 */
[----:B------:R-:W-:Y:S01]  /*35e0*/  SEL R8, R11, R8, !P3 ;  /* 0x000000080b087207 */ /* 0x000fe20005800000 */
[----:B------:R-:W-:Y:S01]  /*35f0*/  IMAD.IADD R15, R15, 0x1, R10 ;  /* 0x000000010f0f7824 */ /* 0x000fe200078e020a */
[----:B------:R-:W-:Y:S02]  /*3600*/  LOP3.LUT R10, R40, 0xff, RZ, 0xc0, !PT ;  /* 0x000000ff280a7812 */ /* 0x000fe400078ec0ff */
[----:B------:R-:W-:Y:S02]  /*3610*/  SEL R42, R13, R42, !P3 ;  /* 0x0000002a0d2a7207 */ /* 0x000fe40005800000 */
[----:B------:R-:W-:Y:S02]  /*3620*/  SEL R12, R15, RZ, !P1 ;  /* 0x000000ff0f0c7207 */ /* 0x000fe40004800000 */
[----:B------:R-:W-:Y:S01]  /*3630*/  ISETP.NE.AND P1, PT, R18, RZ, PT ;  /* 0x000000ff1200720c */ /* 0x000fe20003f25270 */
[----:B------:R-:W0:Y:S01]  /*3640*/  SHFL.UP PT, R10, R10, 0x1, RZ ;  /* 0x042000000a0a7989 */ /* 0x000e2200000e00ff */
[----:B---3--:R-:W-:Y:S01]  /*3650*/  ISETP.NE.AND P3, PT, R20, RZ, PT ;  /* 0x000000ff1400720c */ /* 0x008fe20003f65270 */
[----:B------:R-:W-:Y:S01]  /*3660*/  IMAD.IADD R11, R17, 0x1, R12 ;  /* 0x00000001110b7824 */ /* 0x000fe200078e020c */
[----:B------:R-:W-:Y:S01]  /*3670*/  SEL R8, R9, R8, !P2 ;  /* 0x0000000809087207 */ /* 0x000fe20005000000 */
[----:B------:R-:W1:Y:S01]  /*3680*/  SHFL.UP PT, R17, R39, 0x1, RZ ;  /* 0x0420000027117989 */ /* 0x000e6200000e00ff */
[----:B------:R-:W-:Y:S01]  /*3690*/  SEL R42, R15, R42, !P2 ;  /* 0x0000002a0f2a7207 */ /* 0x000fe20005000000 */
[----:B------:R-:W-:Y:S01]  /*36a0*/  IMAD.IADD R9, R9, 0x1, R16 ;  /* 0x0000000109097824 */ /* 0x000fe200078e0210 */
[----:B------:R-:W-:-:S02]  /*36b0*/  SEL R12, R11, RZ, !P1 ;  /* 0x000000ff0b0c7207 */ /* 0x000fc40004800000 */
[----:B------:R-:W-:Y:S02]  /*36c0*/  ISETP.GE.U32.AND P1, PT, R36, 0x20, PT ;  /* 0x000000202400780c */ /* 0x000fe40003f26070 */
[----:B------:R-:W-:Y:S01]  /*36d0*/  SEL R42, R11, R42, !P4 ;  /* 0x0000002a0b2a7207 */ /* 0x000fe20006000000 */
[----:B------:R-:W-:Y:S01]  /*36e0*/  IMAD.IADD R19, R19, 0x1, R12 ;  /* 0x0000000113137824 */ /* 0x000fe200078e020c */
[----:B------:R-:W-:Y:S01]  /*36f0*/  SEL R8, R9, R8, !P4 ;  /* 0x0000000809087207 */ /* 0x000fe20006000000 */
[----:B------:R-:W-:Y:S01]  /*3700*/  IMAD.IADD R9, R18, 0x1, R9 ;  /* 0x0000000112097824 */ /* 0x000fe200078e0209 */
[----:B------:R-:W-:Y:S02]  /*3710*/  ISETP.NE.AND P2, PT, R38, 0x7, PT ;  /* 0x000000072600780c */ /* 0x000fe40003f45270 */
[C---:B------:R-:W-:Y:S02]  /*3720*/  SEL R12, R19.reuse, RZ, !P3 ;  /* 0x000000ff130c7207 */ /* 0x040fe40005800000 */
[----:B------:R-:W-:-:S02]  /*3730*/  SEL R42, R19, R42, !P5 ;  /* 0x0000002a132a7207 */ /* 0x000fc40006800000 */
[----:B------:R-:W-:Y:S01]  /*3740*/  ISETP.NE.AND P3, PT, R27, RZ, P1 ;  /* 0x000000ff1b00720c */ /* 0x000fe20000f65270 */
[----:B------:R-:W-:Y:S01]  /*3750*/  IMAD.IADD R21, R21, 0x1, R12 ;  /* 0x0000000115157824 */ /* 0x000fe200078e020c */
[C---:B------:R-:W-:Y:S01]  /*3760*/  SEL R8, R9.reuse, R8, !P5 ;  /* 0x0000000809087207 */ /* 0x040fe20006800000 */
[----:B------:R-:W-:Y:S01]  /*3770*/  IMAD.IADD R9, R9, 0x1, R20 ;  /* 0x0000000109097824 */ /* 0x000fe200078e0214 */
[----:B0-----:R-:W-:Y:S02]  /*3780*/  PRMT R18, R10, 0x7610, R18 ;  /* 0x000076100a127816 */ /* 0x001fe40000000012 */
[----:B------:R-:W-:Y:S02]  /*3790*/  SEL R42, R21, R42, !P2 ;  /* 0x0000002a152a7207 */ /* 0x000fe40005000000 */
[----:B-1----:R-:W-:Y:S02]  /*37a0*/  @P1 ISETP.NE.AND P5, PT, R17, RZ, PT ;  /* 0x000000ff1100120c */ /* 0x002fe40003fa5270 */
[----:B------:R-:W-:-:S02]  /*37b0*/  @P1 ISETP.NE.AND P6, PT, R27, RZ, PT ;  /* 0x000000ff1b00120c */ /* 0x000fc40003fc5270 */
[----:B------:R-:W-:Y:S02]  /*37c0*/  @P1 SEL R11, R42, RZ, !P5 ;  /* 0x000000ff2a0b1207 */ /* 0x000fe40006800000 */
[----:B------:R-:W-:Y:S02]  /*37d0*/  ISETP.NE.AND P4, PT, R22, RZ, PT ;  /* 0x000000ff1600720c */ /* 0x000fe40003f85270 */
[----:B------:R-:W-:Y:S01]  /*37e0*/  @P1 SEL R13, R17, RZ, P6 ;  /* 0x000000ff110d1207 */ /* 0x000fe20003000000 */
[----:B------:R-:W-:Y:S01]  /*37f0*/  @P3 IMAD.IADD R42, R18, 0x1, R11 ;  /* 0x00000001122a3824 */ /* 0x000fe200078e020b */
[----:B------:R-:W-:Y:S01]  /*3800*/  SEL R8, R9, R8, !P2 ;  /* 0x0000000809087207 */ /* 0x000fe20005000000 */
[----:B------:R-:W-:Y:S01]  /*3810*/  IMAD.IADD R9, R22, 0x1, R9 ;  /* 0x0000000116097824 */ /* 0x000fe200078e0209 */
[----:B------:R-:W-:Y:S02]  /*3820*/  SEL R10, R21, RZ, !P4 ;  /* 0x000000ff150a7207 */ /* 0x000fe40006000000 */
[----:B------:R-:W-:Y:S01]  /*3830*/  @P1 PRMT R18, R42, 0x7610, R18 ;  /* 0x000076102a121816 */ /* 0x000fe20000000012 */
[----:B------:R-:W-:-:S02]  /*3840*/  @P1 IMAD.IADD R17, R8, 0x1, R13 ;  /* 0x0000000108111824 */ /* 0x000fc400078e020d */
[----:B------:R-:W-:Y:S01]  /*3850*/  IMAD.IADD R23, R23, 0x1, R10 ;  /* 0x0000000117177824 */ /* 0x000fe200078e020a */
[----:B------:R-:W-:Y:S06]  /*3860*/  @P1 BRA `(.L_x_796) ;  /* 0x0000000c00701947 */ /* 0x000fec0003800000 */
[----:B------:R-:W0:Y:S01]  /*3870*/  LDC.64 R42, c[0x0][0x3a8] ;  /* 0x0000ea00ff2a7b82 */ /* 0x000e220000000a00 */
[----:B------:R-:W-:Y:S01]  /*3880*/  @!P0 LOP3.LUT R8, R23, 0xff, RZ, 0xc0, !PT ;  /* 0x000000ff17088812 */ /* 0x000fe200078ec0ff */
[----:B------:R-:W1:Y:S01]  /*3890*/  LDCU UR5, c[0x0][0x370] ;  /* 0x00006e00ff0577ac */ /* 0x000e620008000800 */
[----:B------:R2:W-:Y:S02]  /*38a0*/  @!P0 STS [UR4+0x74], R9 ;  /* 0x00007409ff008988 */ /* 0x0005e40008000804 */
[----:B------:R-:W-:Y:S02]  /*38b0*/  @!P0 LOP3.LUT R8, R8, 0x6400, RZ, 0xfc, !PT ;  /* 0x0000640008088812 */ /* 0x000fe400078efcff */
[----:B------:R2:W-:Y:S01]  /*38c0*/  @!P0 STS.U8 [UR4+0x78], R23 ;  /* 0x00007817ff008988 */ /* 0x0005e20008000004 */
[----:B-1----:R-:W-:Y:S01]  /*38d0*/  UISETP.GT.U32.AND UP0, UPT, UR5, 0x1f3, UPT ;  /* 0x000001f30500788c */ /* 0x002fe2000bf04070 */
[----:B0-----:R-:W-:-:S05]  /*38e0*/  IMAD.WIDE.U32 R42, R37, 0x8, R42 ;  /* 0x00000008252a7825 */ /* 0x001fca00078e002a */
[----:B------:R2:W-:Y:S03]  /*38f0*/  @!P0 ST.E.64.STRONG.GPU desc[UR10][R42.64+0x100], R8 ;  /* 0x000100082a008985 */ /* 0x0005e6000c10fb0a */
[----:B------:R-:W-:Y:S05]  /*3900*/  BRA.U UP0, `(.L_x_797) ;  /* 0x0000000100087547 */ /* 0x000fea000b800000 */
[----:B------:R0:W-:Y:S06]  /*3910*/  MEMBAR.SC.CTA ;  /* 0x0000000000007992 */ /* 0x0001ec0000000000 */
[----:B0-----:R-:W-:Y:S05]  /*3920*/  BRA `(.L_x_798) ;  /* 0x0000000000087947 */ /* 0x001fea0003800000 */
.L_x_797:
[----:B------:R-:W-:Y:S05]  /*3930*/  NANOSLEEP 0x1c2 ;  /* 0x000001c20000795d */ /* 0x000fea0003800000 */
[----:B------:R-:W-:Y:S01]  /*3940*/  NOP ;  /* 0x0000000000007918 */ /* 0x000fe20000000000 */
.L_x_798:
[----:B------:R-:W-:-:S03]  /*3950*/  IMAD.WIDE.U32 R10, R36, 0x8, RZ ;  /* 0x00000008240a7825 */ /* 0x000fc600078e00ff */
[----:B------:R-:W-:Y:S02]  /*3960*/  LOP3.LUT R15, R10, 0xfffffff8, RZ, 0x3c, !PT ;  /* 0xfffffff80a0f7812 */ /* 0x000fe400078e3cff */
[----:B------:R-:W-:Y:S02]  /*3970*/  LOP3.LUT R11, RZ, R11, RZ, 0x33, !PT ;  /* 0x0000000bff0b7212 */ /* 0x000fe400078e33ff */
[----:B------:R-:W-:-:S05]  /*3980*/  IADD3 R14, P0, PT, R42, R15, RZ ;  /* 0x0000000f2a0e7210 */ /* 0x000fca0007f1e0ff */
[----:B------:R-:W-:-:S08]  /*3990*/  IMAD.X R15, R43, 0x1, R11, P0 ;  /* 0x000000012b0f7824 */ /* 0x000fd000000e060b */
.L_x_800:
[----:B------:R-:W3:Y:S01]  /*39a0*/  LD.E.64.STRONG.GPU R12, desc[UR10][R14.64+0x100] ;  /* 0x0001000a0e0c7980 */ /* 0x000ee2000c10fb00 */
[----:B------:R-:W-:Y:S05]  /*39b0*/  YIELD ;  /* 0x0000000000007946 */ /* 0x000fea0003800000 */
[----:B------:R-:W-:Y:S01]  /*39c0*/  UMOV UR5, 0xffffffff ;  /* 0xffffffff00057882 */ /* 0x000fe20000000000 */
[----:B---3--:R-:W-:-:S04]  /*39d0*/  LOP3.LUT R10, R12, 0xffff, RZ, 0xc0, !PT ;  /* 0x0000ffff0c0a7812 */ /* 0x008fc800078ec0ff */
[----:B------:R-:W-:-:S04]  /*39e0*/  SHF.R.U32.HI R10, RZ, 0x8, R10 ;  /* 0x00000008ff0a7819 */ /* 0x000fc8000001160a */
[----:B------:R-:W-:-:S04]  /*39f0*/  PRMT R10, R10, 0x9910, RZ ;  /* 0x000099100a0a7816 */ /* 0x000fc800000000ff */
[----:B------:R-:W-:Y:S01]  /*3a00*/  ISETP.NE.AND P0, PT, R10, 0x63, PT ;  /* 0x000000630a00780c */ /* 0x000fe20003f05270 */
[----:B------:R-:W-:-:S12]  /*3a10*/  BRA.DIV UR5, `(.L_x_799) ;  /* 0x0000008e05687947 */ /* 0x000fd8000b800000 */
[----:B------:R-:W-:-:S13]  /*3a20*/  VOTE.ANY P0, !P0 ;  /* 0x0000000000ff7806 */ /* 0x000fda0004000100 */
.L_x_864:
[----:B------:R-:W-:Y:S05]  /*3a30*/  @P0 BRA `(.L_x_800) ;  /* 0xfffffffc00d80947 */ /* 0x000fea000383ffff */
[----:B------:R-:W-:Y:S01]  /*3a40*/  SHF.R.U64 R19, R12, 0x8, R13 ;  /* 0x000000080c137819 */ /* 0x000fe2000000120d */
[----:B------:R-:W-:-:S03]  /*3a50*/  UMOV UR5, 0xffffffff ;  /* 0xffffffff00057882 */ /* 0x000fc60000000000 */
[----:B------:R-:W-:-:S04]  /*3a60*/  LOP3.LUT R19, R19, 0xff, RZ, 0xc0, !PT ;  /* 0x000000ff13137812 */ /* 0x000fc800078ec0ff */
[----:B------:R-:W-:Y:S01]  /*3a70*/  ISETP.NE.AND P0, PT, R19, 0x65, PT ;  /* 0x000000651300780c */ /* 0x000fe20003f05270 */
[----:B------:R-:W-:-:S12]  /*3a80*/  BRA.DIV UR5, `(.L_x_801) ;  /* 0x0000008e05707947 */ /* 0x000fd8000b800000 */
[----:B------:R-:W0:Y:S01]  /*3a90*/  S2R R11, SR_GEMASK ;  /* 0x00000000000b7919 */ /* 0x000e220000003c00 */
[----:B------:R-:W-:Y:S01]  /*3aa0*/  VOTE.ANY R10, PT, !P0 ;  /* 0x00000000000a7806 */ /* 0x000fe200040e0100 */
[----:B------:R-:W-:Y:S01]  /*3ab0*/  VIADD R14, R27, 0x10 ;  /* 0x000000101b0e7836 */ /* 0x000fe20000000000 */
[----:B------:R-:W-:Y:S02]  /*3ac0*/  LOP3.LUT R22, R12, 0xff, RZ, 0xc0, !PT ;  /* 0x000000ff0c167812 */ /* 0x000fe400078ec0ff */
[----:B------:R-:W-:Y:S02]  /*3ad0*/  ISETP.NE.AND P1, PT, R13, RZ, PT ;  /* 0x000000ff0d00720c */ /* 0x000fe40003f25270 */
[----:B------:R-:W-:-:S05]  /*3ae0*/  LOP3.LUT R36, RZ, R36, RZ, 0x33, !PT ;  /* 0x00000024ff247212 */ /* 0x000fca00078e33ff */
[----:B------:R-:W-:Y:S01]  /*3af0*/  IMAD.IADD R36, R36, 0x1, R37 ;  /* 0x0000000124247824 */ /* 0x000fe200078e0225 */
[----:B0-----:R-:W-:-:S05]  /*3b00*/  LOP3.LUT R10, R10, 0x80000000, R11, 0xec, !PT ;  /* 0x800000000a0a7812 */ /* 0x001fca00078eec0b */
[----:B------:R-:W-:-:S05]  /*3b10*/  VIADD R11, R10, 0xffffffff ;  /* 0xffffffff0a0b7836 */ /* 0x000fca0000000000 */
[----:B------:R-:W-:Y:S01]  /*3b20*/  LOP3.LUT R11, R10, R11, RZ, 0xc, !PT ;  /* 0x0000000b0a0b7212 */ /* 0x000fe200078e0cff */
[----:B------:R-:W-:-:S03]  /*3b30*/  VIADD R10, R27, 0x2 ;  /* 0x000000021b0a7836 */ /* 0x000fc60000000000 */
[----:B------:R-:W0:Y:S02]  /*3b40*/  POPC R15, R11 ;  /* 0x0000000b000f7309 */ /* 0x000e240000000000 */
[----:B0-----:R-:W0:Y:S01]  /*3b50*/  SHFL.DOWN PT, R16, R22, 0x1, R15 ;  /* 0x0820000016107989 */ /* 0x001e2200000e000f */
[----:B------:R-:W-:-:S03]  /*3b60*/  ISETP.GE.AND P0, PT, R27, R15, PT ;  /* 0x0000000f1b00720c */ /* 0x000fc60003f06270 */
[----:B------:R-:W1:Y:S01]  /*3b70*/  SHFL.DOWN PT, R20, R13, 0x1, R15 ;  /* 0x082000000d147989 */ /* 0x000e6200000e000f */
[----:B0-----:R-:W-:-:S04]  /*3b80*/  SEL R16, R16, RZ, !P1 ;  /* 0x000000ff10107207 */ /* 0x001fc80004800000 */
[----:B------:R-:W-:Y:S02]  /*3b90*/  SEL R21, R16, RZ, !P0 ;  /* 0x000000ff10157207 */ /* 0x000fe40004000000 */
[----:B-1----:R-:W-:Y:S02]  /*3ba0*/  SEL R20, R20, RZ, !P0 ;  /* 0x000000ff14147207 */ /* 0x002fe40004000000 */
[----:B------:R-:W-:Y:S01]  /*3bb0*/  ISETP.GT.AND P0, PT, R10, R15, PT ;  /* 0x0000000f0a00720c */ /* 0x000fe20003f04270 */
[----:B------:R-:W-:Y:S02]  /*3bc0*/  IMAD.IADD R12, R12, 0x1, R21 ;  /* 0x000000010c0c7824 */ /* 0x000fe400078e0215 */
[----:B------:R-:W-:Y:S02]  /*3bd0*/  IMAD.IADD R20, R13, 0x1, R20 ;  /* 0x000000010d147824 */ /* 0x000fe400078e0214 */
[----:B------:R-:W-:Y:S01]  /*3be0*/  VIADD R10, R27, 0x4 ;  /* 0x000000041b0a7836 */ /* 0x000fe20000000000 */
[----:B------:R-:W-:-:S02]  /*3bf0*/  LOP3.LUT R38, R12, 0xff, RZ, 0xc0, !PT ;  /* 0x000000ff0c267812 */ /* 0x000fc400078ec0ff */
[----:B------:R-:W-:Y:S01]  /*3c00*/  ISETP.NE.AND P1, PT, R20, RZ, PT ;  /* 0x000000ff1400720c */ /* 0x000fe20003f25270 */
[----:B------:R-:W0:Y:S04]  /*3c10*/  SHFL.DOWN PT, R13, R20, 0x2, R15 ;  /* 0x08400000140d7989 */ /* 0x000e2800000e000f */
[----:B------:R-:W1:Y:S01]  /*3c20*/  SHFL.DOWN PT, R16, R38, 0x2, R15 ;  /* 0x0840000026107989 */ /* 0x000e6200000e000f */
[----:B0-----:R-:W-:Y:S02]  /*3c30*/  SEL R13, R13, RZ, !P0 ;  /* 0x000000ff0d0d7207 */ /* 0x001fe40004000000 */
[----:B-1----:R-:W-:-:S03]  /*3c40*/  SEL R16, R16, RZ, !P1 ;  /* 0x000000ff10107207 */ /* 0x002fc60004800000 */
[----:B------:R-:W-:Y:S01]  /*3c50*/  IMAD.IADD R22, R20, 0x1, R13 ;  /* 0x0000000114167824 */ /* 0x000fe200078e020d */
[----:B------:R-:W-:-:S04]  /*3c60*/  SEL R11, R16, RZ, !P0 ;  /* 0x000000ff100b7207 */ /* 0x000fc80004000000 */
[----:B------:R-:W-:Y:S01]  /*3c70*/  ISETP.NE.AND P1, PT, R22, RZ, PT ;  /* 0x000000ff1600720c */ /* 0x000fe20003f25270 */
[----:B------:R-:W0:Y:S01]  /*3c80*/  SHFL.DOWN PT, R13, R22, 0x4, R15 ;  /* 0x08800000160d7989 */ /* 0x000e2200000e000f */
[----:B------:R-:W-:Y:S01]  /*3c90*/  ISETP.GT.AND P0, PT, R10, R15, PT ;  /* 0x0000000f0a00720c */ /* 0x000fe20003f04270 */
[----:B------:R-:W-:Y:S02]  /*3ca0*/  IMAD.IADD R12, R12, 0x1, R11 ;  /* 0x000000010c0c7824 */ /* 0x000fe400078e020b */
[----:B------:R-:W-:-:S03]  /*3cb0*/  VIADD R10, R27, 0x8 ;  /* 0x000000081b0a7836 */ /* 0x000fc60000000000 */
[----:B------:R-:W-:-:S05]  /*3cc0*/  LOP3.LUT R40, R12, 0xff, RZ, 0xc0, !PT ;  /* 0x000000ff0c287812 */ /* 0x000fca00078ec0ff */
[----:B------:R-:W1:Y:S01]  /*3cd0*/  SHFL.DOWN PT, R16, R40, 0x4, R15 ;  /* 0x0880000028107989 */ /* 0x000e6200000e000f */
[----:B0-----:R-:W-:-:S05]  /*3ce0*/  SEL R13, R13, RZ, !P0 ;  /* 0x000000ff0d0d7207 */ /* 0x001fca0004000000 */
[----:B------:R-:W-:-:S05]  /*3cf0*/  IMAD.IADD R20, R22, 0x1, R13 ;  /* 0x0000000116147824 */ /* 0x000fca00078e020d */
[----:B------:R-:W0:Y:S01]  /*3d00*/  SHFL.DOWN PT, R13, R20, 0x8, R15 ;  /* 0x09000000140d7989 */ /* 0x000e2200000e000f */
[----:B-1----:R-:W-:Y:S02]  /*3d10*/  SEL R16, R16, RZ, !P1 ;  /* 0x000000ff10107207 */ /* 0x002fe40004800000 */
[----:B------:R-:W-:Y:S02]  /*3d20*/  ISETP.NE.AND P1, PT, R20, RZ, PT ;  /* 0x000000ff1400720c */ /* 0x000fe40003f25270 */
[----:B------:R-:W-:Y:S02]  /*3d30*/  SEL R11, R16, RZ, !P0 ;  /* 0x000000ff100b7207 */ /* 0x000fe40004000000 */
[----:B------:R-:W-:-:S03]  /*3d40*/  ISETP.GT.AND P0, PT, R10, R15, PT ;  /* 0x0000000f0a00720c */ /* 0x000fc60003f04270 */
[----:B------:R-:W-:-:S05]  /*3d50*/  IMAD.IADD R12, R12, 0x1, R11 ;  /* 0x000000010c0c7824 */ /* 0x000fca00078e020b */
[----:B------:R-:W-:-:S05]  /*3d60*/  LOP3.LUT R38, R12, 0xff, RZ, 0xc0, !PT ;  /* 0x000000ff0c267812 */ /* 0x000fca00078ec0ff */
[----:B------:R-:W1:Y:S01]  /*3d70*/  SHFL.DOWN PT, R16, R38, 0x8, R15 ;  /* 0x0900000026107989 */ /* 0x000e6200000e000f */
[----:B0-----:R-:W-:-:S05]  /*3d80*/  SEL R13, R13, RZ, !P0 ;  /* 0x000000ff0d0d7207 */ /* 0x001fca0004000000 */
[----:B------:R-:W-:-:S05]  /*3d90*/  IMAD.IADD R22, R20, 0x1, R13 ;  /* 0x0000000114167824 */ /* 0x000fca00078e020d */
[----:B------:R-:W0:Y:S01]  /*3da0*/  SHFL.DOWN PT, R13, R22, 0x10, R15 ;  /* 0x0a000000160d7989 */ /* 0x000e2200000e000f */
[----:B------:R-:W-:Y:S02]  /*3db0*/  ISETP.NE.AND P2, PT, R22, RZ, PT ;  /* 0x000000ff1600720c */ /* 0x000fe40003f45270 */
[----:B-1----:R-:W-:Y:S02]  /*3dc0*/  SEL R16, R16, RZ, !P1 ;  /* 0x000000ff10107207 */ /* 0x002fe40004800000 */
[----:B------:R-:W-:Y:S02]  /*3dd0*/  ISETP.GT.AND P1, PT, R14, R15, PT ;  /* 0x0000000f0e00720c */ /* 0x000fe40003f24270 */
[----:B------:R-:W-:Y:S02]  /*3de0*/  SEL R11, R16, RZ, !P0 ;  /* 0x000000ff100b7207 */ /* 0x000fe40004000000 */
[----:B------:R-:W-:-:S03]  /*3df0*/  ISETP.NE.AND P0, PT, R19, 0x65, PT ;  /* 0x000000651300780c */ /* 0x000fc60003f05270 */
[----:B------:R-:W-:Y:S02]  /*3e00*/  IMAD.IADD R12, R12, 0x1, R11 ;  /* 0x000000010c0c7824 */ /* 0x000fe400078e020b */
[----:B------:R-:W1:Y:S01]  /*3e10*/  LDC.64 R10, c[0x0][0x3a8] ;  /* 0x0000ea00ff0a7b82 */ /* 0x000e620000000a00 */
[----:B0-----:R-:W-:Y:S02]  /*3e20*/  SEL R13, R13, RZ, !P1 ;  /* 0x000000ff0d0d7207 */ /* 0x001fe40004800000 */
[----:B------:R-:W-:-:S05]  /*3e30*/  LOP3.LUT R40, R12, 0xff, RZ, 0xc0, !PT ;  /* 0x000000ff0c287812 */ /* 0x000fca00078ec0ff */
[----:B------:R-:W-:Y:S01]  /*3e40*/  VOTE.ALL P0, P0 ;  /* 0x0000000000ff7806 */ /* 0x000fe20000000000 */
[----:B------:R-:W0:Y:S02]  /*3e50*/  SHFL.DOWN PT, R16, R40, 0x10, R15 ;  /* 0x0a00000028107989 */ /* 0x000e2400000e000f */
[----:B0-----:R-:W-:Y:S02]  /*3e60*/  SEL R16, R16, RZ, !P2 ;  /* 0x000000ff10107207 */ /* 0x001fe40005000000 */
[----:B-1----:R-:W-:Y:S02]  /*3e70*/  IADD3 R21, P2, PT, R10, 0x100, RZ ;  /* 0x000001000a157810 */ /* 0x002fe40007f5e0ff */
[----:B------:R-:W-:-:S05]  /*3e80*/  SEL R19, R16, RZ, !P1 ;  /* 0x000000ff10137207 */ /* 0x000fca0004800000 */
[----:B------:R-:W-:Y:S02]  /*3e90*/  IMAD.IADD R12, R12, 0x1, R19 ;  /* 0x000000010c0c7824 */ /* 0x000fe400078e0213 */
[----:B------:R-:W-:Y:S02]  /*3ea0*/  IMAD.IADD R19, R22, 0x1, R13 ;  /* 0x0000000116137824 */ /* 0x000fe400078e020d */
[----:B------:R-:W-:Y:S01]  /*3eb0*/  IMAD.X R22, RZ, RZ, R11, P2 ;  /* 0x000000ffff167224 */ /* 0x000fe200010e060b */
[----:B------:R-:W-:-:S07]  /*3ec0*/  PRMT R20, R12, 0x7610, R20 ;  /* 0x000076100c147816 */ /* 0x000fce0000000014 */
.L_x_878:
[----:B------:R-:W-:Y:S05]  /*3ed0*/  @!P0 BRA `(.L_x_802) ;  /* 0x0000000400688947 */ /* 0x000fea0003800000 */
.L_x_806:
[----:B------:R-:W-:Y:S02]  /*3ee0*/  IMAD.MOV.U32 R10, RZ, RZ, R21 ;  /* 0x000000ffff0a7224 */ /* 0x000fe400078e0015 */
[----:B------:R-:W-:Y:S02]  /*3ef0*/  IMAD.MOV.U32 R11, RZ, RZ, R22 ;  /* 0x000000ffff0b7224 */ /* 0x000fe400078e0016 */
[----:B------:R-:W-:-:S07]  /*3f00*/  IMAD.WIDE R14, R36, 0x8, R10 ;  /* 0x00000008240e7825 */ /* 0x000fce00078e020a */
.L_x_804:
        /* <DEDUP_REMOVED lines=9> */
.L_x_881:
        /* <DEDUP_REMOVED lines=11> */
[----:B------:R-:W-:Y:S02]  /*4050*/  LOP3.LUT R37, R37, 0xffffff00, RZ, 0xc0, !PT ;  /* 0xffffff0025257812 */ /* 0x000fe400078ec0ff */
[----:B------:R-:W-:Y:S02]  /*4060*/  LOP3.LUT R39, R39, 0xffffff00, RZ, 0xc0, !PT ;  /* 0xffffff0027277812 */ /* 0x000fe400078ec0ff */
[----:B------:R-:W-:-:S02]  /*4070*/  ISETP.NE.AND P2, PT, R19, RZ, PT ;  /* 0x000000ff1300720c */ /* 0x000fc40003f45270 */
[----:B0-----:R-:W-:-:S05]  /*4080*/  LOP3.LUT R10, R10, 0x80000000, R11, 0xec, !PT ;  /* 0x800000000a0a7812 */ /* 0x001fca00078eec0b */
[----:B------:R-:W-:-:S05]  /*4090*/  VIADD R11, R10, 0xffffffff ;  /* 0xffffffff0a0b7836 */ /* 0x000fca0000000000 */
[----:B------:R-:W-:-:S04]  /*40a0*/  LOP3.LUT R11, R10, R11, RZ, 0xc, !PT ;  /* 0x0000000b0a0b7212 */ /* 0x000fc800078e0cff */
[----:B------:R-:W0:Y:S02]  /*40b0*/  POPC R15, R11 ;  /* 0x0000000b000f7309 */ /* 0x000e240000000000 */
[----:B0-----:R-:W0:Y:S01]  /*40c0*/  SHFL.DOWN PT, R16, R44, 0x1, R15 ;  /* 0x082000002c107989 */ /* 0x001e2200000e000f */
[----:B------:R-:W-:-:S03]  /*40d0*/  ISETP.GE.AND P0, PT, R27, R15, PT ;  /* 0x0000000f1b00720c */ /* 0x000fc60003f06270 */
[----:B------:R-:W1:Y:S01]  /*40e0*/  SHFL.DOWN PT, R45, R13, 0x1, R15 ;  /* 0x082000000d2d7989 */ /* 0x000e6200000e000f */
[----:B0-----:R-:W-:-:S04]  /*40f0*/  SEL R16, R16, RZ, !P1 ;  /* 0x000000ff10107207 */ /* 0x001fc80004800000 */
[----:B------:R-:W-:Y:S02]  /*4100*/  SEL R16, R16, RZ, !P0 ;  /* 0x000000ff10107207 */ /* 0x000fe40004000000 */
[----:B-1----:R-:W-:-:S03]  /*4110*/  SEL R10, R45, RZ, !P0 ;  /* 0x000000ff2d0a7207 */ /* 0x002fc60004000000 */
[----:B------:R-:W-:Y:S02]  /*4120*/  IMAD.IADD R12, R12, 0x1, R16 ;  /* 0x000000010c0c7824 */ /* 0x000fe400078e0210 */
[----:B------:R-:W-:Y:S02]  /*4130*/  IMAD.IADD R13, R13, 0x1, R10 ;  /* 0x000000010d0d7824 */ /* 0x000fe400078e020a */
[----:B------:R-:W-:Y:S01]  /*4140*/  VIADD R10, R27, 0x2 ;  /* 0x000000021b0a7836 */ /* 0x000fe20000000000 */
[----:B------:R-:W-:Y:S02]  /*4150*/  LOP3.LUT R37, R37, 0xff, R12, 0xf8, !PT ;  /* 0x000000ff25257812 */ /* 0x000fe400078ef80c */
[----:B------:R-:W-:Y:S01]  /*4160*/  ISETP.NE.AND P1, PT, R13, RZ, PT ;  /* 0x000000ff0d00720c */ /* 0x000fe20003f25270 */
[----:B------:R-:W0:Y:S01]  /*4170*/  SHFL.DOWN PT, R44, R13, 0x2, R15 ;  /* 0x084000000d2c7989 */ /* 0x000e2200000e000f */
[----:B------:R-:W-:Y:S01]  /*4180*/  ISETP.GT.AND P0, PT, R10, R15, PT ;  /* 0x0000000f0a00720c */ /* 0x000fe20003f04270 */
[----:B------:R-:W-:-:S02]  /*4190*/  VIADD R10, R27, 0x4 ;  /* 0x000000041b0a7836 */ /* 0x000fc40000000000 */
        /* <DEDUP_REMOVED lines=8> */
[----:B------:R-:W-:Y:S01]  /*4220*/  IMAD.IADD R12, R12, 0x1, R11 ;  /* 0x000000010c0c7824 */ /* 0x000fe200078e020b */
[----:B------:R-:W-:Y:S01]  /*4230*/  LOP3.LUT R11, R38, 0xffffff00, RZ, 0xc0, !PT ;  /* 0xffffff00260b7812 */ /* 0x000fe200078ec0ff */
[----:B------:R-:W-:-:S03]  /*4240*/  VIADD R10, R27, 0x8 ;  /* 0x000000081b0a7836 */ /* 0x000fc60000000000 */
[----:B------:R-:W-:-:S05]  /*4250*/  LOP3.LUT R38, R11, 0xff, R12, 0xf8, !PT ;  /* 0x000000ff0b267812 */ /* 0x000fca00078ef80c */
[----:B------:R-:W1:Y:S01]  /*4260*/  SHFL.DOWN PT, R16, R38, 0x4, R15 ;  /* 0x0880000026107989 */ /* 0x000e6200000e000f */
[----:B0-----:R-:W-:-:S05]  /*4270*/  SEL R44, R44, RZ, !P0 ;  /* 0x000000ff2c2c7207 */ /* 0x001fca0004000000 */
[----:B------:R-:W-:-:S05]  /*4280*/  IMAD.IADD R13, R13, 0x1, R44 ;  /* 0x000000010d0d7824 */ /* 0x000fca00078e022c */
[----:B------:R-:W0:Y:S01]  /*4290*/  SHFL.DOWN PT, R44, R13, 0x8, R15 ;  /* 0x090000000d2c7989 */ /* 0x000e2200000e000f */
[----:B-1----:R-:W-:Y:S02]  /*42a0*/  SEL R16, R16, RZ, !P1 ;  /* 0x000000ff10107207 */ /* 0x002fe40004800000 */
[----:B------:R-:W-:Y:S02]  /*42b0*/  ISETP.NE.AND P1, PT, R13, RZ, PT ;  /* 0x000000ff0d00720c */ /* 0x000fe40003f25270 */
[----:B------:R-:W-:Y:S02]  /*42c0*/  SEL R11, R16, RZ, !P0 ;  /* 0x000000ff100b7207 */ /* 0x000fe40004000000 */
[----:B------:R-:W-:Y:S01]  /*42d0*/  ISETP.GT.AND P0, PT, R10, R15, PT ;  /* 0x0000000f0a00720c */ /* 0x000fe20003f04270 */
[----:B------:R-:W-:Y:S02]  /*42e0*/  VIADD R10, R27, 0x10 ;  /* 0x000000101b0a7836 */ /* 0x000fe40000000000 */
[----:B------:R-:W-:-:S05]  /*42f0*/  IMAD.IADD R12, R12, 0x1, R11 ;  /* 0x000000010c0c7824 */ /* 0x000fca00078e020b */
[----:B------:R-:W-:-:S05]  /*4300*/  LOP3.LUT R39, R39, 0xff, R12, 0xf8, !PT ;  /* 0x000000ff27277812 */ /* 0x000fca00078ef80c */
[----:B------:R-:W1:Y:S01]  /*4310*/  SHFL.DOWN PT, R16, R39, 0x8, R15 ;  /* 0x0900000027107989 */ /* 0x000e6200000e000f */
[----:B0-----:R-:W-:-:S05]  /*4320*/  SEL R44, R44, RZ, !P0 ;  /* 0x000000ff2c2c7207 */ /* 0x001fca0004000000 */
[----:B------:R-:W-:-:S05]  /*4330*/  IMAD.IADD R13, R13, 0x1, R44 ;  /* 0x000000010d0d7824 */ /* 0x000fca00078e022c */
[----:B------:R-:W0:Y:S01]  /*4340*/  SHFL.DOWN PT, R44, R13, 0x10, R15 ;  /* 0x0a0000000d2c7989 */ /* 0x000e2200000e000f */
[----:B-1----:R-:W-:Y:S02]  /*4350*/  SEL R16, R16, RZ, !P1 ;  /* 0x000000ff10107207 */ /* 0x002fe40004800000 */
[----:B------:R-:W-:Y:S02]  /*4360*/  ISETP.GT.AND P1, PT, R10, R15, PT ;  /* 0x0000000f0a00720c */ /* 0x000fe40003f24270 */
[----:B------:R-:W-:Y:S02]  /*4370*/  SEL R11, R16, RZ, !P0 ;  /* 0x000000ff100b7207 */ /* 0x000fe40004000000 */
[----:B------:R-:W-:-:S03]  /*4380*/  ISETP.NE.AND P0, PT, R13, RZ, PT ;  /* 0x000000ff0d00720c */ /* 0x000fc60003f05270 */
[----:B------:R-:W-:Y:S01]  /*4390*/  IMAD.IADD R12, R12, 0x1, R11 ;  /* 0x000000010c0c7824 */ /* 0x000fe200078e020b */
[----:B------:R-:W-:Y:S02]  /*43a0*/  LOP3.LUT R11, R40, 0xffffff00, RZ, 0xc0, !PT ;  /* 0xffffff00280b7812 */ /* 0x000fe400078ec0ff */
[----:B0-----:R-:W-:Y:S02]  /*43b0*/  SEL R44, R44, RZ, !P1 ;  /* 0x000000ff2c2c7207 */ /* 0x001fe40004800000 */
[----:B------:R-:W-:Y:S02]  /*43c0*/  LOP3.LUT R40, R11, 0xff, R12, 0xf8, !PT ;  /* 0x000000ff0b287812 */ /* 0x000fe400078ef80c */
[----:B------:R-:W-:-:S03]  /*43d0*/  IADD3 R19, PT, PT, R13, R44, R19 ;  /* 0x0000002c0d137210 */ /* 0x000fc60007ffe013 */
[----:B------:R-:W0:Y:S02]  /*43e0*/  SHFL.DOWN PT, R16, R40, 0x10, R15 ;  /* 0x0a00000028107989 */ /* 0x000e2400000e000f */
[----:B0-----:R-:W-:Y:S02]  /*43f0*/  SEL R16, R16, RZ, !P0 ;  /* 0x000000ff10107207 */ /* 0x001fe40004000000 */
[----:B------:R-:W-:Y:S02]  /*4400*/  ISETP.NE.AND P0, PT, R41, 0x65, PT ;  /* 0x000000652900780c */ /* 0x000fe40003f05270 */
[----:B------:R-:W-:-:S05]  /*4410*/  SEL R11, R16, RZ, !P1 ;  /* 0x000000ff100b7207 */ /* 0x000fca0004800000 */
[----:B------:R-:W-:-:S05]  /*4420*/  IMAD.IADD R11, R12, 0x1, R11 ;  /* 0x000000010c0b7824 */ /* 0x000fca00078e020b */
[----:B------:R-:W-:Y:S02]  /*4430*/  SEL R11, R11, RZ, !P2 ;  /* 0x000000ff0b0b7207 */ /* 0x000fe40005000000 */
[----:B------:R-:W-:-:S03]  /*4440*/  VOTE.ALL P0, P0 ;  /* 0x0000000000ff7806 */ /* 0x000fc60000000000 */
[----:B------:R-:W-:-:S05]  /*4450*/  IMAD.IADD R11, R11, 0x1, R20 ;  /* 0x000000010b0b7824 */ /* 0x000fca00078e0214 */
[----:B------:R-:W-:-:S07]  /*4460*/  PRMT R20, R11, 0x7610, R20 ;  /* 0x000076100b147816 */ /* 0x000fce0000000014 */
.L_x_895:
[----:B------:R-:W-:Y:S05]  /*4470*/  @P0 BRA `(.L_x_806) ;  /* 0xfffffff800980947 */ /* 0x000fea000383ffff */
.L_x_802:
[----:B------:R-:W0:Y:S01]  /*4480*/  S2R R36, SR_TID.X ;  /* 0x0000000000247919 */ /* 0x000e220000002100 */
[----:B------:R-:W-:Y:S01]  /*4490*/  ISETP.NE.AND P1, PT, R27, RZ, PT ;  /* 0x000000ff1b00720c */ /* 0x000fe20003f25270 */
[----:B------:R-:W-:-:S12]  /*44a0*/  BSSY.RECONVERGENT B0, `(.L_x_807) ;  /* 0x0000014000007945 */ /* 0x000fd80003800200 */
[----:B------:R-:W1:Y:S01]  /*44b0*/  @!P1 S2R R11, SR_CgaCtaId ;  /* 0x00000000000b9919 */ /* 0x000e620000008800 */
[----:B------:R-:W-:Y:S02]  /*44c0*/  @!P1 MOV R10, 0x400 ;  /* 0x00000400000a9802 */ /* 0x000fe40000000f00 */
[----:B0-----:R-:W-:Y:S02]  /*44d0*/  ISETP.NE.AND P0, PT, R36, RZ, PT ;  /* 0x000000ff2400720c */ /* 0x001fe40003f05270 */
[----:B-1----:R-:W-:-:S11]  /*44e0*/  @!P1 LEA R10, R11, R10, 0x18 ;  /* 0x0000000a0b0a9211 */ /* 0x002fd600078ec0ff */
[----:B------:R-:W-:Y:S05]  /*44f0*/  @P0 BRA `(.L_x_808) ;  /* 0x0000000000380947 */ /* 0x000fea0003800000 */
[----:B------:R-:W0:Y:S01]  /*4500*/  S2UR UR6, SR_CgaCtaId ;  /* 0x00000000000679c3 */ /* 0x000e220000008800 */
[C---:B------:R-:W-:Y:S01]  /*4510*/  ISETP.NE.AND P0, PT, R9.reuse, RZ, PT ;  /* 0x000000ff0900720c */ /* 0x040fe20003f05270 */
[----:B------:R-:W-:Y:S01]  /*4520*/  UMOV UR5, 0x400 ;  /* 0x0000040000057882 */ /* 0x000fe20000000000 */
[----:B--2---:R-:W-:Y:S02]  /*4530*/  IMAD.IADD R9, R9, 0x1, R19 ;  /* 0x0000000109097824 */ /* 0x004fe400078e0213 */
[----:B------:R-:W-:-:S05]  /*4540*/  SEL R8, R20, RZ, !P0 ;  /* 0x000000ff14087207 */ /* 0x000fca0004000000 */
[----:B------:R-:W-:-:S05]  /*4550*/  IMAD.IADD R23, R23, 0x1, R8 ;  /* 0x0000000117177824 */ /* 0x000fca00078e0208 */
[----:B------:R-:W-:-:S04]  /*4560*/  LOP3.LUT R8, R23, 0xff, RZ, 0xc0, !PT ;  /* 0x000000ff17087812 */ /* 0x000fc800078ec0ff */
[----:B------:R-:W-:Y:S01]  /*4570*/  LOP3.LUT R8, R8, 0x6500, RZ, 0xfc, !PT ;  /* 0x0000650008087812 */ /* 0x000fe200078efcff */
[----:B0-----:R-:W-:-:S04]  /*4580*/  ULEA UR5, UR6, UR5, 0x18 ;  /* 0x0000000506057291 */ /* 0x001fc8000f8ec0ff */
[----:B------:R0:W-:Y:S05]  /*4590*/  ST.E.64.STRONG.GPU desc[UR10][R42.64+0x100], R8 ;  /* 0x000100082a007985 */ /* 0x0001ea000c10fb0a */
[----:B------:R0:W-:Y:S04]  /*45a0*/  STS [UR5+0x6c], R9 ;  /* 0x00006c09ff007988 */ /* 0x0001e80008000805 */
[----:B------:R0:W-:Y:S04]  /*45b0*/  STS.U8 [UR5+0x70], R23 ;  /* 0x00007017ff007988 */ /* 0x0001e80008000005 */
[----:B------:R0:W-:Y:S04]  /*45c0*/  STS [UR5+0x64], R19 ;  /* 0x00006413ff007988 */ /* 0x0001e80008000805 */
[----:B------:R0:W-:Y:S02]  /*45d0*/  STS.U8 [UR5+0x68], R20 ;  /* 0x00006814ff007988 */ /* 0x0001e40008000005 */
.L_x_808:
[----:B------:R-:W-:Y:S05]  /*45e0*/  BSYNC.RECONVERGENT B0 ;  /* 0x0000000000007941 */ /* 0x000fea0003800200 */
.L_x_807:
[----:B------:R1:W-:Y:S01]  /*45f0*/  @!P1 STS [R10+0x48], R19 ;  /* 0x000048130a009388 */ /* 0x0003e20000000800 */
[----:B------:R-:W-:Y:S01]  /*4600*/  @!P1 IMAD.MOV.U32 R17, RZ, RZ, R19 ;  /* 0x000000ffff119224 */ /* 0x000fe200078e0013 */
[----:B------:R-:W-:Y:S02]  /*4610*/  @!P1 PRMT R18, R20, 0x7610, R18 ;  /* 0x0000761014129816 */ /* 0x000fe40000000012 */
[----:B------:R1:W-:Y:S05]  /*4620*/  @!P1 STS.U8 [R10+0x4c], R20 ;  /* 0x00004c140a009388 */ /* 0x0003ea0000000000 */
.L_x_796:
[----:B------:R-:W-:Y:S01]  /*4630*/  ISETP.NE.AND P0, PT, R36, RZ, PT ;  /* 0x000000ff2400720c */ /* 0x000fe20003f05270 */
[----:B------:R-:W-:Y:S05]  /*4640*/  WARPSYNC.ALL ;  /* 0x0000000000007948 */ /* 0x000fea0003800000 */
[----:B------:R-:W-:Y:S06]  /*4650*/  BAR.SYNC.DEFER_BLOCKING 0x0 ;  /* 0x0000000000007b1d */ /* 0x000fec0000010000 */
[----:B------:R-:W-:Y:S04]  /*4660*/  BSSY.RECONVERGENT B0, `(.L_x_809) ;  /* 0x000000c000007945 */ /* 0x000fe80003800200 */
[----:B------:R-:W-:Y:S05]  /*4670*/  @!P0 BRA `(.L_x_810) ;  /* 0x0000000000288947 */ /* 0x000fea0003800000 */
[----:B------:R-:W3:Y:S01]  /*4680*/  S2UR UR6, SR_CgaCtaId ;  /* 0x00000000000679c3 */ /* 0x000ee20000008800 */
[----:B------:R-:W-:Y:S01]  /*4690*/  UMOV UR5, 0x400 ;  /* 0x0000040000057882 */ /* 0x000fe20000000000 */
[----:B------:R-:W-:Y:S01]  /*46a0*/  ISETP.NE.AND P0, PT, R17, RZ, PT ;  /* 0x000000ff1100720c */ /* 0x000fe20003f05270 */
[----:B---3--:R-:W-:-:S09]  /*46b0*/  ULEA UR5, UR6, UR5, 0x18 ;  /* 0x0000000506057291 */ /* 0x008fd2000f8ec0ff */
[----:B0-2---:R-:W0:Y:S04]  /*46c0*/  LDS.U8 R8, [UR5+0x4c] ;  /* 0x00004c05ff087984 */ /* 0x005e280008000000 */
[----:B-1----:R-:W1:Y:S01]  /*46d0*/  LDS R10, [UR5+0x48] ;  /* 0x00004805ff0a7984 */ /* 0x002e620008000800 */
[----:B0-----:R-:W-:Y:S01]  /*46e0*/  SEL R9, R8, RZ, !P0 ;  /* 0x000000ff08097207 */ /* 0x001fe20004000000 */
[----:B-1----:R-:W-:-:S04]  /*46f0*/  IMAD.IADD R17, R17, 0x1, R10 ;  /* 0x0000000111117824 */ /* 0x002fc800078e020a */
[----:B------:R-:W-:-:S05]  /*4700*/  IMAD.IADD R9, R18, 0x1, R9 ;  /* 0x0000000112097824 */ /* 0x000fca00078e0209 */
[----:B------:R-:W-:-:S07]  /*4710*/  PRMT R18, R9, 0x7610, R18 ;  /* 0x0000761009127816 */ /* 0x000fce0000000012 */
.L_x_810:
[----:B------:R-:W-:Y:S05]  /*4720*/  BSYNC.RECONVERGENT B0 ;  /* 0x0000000000007941 */ /* 0x000fea0003800200 */
.L_x_809:
[----:B------:R-:W3:Y:S01]  /*4730*/  S2UR UR5, SR_CgaCtaId ;  /* 0x00000000000579c3 */ /* 0x000ee20000008800 */
[----:B------:R-:W-:Y:S01]  /*4740*/  ISETP.NE.AND P0, PT, R28, R25, PT ;  /* 0x000000191c00720c */ /* 0x000fe20003f05270 */
[----:B------:R-:W-:Y:S01]  /*4750*/  UMOV UR4, 0x400 ;  /* 0x0000040000047882 */ /* 0x000fe20000000000 */
[----:B------:R-:W-:Y:S02]  /*4760*/  ISETP.NE.AND P1, PT, R25, R24, PT ;  /* 0x000000181900720c */ /* 0x000fe40003f25270 */
[----:B01----:R-:W-:Y:S02]  /*4770*/  SEL R19, R18, RZ, !P0 ;  /* 0x000000ff12137207 */ /* 0x003fe40004000000 */
[----:B------:R-:W-:Y:S02]  /*4780*/  SEL R14, RZ, 0x1, !P0 ;  /* 0x00000001ff0e7807 */ /* 0x000fe40004000000 */
[----:B------:R-:W-:Y:S01]  /*4790*/  ISETP.NE.AND P0, PT, R24, R7, PT ;  /* 0x000000071800720c */ /* 0x000fe20003f05270 */
[----:B------:R-:W-:-:S02]  /*47a0*/  IMAD.IADD R19, R0, 0x1, R19 ;  /* 0x0000000100137824 */ /* 0x000fc400078e0213 */
[C---:B------:R-:W-:Y:S02]  /*47b0*/  VIADD R16, R14.reuse, 0x1 ;  /* 0x000000010e107836 */ /* 0x040fe40000000000 */
[----:B--2---:R-:W-:Y:S01]  /*47c0*/  IMAD.IADD R23, R14, 0x1, R17 ;  /* 0x000000010e177824 */ /* 0x004fe200078e0211 */
[----:B------:R-:W-:Y:S01]  /*47d0*/  SEL R0, R19, RZ, !P1 ;  /* 0x000000ff13007207 */ /* 0x000fe20004800000 */
[----:B------:R-:W-:Y:S01]  /*47e0*/  @!P1 IMAD.MOV R16, RZ, RZ, R14 ;  /* 0x000000ffff109224 */ /* 0x000fe200078e020e */
[----:B------:R-:W-:-:S03]  /*47f0*/  ISETP.NE.AND P1, PT, R7, R6, PT ;  /* 0x000000060700720c */ /* 0x000fc60003f25270 */
[----:B------:R-:W-:Y:S02]  /*4800*/  IMAD.IADD R35, R35, 0x1, R0 ;  /* 0x0000000123237824 */ /* 0x000fe400078e0200 */
[----:B------:R-:W-:Y:S01]  /*4810*/  IMAD.IADD R16, R17, 0x1, R16 ;  /* 0x0000000111107824 */ /* 0x000fe200078e0210 */
[----:B---3--:R-:W-:Y:S02]  /*4820*/  ULEA UR8, UR5, UR4, 0x18 ;  /* 0x0000000405087291 */ /* 0x008fe4000f8ec0ff */
[----:B------:R-:W-:Y:S01]  /*4830*/  SEL R9, R35, RZ, !P0 ;  /* 0x000000ff23097207 */ /* 0x000fe20004000000 */
[----:B------:R-:W-:Y:S02]  /*4840*/  VIADD R22, R16, 0x1 ;  /* 0x0000000110167836 */ /* 0x000fe40000000000 */
[----:B------:R-:W-:Y:S01]  /*4850*/  @!P0 IMAD.MOV R22, RZ, RZ, R16 ;  /* 0x000000ffff168224 */ /* 0x000fe200078e0210 */
[----:B------:R-:W-:Y:S01]  /*4860*/  ISETP.NE.AND P0, PT, R6, R5, PT ;  /* 0x000000050600720c */ /* 0x000fe20003f05270 */
[----:B------:R-:W-:-:S02]  /*4870*/  IMAD.IADD R34, R34, 0x1, R9 ;  /* 0x0000000122227824 */ /* 0x000fc400078e0209 */
[----:B------:R-:W-:Y:S01]  /*4880*/  VIADD R0, R22, 0x1 ;  /* 0x0000000116007836 */ /* 0x000fe20000000000 */
[----:B------:R-:W0:Y:S01]  /*4890*/  LDS R12, [UR8+0x74] ;  /* 0x00007408ff0c7984 */ /* 0x000e220008000800 */
[----:B------:R-:W-:Y:S01]  /*48a0*/  @!P1 IMAD.MOV R0, RZ, RZ, R22 ;  /* 0x000000ffff009224 */ /* 0x000fe200078e0216 */
[----:B------:R-:W-:Y:S02]  /*48b0*/  SEL R8, R34, RZ, !P1 ;  /* 0x000000ff22087207 */ /* 0x000fe40004800000 */
[----:B------:R-:W-:-:S03]  /*48c0*/  ISETP.NE.AND P1, PT, R5, R4, PT ;  /* 0x000000040500720c */ /* 0x000fc60003f25270 */
[----:B------:R-:W-:Y:S02]  /*48d0*/  IMAD.IADD R29, R29, 0x1, R8 ;  /* 0x000000011d1d7824 */ /* 0x000fe400078e0208 */
[----:B------:R-:W-:Y:S02]  /*48e0*/  VIADD R8, R0, 0x1 ;  /* 0x0000000100087836 */ /* 0x000fe40000000000 */
        /* <DEDUP_REMOVED lines=11> */
[----:B------:R-:W-:-:S05]  /*49a0*/  SEL R11, R31, RZ, !P0 ;  /* 0x000000ff1f0b7207 */ /* 0x000fca0004000000 */
[----:B------:R-:W-:Y:S02]  /*49b0*/  IMAD.IADD R32, R32, 0x1, R11 ;  /* 0x0000000120207824 */ /* 0x000fe400078e020b */
[----:B------:R-:W-:Y:S01]  /*49c0*/  VIADD R11, R10, 0x1 ;  /* 0x000000010a0b7836 */ /* 0x000fe20000000000 */
[----:B0-----:R-:W-:Y:S01]  /*49d0*/  ISETP.GE.AND P0, PT, R12, 0x101, PT ;  /* 0x000001010c00780c */ /* 0x001fe20003f06270 */
[----:B------:R-:W-:Y:S01]  /*49e0*/  @!P1 IMAD.MOV R11, RZ, RZ, R10 ;  /* 0x000000ffff0b9224 */ /* 0x000fe200078e020a */
[----:B------:R-:W-:-:S05]  /*49f0*/  SEL R20, R32, RZ, !P1 ;  /* 0x000000ff20147207 */ /* 0x000fca0004800000 */
[----:B------:R-:W-:-:S06]  /*4a00*/  IMAD.IADD R33, R33, 0x1, R20 ;  /* 0x0000000121217824 */ /* 0x000fcc00078e0214 */
[----:B------:R-:W-:Y:S05]  /*4a10*/  @!P0 BRA `(.L_x_811) ;  /* 0x0000000c00e08947 */ /* 0x000fea0003800000 */
[----:B------:R-:W0:Y:S01]  /*4a20*/  LDS R13, [UR8+0x64] ;  /* 0x00006408ff0d7984 */ /* 0x000e220008000800 */
        /* <DEDUP_REMOVED lines=31> */
[----:B------:R-:W-:Y:S02]  /*4c20*/  ISETP.GE.AND P0, PT, R36, R12, PT ;  /* 0x0000000c2400720c */ /* 0x000fe40003f06270 */
[----:B------:R-:W-:Y:S01]  /*4c30*/  @P4 LEA R8, R8, UR8, 0x3 ;  /* 0x0000000808084c11 */ /* 0x000fe2000f8e18ff */
[----:B------:R0:W-:Y:S02]  /*4c40*/  @P1 STS [R22], R7 ;  /* 0x0000000716001388 */ /* 0x0001e40000000800 */
        /* <DEDUP_REMOVED lines=15> */
[----:B0-----:R-:W-:Y:S01]  /*4d40*/  LOP3.LUT R3, RZ, R36, RZ, 0x33, !PT ;  /* 0x00000024ff037212 */ /* 0x001fe200078e33ff */
[----:B------:R-:W-:Y:S04]  /*4d50*/  BSSY.RECONVERGENT B0, `(.L_x_812) ;  /* 0x000001c000007945 */ /* 0x000fe80003800200 */
[----:B------:R-:W-:-:S05]  /*4d60*/  IMAD.IADD R3, R12, 0x1, R3 ;  /* 0x000000010c037824 */ /* 0x000fca00078e0203 */
[C---:B------:R-:W-:Y:S02]  /*4d70*/  LOP3.LUT R0, R3.reuse, 0x300, RZ, 0xc0, !PT ;  /* 0x0000030003007812 */ /* 0x040fe400078ec0ff */
[----:B------:R-:W-:Y:S02]  /*4d80*/  ISETP.GE.U32.AND P1, PT, R3, 0x300, PT ;  /* 0x000003000300780c */ /* 0x000fe40003f26070 */
[----:B------:R-:W-:-:S13]  /*4d90*/  ISETP.NE.AND P0, PT, R0, 0x300, PT ;  /* 0x000003000000780c */ /* 0x000fda0003f05270 */
[----:B------:R-:W-:Y:S05]  /*4da0*/  @!P0 BRA `(.L_x_813) ;  /* 0x0000000000588947 */ /* 0x000fea0003800000 */
[----:B------:R-:W0:Y:S01]  /*4db0*/  LDC.64 R8, c[0x0][0x390] ;  /* 0x0000e400ff087b82 */ /* 0x000e220000000a00 */
[----:B------:R-:W-:Y:S01]  /*4dc0*/  LEA.HI R0, R3, 0x1, RZ, 0x18 ;  /* 0x0000000103007811 */ /* 0x000fe200078fc0ff */
[----:B------:R-:W-:-:S04]  /*4dd0*/  IMAD.IADD R11, R36, 0x1, R13 ;  /* 0x00000001240b7824 */ /* 0x000fc800078e020d */
[C---:B------:R-:W-:Y:S01]  /*4de0*/  IMAD.SHL.U32 R2, R0.reuse, 0x100, RZ ;  /* 0x0000010000027824 */ /* 0x040fe200078e00ff */
[----:B------:R-:W-:Y:S01]  /*4df0*/  LOP3.LUT R0, R0, 0x3, RZ, 0xc0, !PT ;  /* 0x0000000300007812 */ /* 0x000fe200078ec0ff */
[----:B------:R-:W1:Y:S03]  /*4e00*/  LDC.64 R6, c[0x0][0x398] ;  /* 0x0000e600ff067b82 */ /* 0x000e660000000a00 */
[----:B------:R-:W-:Y:S01]  /*4e10*/  LOP3.LUT R3, R2, 0x300, RZ, 0xc0, !PT ;  /* 0x0000030002037812 */ /* 0x000fe200078ec0ff */
[----:B------:R-:W-:Y:S01]  /*4e20*/  IMAD.MOV R0, RZ, RZ, -R0 ;  /* 0x000000ffff007224 */ /* 0x000fe200078e0a00 */
[----:B------:R-:W-:-:S03]  /*4e30*/  LEA R2, R36, UR8, 0x3 ;  /* 0x0000000824027c11 */ /* 0x000fc6000f8e18ff */
[----:B------:R-:W-:Y:S02]  /*4e40*/  IMAD.IADD R36, R36, 0x1, R3 ;  /* 0x0000000124247824 */ /* 0x000fe400078e0203 */
[----:B------:R-:W-:-:S07]  /*4e50*/  VIADD R10, R2, 0x4 ;  /* 0x00000004020a7836 */ /* 0x000fce0000000000 */
.L_x_814:
[----:B--2---:R-:W2:Y:S01]  /*4e60*/  LDS R15, [R10+-0x4] ;  /* 0xfffffc000a0f7984 */ /* 0x004ea20000000800 */
[----:B0-----:R-:W-:-:S03]  /*4e70*/  IMAD.WIDE R4, R11, 0x4, R8 ;  /* 0x000000040b047825 */ /* 0x001fc600078e0208 */
[----:B------:R0:W3:Y:S01]  /*4e80*/  LDS.S8 R17, [R10] ;  /* 0x000000000a117984 */ /* 0x0000e20000000200 */
[----:B-1----:R-:W-:-:S04]  /*4e90*/  IMAD.WIDE R2, R11, 0x4, R6 ;  /* 0x000000040b027825 */ /* 0x002fc800078e0206 */
[----:B------:R-:W-:Y:S02]  /*4ea0*/  VIADD R0, R0, 0x1 ;  /* 0x0000000100007836 */ /* 0x000fe40000000000 */
[----:B------:R-:W-:Y:S02]  /*4eb0*/  VIADD R11, R11, 0x100 ;  /* 0x000001000b0b7836 */ /* 0x000fe40000000000 */
[----:B0-----:R-:W-:Y:S01]  /*4ec0*/  VIADD R10, R10, 0x800 ;  /* 0x000008000a0a7836 */ /* 0x001fe20000000000 */
[----:B------:R-:W-:Y:S01]  /*4ed0*/  ISETP.NE.AND P0, PT, R0, RZ, PT ;  /* 0x000000ff0000720c */ /* 0x000fe20003f05270 */
[----:B--2---:R2:W-:Y:S04]  /*4ee0*/  STG.E desc[UR10][R4.64], R15 ;  /* 0x0000000f04007986 */ /* 0x0045e8000c10190a */
[----:B---3--:R2:W-:Y:S08]  /*4ef0*/  STG.E desc[UR10][R2.64], R17 ;  /* 0x0000001102007986 */ /* 0x0085f0000c10190a */
[----:B------:R-:W-:Y:S05]  /*4f00*/  @P0 BRA `(.L_x_814) ;  /* 0xfffffffc00d40947 */ /* 0x000fea000383ffff */
.L_x_813:
[----:B------:R-:W-:Y:S05]  /*4f10*/  BSYNC.RECONVERGENT B0 ;  /* 0x0000000000007941 */ /* 0x000fea0003800200 */
.L_x_812:
[----:B------:R-:W-:Y:S05]  /*4f20*/  @!P1 EXIT ;  /* 0x000000000000994d */ /* 0x000fea0003800000 */
[----:B------:R-:W0:Y:S01]  /*4f30*/  LDCU.128 UR4, c[0x0][0x390] ;  /* 0x00007200ff0477ac */ /* 0x000e220008000c00 */
[----:B------:R-:W-:Y:S01]  /*4f40*/  IMAD.IADD R0, R12, 0x1, -R36 ;  /* 0x000000010c007824 */ /* 0x000fe200078e0a24 */
[----:B------:R-:W-:Y:S01]  /*4f50*/  BSSY.RECONVERGENT B0, `(.L_x_815) ;  /* 0x0000061000007945 */ /* 0x000fe20003800200 */
[----:B------:R-:W-:Y:S01]  /*4f60*/  IMAD.IADD R13, R36, 0x1, R13 ;  /* 0x00000001240d7824 */ /* 0x000fe200078e020d */
[----:B------:R-:W-:Y:S02]  /*4f70*/  PLOP3.LUT P0, PT, PT, PT, PT, 0x80, 0x8 ;  /* 0x000000000008781c */ /* 0x000fe40003f0f070 */
[----:B------:R-:W-:Y:S02]  /*4f80*/  ISETP.GT.AND P1, PT, R0, 0xc00, PT ;  /* 0x00000c000000780c */ /* 0x000fe40003f24270 */
[----:B------:R-:W-:-:S05]  /*4f90*/  LEA R0, R36, UR8, 0x3 ;  /* 0x0000000824007c11 */ /* 0x000fca000f8e18ff */
[----:B------:R-:W-:Y:S01]  /*4fa0*/  VIADD R0, R0, 0x1000 ;  /* 0x0000100000007836 */ /* 0x000fe20000000000 */
[----:B0-----:R-:W-:Y:S02]  /*4fb0*/  UIADD3 UR4, UP0, UPT, UR4, 0x800, URZ ;  /* 0x0000080004047890 */ /* 0x001fe4000ff1e0ff */
[----:B------:R-:W-:Y:S02]  /*4fc0*/  UIADD3 UR6, UP1, UPT, UR6, 0x800, URZ ;  /* 0x0000080006067890 */ /* 0x000fe4000ff3e0ff */
[----:B------:R-:W-:Y:S02]  /*4fd0*/  UIADD3.X UR5, UPT, UPT, URZ, UR5, URZ, UP0, !UPT ;  /* 0x00000005ff057290 */ /* 0x000fe400087fe4ff */
[----:B------:R-:W-:Y:S01]  /*4fe0*/  UIADD3.X UR7, UPT, UPT, URZ, UR7, URZ, UP1, !UPT ;  /* 0x00000007ff077290 */ /* 0x000fe20008ffe4ff */
[----:B--2---:R-:W-:Y:S02]  /*4ff0*/  IMAD.U32 R2, RZ, RZ, UR4 ;  /* 0x00000004ff027e24 */ /* 0x004fe4000f8e00ff */
[----:B------:R-:W-:-:S02]  /*5000*/  IMAD.U32 R4, RZ, RZ, UR6 ;  /* 0x00000006ff047e24 */ /* 0x000fc4000f8e00ff */
[----:B------:R-:W-:Y:S02]  /*5010*/  IMAD.U32 R3, RZ, RZ, UR5 ;  /* 0x00000005ff037e24 */ /* 0x000fe4000f8e00ff */
[----:B------:R-:W-:Y:S01]  /*5020*/  IMAD.U32 R5, RZ, RZ, UR7 ;  /* 0x00000007ff057e24 */ /* 0x000fe2000f8e00ff */
[----:B------:R-:W-:Y:S06]  /*5030*/  @!P1 BRA `(.L_x_816) ;  /* 0x0000000400489947 */ /* 0x000fec0003800000 */
[----:B------:R-:W-:Y:S01]  /*5040*/  PLOP3.LUT P0, PT, PT, PT, PT, 0x8, 0x80 ;  /* 0x000000000080781c */ /* 0x000fe20003f0e170 */
[----:B------:R-:W-:-:S12]  /*5050*/  VIADD R19, R12, 0xfffff400 ;  /* 0xfffff4000c137836 */ /* 0x000fd80000000000 */
.L_x_817:
[----:B-1----:R-:W0:Y:S01]  /*5060*/  LDS R7, [R0+-0x1000] ;  /* 0xfff0000000077984 */ /* 0x002e220000000800 */
[----:B------:R-:W-:-:S03]  /*5070*/  IMAD.WIDE R16, R13, 0x4, R2 ;  /* 0x000000040d107825 */ /* 0x000fc600078e0202 */
[----:B------:R-:W1:Y:S01]  /*5080*/  LDS.S8 R9, [R0+-0xffc] ;  /* 0xfff0040000097984 */ /* 0x000e620000000200 */
[----:B------:R-:W-:-:S03]  /*5090*/  IMAD.WIDE R10, R13, 0x4, R4 ;  /* 0x000000040d0a7825 */ /* 0x000fc600078e0204 */
[----:B------:R-:W2:Y:S01]  /*50a0*/  LDS R6, [R0+-0x800] ;  /* 0xfff8000000067984 */ /* 0x000ea20000000800 */
[----:B------:R-:W-:-:S03]  /*50b0*/  VIADD R36, R36, 0x1000 ;  /* 0x0000100024247836 */ /* 0x000fc60000000000 */
[----:B------:R-:W3:Y:S02]  /*50c0*/  LDS.S8 R8, [R0+-0x7fc] ;  /* 0xfff8040000087984 */ /* 0x000ee40000000200 */
[----:B------:R-:W-:Y:S02]  /*50d0*/  ISETP.GE.AND P1, PT, R36, R19, PT ;  /* 0x000000132400720c */ /* 0x000fe40003f26270 */
        /* <DEDUP_REMOVED lines=29> */
[----:B-1----:R0:W-:Y:S01]  /*52b0*/  STG.E desc[UR10][R10.64+-0x800], R9 ;  /* 0xfff800090a007986 */ /* 0x0021e2000c10190a */
[----:B--2---:R-:W-:-:S03]  /*52c0*/  VIADD R0, R0, 0x8000 ;  /* 0x0000800000007836 */ /* 0x004fc60000000000 */
[----:B------:R1:W-:Y:S04]  /*52d0*/  STG.E desc[UR10][R16.64+-0x400], R6 ;  /* 0xfffc000610007986 */ /* 0x0003e8000c10190a */
[----:B---3--:R2:W-:Y:S01]  /*52e0*/  STG.E desc[UR10][R10.64+-0x400], R8 ;  /* 0xfffc00080a007986 */ /* 0x0085e2000c10190a */
[----:B0-----:R-:W-:-:S03]  /*52f0*/  VIADD R9, R13, 0x400 ;  /* 0x000004000d097836 */ /* 0x001fc60000000000 */
[----:B----4-:R-:W-:Y:S01]  /*5300*/  STG.E desc[UR10][R16.64], R14 ;  /* 0x0000000e10007986 */ /* 0x010fe2000c10190a */
[----:B-1----:R-:W-:-:S03]  /*5310*/  IMAD.WIDE R6, R9, 0x4, R2 ;  /* 0x0000000409067825 */ /* 0x002fc600078e0202 */
[----:B-----5:R-:W-:Y:S01]  /*5320*/  STG.E desc[UR10][R10.64], R15 ;  /* 0x0000000f0a007986 */ /* 0x020fe2000c10190a */
[----:B--2---:R-:W-:-:S03]  /*5330*/  IMAD.WIDE R8, R9, 0x4, R4 ;  /* 0x0000000409087825 */ /* 0x004fc600078e0204 */
[----:B------:R0:W-:Y:S04]  /*5340*/  STG.E desc[UR10][R16.64+0x400], R44 ;  /* 0x0004002c10007986 */ /* 0x0001e8000c10190a */
[----:B------:R1:W-:Y:S04]  /*5350*/  STG.E desc[UR10][R10.64+0x400], R43 ;  /* 0x0004002b0a007986 */ /* 0x0003e8000c10190a */
[----:B------:R-:W-:Y:S01]  /*5360*/  STG.E desc[UR10][R6.64+-0x800], R45 ;  /* 0xfff8002d06007986 */ /* 0x000fe2000c10190a */
[----:B0-----:R-:W-:-:S03]  /*5370*/  VIADD R17, R13, 0x800 ;  /* 0x000008000d117836 */ /* 0x001fc60000000000 */
[----:B------:R-:W-:Y:S01]  /*5380*/  STG.E desc[UR10][R8.64+-0x800], R34 ;  /* 0xfff8002208007986 */ /* 0x000fe2000c10190a */
[----:B------:R-:W-:-:S03]  /*5390*/  IMAD.WIDE R14, R17, 0x4, R2 ;  /* 0x00000004110e7825 */ /* 0x000fc600078e0202 */
[----:B------:R-:W-:Y:S01]  /*53a0*/  STG.E desc[UR10][R6.64+-0x400], R38 ;  /* 0xfffc002606007986 */ /* 0x000fe2000c10190a */
[----:B------:R-:W-:-:S03]  /*53b0*/  IMAD.WIDE R16, R17, 0x4, R4 ;  /* 0x0000000411107825 */ /* 0x000fc600078e0204 */
[----:B------:R-:W-:Y:S01]  /*53c0*/  STG.E desc[UR10][R8.64+-0x400], R40 ;  /* 0xfffc002808007986 */ /* 0x000fe2000c10190a */
[----:B-1----:R-:W-:-:S03]  /*53d0*/  VIADD R43, R13, 0xc00 ;  /* 0x00000c000d2b7836 */ /* 0x002fc60000000000 */
[----:B------:R-:W-:Y:S01]  /*53e0*/  STG.E desc[UR10][R6.64], R42 ;  /* 0x0000002a06007986 */ /* 0x000fe2000c10190a */
[----:B------:R-:W-:Y:S02]  /*53f0*/  VIADD R13, R13, 0x1000 ;  /* 0x000010000d0d7836 */ /* 0x000fe40000000000 */
[C---:B------:R-:W-:Y:S01]  /*5400*/  IMAD.WIDE R10, R43.reuse, 0x4, R2 ;  /* 0x000000042b0a7825 */ /* 0x040fe200078e0202 */
[----:B------:R0:W-:Y:S04]  /*5410*/  STG.E desc[UR10][R8.64], R41 ;  /* 0x0000002908007986 */ /* 0x0001e8000c10190a */
[----:B------:R1:W-:Y:S04]  /*5420*/  STG.E desc[UR10][R6.64+0x400], R21 ;  /* 0x0004001506007986 */ /* 0x0003e8000c10190a */
[----:B------:R1:W-:Y:S04]  /*5430*/  STG.E desc[UR10][R8.64+0x400], R23 ;  /* 0x0004001708007986 */ /* 0x0003e8000c10190a */
[----:B------:R1:W-:Y:S01]  /*5440*/  STG.E desc[UR10][R14.64+-0x800], R25 ;  /* 0xfff800190e007986 */ /* 0x0003e2000c10190a */
[----:B0-----:R-:W-:-:S03]  /*5450*/  IMAD.WIDE R40, R43, 0x4, R4 ;  /* 0x000000042b287825 */ /* 0x001fc600078e0204 */
        /* <DEDUP_REMOVED lines=15> */
[----:B------:R-:W-:Y:S05]  /*5550*/  @!P1 BRA `(.L_x_817) ;  /* 0xfffffff800c09947 */ /* 0x000fea000383ffff */
.L_x_816:
[----:B------:R-:W-:Y:S05]  /*5560*/  BSYNC.RECONVERGENT B0 ;  /* 0x0000000000007941 */ /* 0x000fea0003800200 */
.L_x_815:
[----:B-1----:R-:W-:Y:S01]  /*5570*/  IMAD.IADD R6, R12, 0x1, -R36 ;  /* 0x000000010c067824 */ /* 0x002fe200078e0a24 */
[----:B------:R-:W-:Y:S04]  /*5580*/  BSSY.RECONVERGENT B0, `(.L_x_818) ;  /* 0x000002c000007945 */ /* 0x000fe80003800200 */
[----:B------:R-:W-:-:S13]  /*5590*/  ISETP.GT.AND P1, PT, R6, 0x400, PT ;  /* 0x000004000600780c */ /* 0x000fda0003f24270 */
[----:B------:R-:W-:Y:S05]  /*55a0*/  @!P1 BRA `(.L_x_819) ;  /* 0x0000000000a49947 */ /* 0x000fea0003800000 */
[----:B------:R-:W0:Y:S01]  /*55b0*/  LDS R17, [R0+-0x1000] ;  /* 0xfff0000000117984 */ /* 0x000e220000000800 */
[C---:B------:R-:W-:Y:S01]  /*55c0*/  IMAD.WIDE R6, R13.reuse, 0x4, R2 ;  /* 0x000000040d067825 */ /* 0x040fe200078e0202 */
[----:B------:R-:W-:Y:S02]  /*55d0*/  PLOP3.LUT P0, PT, PT, PT, PT, 0x8, 0x80 ;  /* 0x000000000080781c */ /* 0x000fe40003f0e170 */
[----:B------:R-:W1:Y:S01]  /*55e0*/  LDS.S8 R19, [R0+-0xffc] ;  /* 0xfff0040000137984 */ /* 0x000e620000000200 */
[----:B------:R-:W-:-:S03]  /*55f0*/  IMAD.WIDE R8, R13, 0x4, R4 ;  /* 0x000000040d087825 */ /* 0x000fc600078e0204 */
[----:B------:R-:W2:Y:S01]  /*5600*/  LDS R21, [R0+-0x800] ;  /* 0xfff8000000157984 */ /* 0x000ea20000000800 */
[----:B------:R-:W-:Y:S02]  /*5610*/  VIADD R15, R13, 0x400 ;  /* 0x000004000d0f7836 */ /* 0x000fe40000000000 */
[----:B------:R-:W-:Y:S01]  /*5620*/  VIADD R36, R36, 0x800 ;  /* 0x0000080024247836 */ /* 0x000fe20000000000 */
[----:B------:R-:W3:Y:S01]  /*5630*/  LDS.S8 R23, [R0+-0x7fc] ;  /* 0xfff8040000177984 */ /* 0x000ee20000000200 */
[----:B------:R-:W-:-:S03]  /*5640*/  IMAD.WIDE R10, R15, 0x4, R2 ;  /* 0x000000040f0a7825 */ /* 0x000fc600078e0202 */
[----:B------:R-:W4:Y:S01]  /*5650*/  LDS R25, [R0] ;  /* 0x0000000000197984 */ /* 0x000f220000000800 */
[----:B------:R-:W-:-:S03]  /*5660*/  IMAD.WIDE R14, R15, 0x4, R4 ;  /* 0x000000040f0e7825 */ /* 0x000fc600078e0204 */
[----:B------:R-:W5:Y:S01]  /*5670*/  LDS.S8 R27, [R0+0x4] ;  /* 0x00000400001b7984 */ /* 0x000f620000000200 */
[----:B------:R-:W-:-:S03]  /*5680*/  VIADD R13, R13, 0x800 ;  /* 0x000008000d0d7836 */ /* 0x000fc60000000000 */
        /* <DEDUP_REMOVED lines=13> */
[----:B------:R0:W-:Y:S04]  /*5760*/  STG.E desc[UR10][R6.64+-0x400], R21 ;  /* 0xfffc001506007986 */ /* 0x0001e8000c10190a */
[----:B---3--:R0:W-:Y:S04]  /*5770*/  STG.E desc[UR10][R8.64+-0x400], R23 ;  /* 0xfffc001708007986 */ /* 0x0081e8000c10190a */
[----:B----4-:R0:W-:Y:S04]  /*5780*/  STG.E desc[UR10][R6.64], R25 ;  /* 0x0000001906007986 */ /* 0x0101e8000c10190a */
[----:B-----5:R0:W-:Y:S04]  /*5790*/  STG.E desc[UR10][R8.64], R27 ;  /* 0x0000001b08007986 */ /* 0x0201e8000c10190a */
        /* <DEDUP_REMOVED lines=9> */
[----:B------:R0:W-:Y:S02]  /*5830*/  STG.E desc[UR10][R14.64+0x400], R16 ;  /* 0x000400100e007986 */ /* 0x0001e4000c10190a */
.L_x_819:
[----:B------:R-:W-:Y:S05]  /*5840*/  BSYNC.RECONVERGENT B0 ;  /* 0x0000000000007941 */ /* 0x000fea0003800200 */
.L_x_818:
[----:B------:R-:W-:-:S13]  /*5850*/  ISETP.LT.OR P0, PT, R36, R12, P0 ;  /* 0x0000000c2400720c */ /* 0x000fda0000701670 */
[----:B------:R-:W-:Y:S05]  /*5860*/  @!P0 EXIT ;  /* 0x000000000000894d */ /* 0x000fea0003800000 */
[----:B0-----:R-:W0:Y:S01]  /*5870*/  LDS R7, [R0+-0x1000] ;  /* 0xfff0000000077984 */ /* 0x001e220000000800 */
[----:B------:R-:W-:-:S03]  /*5880*/  IMAD.WIDE R2, R13, 0x4, R2 ;  /* 0x000000040d027825 */ /* 0x000fc600078e0202 */
[----:B------:R-:W1:Y:S01]  /*5890*/  LDS.S8 R9, [R0+-0xffc] ;  /* 0xfff0040000097984 */ /* 0x000e620000000200 */
[----:B------:R-:W-:-:S03]  /*58a0*/  IMAD.WIDE R4, R13, 0x4, R4 ;  /* 0x000000040d047825 */ /* 0x000fc600078e0204 */
        /* <DEDUP_REMOVED lines=15> */
.L_x_811:
[----:B------:R-:W0:Y:S01]  /*59a0*/  LDC.64 R12, c[0x0][0x390] ;  /* 0x0000e400ff0c7b82 */ /* 0x000e220000000a00 */
[----:B------:R-:W-:Y:S02]  /*59b0*/  ISETP.NE.AND P0, PT, R28, R25, PT ;  /* 0x000000191c00720c */ /* 0x000fe40003f05270 */
[----:B------:R-:W-:Y:S02]  /*59c0*/  ISETP.NE.AND P3, PT, R25, R24, PT ;  /* 0x000000181900720c */ /* 0x000fe40003f65270 */
[----:B------:R-:W-:Y:S02]  /*59d0*/  ISETP.NE.AND P4, PT, R24, R7, PT ;  /* 0x000000071800720c */ /* 0x000fe40003f85270 */
[----:B------:R-:W-:Y:S01]  /*59e0*/  ISETP.NE.AND P2, PT, R7, R6, PT ;  /* 0x000000060700720c */ /* 0x000fe20003f45270 */
[----:B------:R-:W1:Y:S01]  /*59f0*/  LDC.64 R14, c[0x0][0x398] ;  /* 0x0000e600ff0e7b82 */ /* 0x000e620000000a00 */
[----:B------:R-:W-:Y:S02]  /*5a00*/  ISETP.NE.AND P1, PT, R6, R5, PT ;  /* 0x000000050600720c */ /* 0x000fe40003f25270 */
[----:B------:R-:W-:-:S03]  /*5a10*/  ISETP.NE.AND P5, PT, R3, R2, PT ;  /* 0x000000020300720c */ /* 0x000fc60003fa5270 */
[----:B------:R-:W-:Y:S02]  /*5a20*/  @P0 LOP3.LUT R18, R18, 0xffff, RZ, 0xc0, !PT ;  /* 0x0000ffff12120812 */ /* 0x000fe400078ec0ff */
[----:B------:R-:W2:Y:S01]  /*5a30*/  LDC.64 R20, c[0x0][0x390] ;  /* 0x0000e400ff147b82 */ /* 0x000ea20000000a00 */
[----:B------:R-:W-:Y:S02]  /*5a40*/  @P3 LOP3.LUT R19, R19, 0xffff, RZ, 0xc0, !PT ;  /* 0x0000ffff13133812 */ /* 0x000fe400078ec0ff */
[----:B------:R-:W-:Y:S02]  /*5a50*/  @P0 PRMT R27, R18, 0x8880, RZ ;  /* 0x00008880121b0816 */ /* 0x000fe400000000ff */
[----:B------:R-:W-:Y:S02]  /*5a60*/  @P4 LOP3.LUT R35, R35, 0xffff, RZ, 0xc0, !PT ;  /* 0x0000ffff23234812 */ /* 0x000fe400078ec0ff */
[----:B------:R-:W-:Y:S01]  /*5a70*/  @P3 PRMT R19, R19, 0x8880, RZ ;  /* 0x0000888013133816 */ /* 0x000fe200000000ff */
[----:B------:R-:W3:Y:S01]  /*5a80*/  LDC.64 R36, c[0x0][0x398] ;  /* 0x0000e600ff247b82 */ /* 0x000ee20000000a00 */
[----:B0-----:R-:W-:Y:S01]  /*5a90*/  @P0 IMAD.WIDE R12, R17, 0x4, R12 ;  /* 0x00000004110c0825 */ /* 0x001fe200078e020c */
[----:B------:R-:W-:-:S02]  /*5aa0*/  @P4 PRMT R35, R35, 0x8880, RZ ;  /* 0x0000888023234816 */ /* 0x000fc400000000ff */
[----:B------:R-:W-:Y:S02]  /*5ab0*/  @P2 LOP3.LUT R34, R34, 0xffff, RZ, 0xc0, !PT ;  /* 0x0000ffff22222812 */ /* 0x000fe400078ec0ff */
[----:B------:R1:W-:Y:S01]  /*5ac0*/  @P0 STG.E desc[UR10][R12.64], R28 ;  /* 0x0000001c0c000986 */ /* 0x0003e2000c10190a */
[----:B------:R-:W-:Y:S01]  /*5ad0*/  @P1 LOP3.LUT R29, R29, 0xffff, RZ, 0xc0, !PT ;  /* 0x0000ffff1d1d1812 */ /* 0x000fe200078ec0ff */
[----:B------:R-:W0:Y:S01]  /*5ae0*/  LDC.64 R40, c[0x0][0x390] ;  /* 0x0000e400ff287b82 */ /* 0x000e220000000a00 */
[----:B------:R-:W-:-:S07]  /*5af0*/  @P5 LOP3.LUT R32, R32, 0xffff, RZ, 0xc0, !PT ;  /* 0x0000ffff20205812 */ /* 0x000fce00078ec0ff */
[----:B------:R-:W4:Y:S01]  /*5b00*/  LDC.64 R42, c[0x0][0x398] ;  /* 0x0000e600ff2a7b82 */ /* 0x000f220000000a00 */
[----:B-1----:R-:W-:-:S04]  /*5b10*/  @P0 IMAD.WIDE R12, R17, 0x4, R14 ;  /* 0x00000004110c0825 */ /* 0x002fc800078e020e */
[C---:B--2---:R-:W-:Y:S01]  /*5b20*/  @P3 IMAD.WIDE R14, R23.reuse, 0x4, R20 ;  /* 0x00000004170e3825 */ /* 0x044fe200078e0214 */
[----:B------:R3:W-:Y:S02]  /*5b30*/  @P0 STG.E desc[UR10][R12.64], R27 ;  /* 0x0000001b0c000986 */ /* 0x0007e4000c10190a */
[----:B------:R-:W1:Y:S01]  /*5b40*/  LDC.64 R38, c[0x0][0x390] ;  /* 0x0000e400ff267b82 */ /* 0x000e620000000a00 */
[----:B------:R-:W-:Y:S01]  /*5b50*/  ISETP.NE.AND P0, PT, R2, R26, PT ;  /* 0x0000001a0200720c */ /* 0x000fe20003f05270 */
[----:B------:R0:W-:Y:S06]  /*5b60*/  @P3 STG.E desc[UR10][R14.64], R25 ;  /* 0x000000190e003986 */ /* 0x0001ec000c10190a */
[----:B------:R-:W2:Y:S01]  /*5b70*/  LDC.64 R44, c[0x0][0x398] ;  /* 0x0000e600ff2c7b82 */ /* 0x000ea20000000a00 */
[----:B---3--:R-:W-:-:S04]  /*5b80*/  @P3 IMAD.WIDE R12, R23, 0x4, R36 ;  /* 0x00000004170c3825 */ /* 0x008fc800078e0224 */
[----:B0-----:R-:W-:-:S03]  /*5b90*/  @P4 IMAD.WIDE R14, R16, 0x4, R40 ;  /* 0x00000004100e4825 */ /* 0x001fc600078e0228 */
[----:B------:R-:W0:Y:S01]  /*5ba0*/  LDC.64 R20, c[0x0][0x390] ;  /* 0x0000e400ff147b82 */ /* 0x000e220000000a00 */
[----:B------:R-:W-:Y:S01]  /*5bb0*/  @P3 STG.E desc[UR10][R12.64], R19 ;  /* 0x000000130c003986 */ /* 0x000fe2000c10190a */
[----:B------:R-:W-:Y:S01]  /*5bc0*/  ISETP.NE.AND P3, PT, R5, R4, PT ;  /* 0x000000040500720c */ /* 0x000fe20003f65270 */
[----:B----4-:R-:W-:Y:S02]  /*5bd0*/  @P4 IMAD.WIDE R16, R16, 0x4, R42 ;  /* 0x0000000410104825 */ /* 0x010fe400078e022a */
[----:B------:R1:W-:Y:S02]  /*5be0*/  @P4 STG.E desc[UR10][R14.64], R24 ;  /* 0x000000180e004986 */ /* 0x0003e4000c10190a */
[----:B------:R-:W-:Y:S01]  /*5bf0*/  @P4 IMAD.MOV.U32 R27, RZ, RZ, R35 ;  /* 0x000000ffff1b4224 */ /* 0x000fe200078e0023 */
[----:B------:R-:W3:Y:S01]  /*5c00*/  LDC.64 R40, c[0x0][0x398] ;  /* 0x0000e600ff287b82 */ /* 0x000ee20000000a00 */
[----:B------:R-:W-:-:S03]  /*5c10*/  @P2 PRMT R35, R34, 0x8880, RZ ;  /* 0x0000888022232816 */ /* 0x000fc600000000ff */
[----:B------:R3:W-:Y:S01]  /*5c20*/  @P4 STG.E desc[UR10][R16.64], R27 ;  /* 0x0000001b10004986 */ /* 0x0007e2000c10190a */
[----:B------:R-:W-:Y:S02]  /*5c30*/  ISETP.NE.AND P4, PT, R4, R3, PT ;  /* 0x000000030400720c */ /* 0x000fe40003f85270 */
[----:B------:R-:W-:Y:S01]  /*5c40*/  @P3 LOP3.LUT R30, R30, 0xffff, RZ, 0xc0, !PT ;  /* 0x0000ffff1e1e3812 */ /* 0x000fe200078ec0ff */
[----:B------:R-:W4:Y:S01]  /*5c50*/  LDC.64 R42, c[0x0][0x390] ;  /* 0x0000e400ff2a7b82 */ /* 0x000f220000000a00 */
[----:B-1----:R-:W-:Y:S01]  /*5c60*/  @P2 IMAD.WIDE R24, R22, 0x4, R38 ;  /* 0x0000000416182825 */ /* 0x002fe200078e0226 */
[----:B------:R-:W-:Y:S02]  /*5c70*/  @P1 PRMT R39, R29, 0x8880, RZ ;  /* 0x000088801d271816 */ /* 0x000fe400000000ff */
[----:B------:R-:W-:Y:S01]  /*5c80*/  @P3 PRMT R30, R30, 0x8880, RZ ;  /* 0x000088801e1e3816 */ /* 0x000fe200000000ff */
[----:B--2---:R-:W-:Y:S01]  /*5c90*/  @P2 IMAD.WIDE R22, R22, 0x4, R44 ;  /* 0x0000000416162825 */ /* 0x004fe200078e022c */
[----:B------:R1:W-:Y:S02]  /*5ca0*/  @P2 STG.E desc[UR10][R24.64], R7 ;  /* 0x0000000718002986 */ /* 0x0003e4000c10190a */
[----:B------:R-:W2:Y:S01]  /*5cb0*/  LDC.64 R36, c[0x0][0x398] ;  /* 0x0000e600ff247b82 */ /* 0x000ea20000000a00 */
[C---:B0-----:R-:W-:Y:S01]  /*5cc0*/  @P1 IMAD.WIDE R20, R0.reuse, 0x4, R20 ;  /* 0x0000000400141825 */ /* 0x041fe200078e0214 */
[----:B------:R-:W-:Y:S01]  /*5cd0*/  @P4 LOP3.LUT R31, R31, 0xffff, RZ, 0xc0, !PT ;  /* 0x0000ffff1f1f4812 */ /* 0x000fe200078ec0ff */
[----:B------:R-:W-:Y:S03]  /*5ce0*/  @P2 STG.E desc[UR10][R22.64], R35 ;  /* 0x0000002316002986 */ /* 0x000fe6000c10190a */
[----:B------:R-:W-:Y:S01]  /*5cf0*/  @P4 PRMT R31, R31, 0x8880, RZ ;  /* 0x000088801f1f4816 */ /* 0x000fe200000000ff */
[----:B------:R-:W-:Y:S01]  /*5d00*/  @P1 STG.E desc[UR10][R20.64], R6 ;  /* 0x0000000614001986 */ /* 0x000fe2000c10190a */
[----:B------:R-:W0:Y:S01]  /*5d10*/  LDC.64 R14, c[0x0][0x390] ;  /* 0x0000e400ff0e7b82 */ /* 0x000e220000000a00 */
[----:B---3--:R-:W-:-:S04]  /*5d20*/  @P1 IMAD.WIDE R26, R0, 0x4, R40 ;  /* 0x00000004001a1825 */ /* 0x008fc800078e0228 */
[----:B-1----:R-:W-:Y:S01]  /*5d30*/  @P3 IMAD.MOV.U32 R7, RZ, RZ, R30 ;  /* 0x000000ffff073224 */ /* 0x002fe200078e001e */
[----:B------:R-:W-:Y:S02]  /*5d40*/  @P1 STG.E desc[UR10][R26.64], R39 ;  /* 0x000000271a001986 */ /* 0x000fe4000c10190a */
[----:B------:R-:W1:Y:S01]  /*5d50*/  LDC.64 R12, c[0x0][0x398] ;  /* 0x0000e600ff0c7b82 */ /* 0x000e620000000a00 */
[----:B----4-:R-:W-:-:S05]  /*5d60*/  @P3 IMAD.WIDE R28, R8, 0x4, R42 ;  /* 0x00000004081c3825 */ /* 0x010fca00078e022a */
[----:B------:R3:W-:Y:S02]  /*5d70*/  @P3 STG.E desc[UR10][R28.64], R5 ;  /* 0x000000051c003986 */ /* 0x0007e4000c10190a */
[----:B------:R-:W4:Y:S01]  /*5d80*/  LDC.64 R18, c[0x0][0x390] ;  /* 0x0000e400ff127b82 */ /* 0x000f220000000a00 */
[----:B--2---:R-:W-:-:S05]  /*5d90*/  @P3 IMAD.WIDE R36, R8, 0x4, R36 ;  /* 0x0000000408243825 */ /* 0x004fca00078e0224 */
[----:B------:R2:W-:Y:S02]  /*5da0*/  @P3 STG.E desc[UR10][R36.64], R7 ;  /* 0x0000000724003986 */ /* 0x0005e4000c10190a */
[----:B------:R-:W5:Y:S01]  /*5db0*/  LDC.64 R16, c[0x0][0x398] ;  /* 0x0000e600ff107b82 */ /* 0x000f620000000a00 */
[----:B0-----:R-:W-:-:S04]  /*5dc0*/  @P4 IMAD.WIDE R14, R9, 0x4, R14 ;  /* 0x00000004090e4825 */ /* 0x001fc800078e020e */
[----:B---3--:R-:W-:Y:S01]  /*5dd0*/  @P4 IMAD.MOV.U32 R5, RZ, RZ, R31 ;  /* 0x000000ffff054224 */ /* 0x008fe200078e001f */
[----:B------:R2:W-:Y:S01]  /*5de0*/  @P4 STG.E desc[UR10][R14.64], R4 ;  /* 0x000000040e004986 */ /* 0x0005e2000c10190a */
[----:B-1----:R-:W-:Y:S01]  /*5df0*/  @P4 IMAD.WIDE R12, R9, 0x4, R12 ;  /* 0x00000004090c4825 */ /* 0x002fe200078e020c */
[----:B------:R-:W-:-:S04]  /*5e00*/  @P5 PRMT R9, R32, 0x8880, RZ ;  /* 0x0000888020095816 */ /* 0x000fc800000000ff */
[----:B------:R2:W-:Y:S01]  /*5e10*/  @P4 STG.E desc[UR10][R12.64], R5 ;  /* 0x000000050c004986 */ /* 0x0005e2000c10190a */
[----:B----4-:R-:W-:-:S05]  /*5e20*/  @P5 IMAD.WIDE R18, R10, 0x4, R18 ;  /* 0x000000040a125825 */ /* 0x010fca00078e0212 */
[----:B------:R2:W-:Y:S01]  /*5e30*/  @P5 STG.E desc[UR10][R18.64], R3 ;  /* 0x0000000312005986 */ /* 0x0005e2000c10190a */
[----:B-----5:R-:W-:-:S05]  /*5e40*/  @P5 IMAD.WIDE R16, R10, 0x4, R16 ;  /* 0x000000040a105825 */ /* 0x020fca00078e0210 */
[----:B------:R2:W-:Y:S01]  /*5e50*/  @P5 STG.E desc[UR10][R16.64], R9 ;  /* 0x0000000910005986 */ /* 0x0005e2000c10190a */
[----:B------:R-:W-:Y:S05]  /*5e60*/  @!P0 EXIT ;  /* 0x000000000000894d */ /* 0x000fea0003800000 */
[----:B--2---:R-:W0:Y:S01]  /*5e70*/  LDC.64 R4, c[0x0][0x390] ;  /* 0x0000e400ff047b82 */ /* 0x004e220000000a00 */
        /* <DEDUP_REMOVED lines=8> */
.L_x_781:
[----:B------:R-:W-:-:S13]  /*5f00*/  ISETP.GE.AND P0, PT, R8, 0x1, PT ;  /* 0x000000010800780c */ /* 0x000fda0003f06270 */
[----:B------:R-:W-:Y:S05]  /*5f10*/  @!P0 EXIT ;  /* 0x000000000000894d */ /* 0x000fea0003800000 */
[----:B------:R-:W-:-:S13]  /*5f20*/  ISETP.NE.AND P0, PT, R37, RZ, PT ;  /* 0x000000ff2500720c */ /* 0x000fda0003f05270 */
[----:B------:R-:W-:Y:S05]  /*5f30*/  @P0 BRA `(.L_x_820) ;  /* 0x0000002c00380947 */ /* 0x000fea0003800000 */
[----:B------:R-:W0:Y:S01]  /*5f40*/  LDC.64 R6, c[0x0][0x380] ;  /* 0x0000e000ff067b82 */ /* 0x000e220000000a00 */
[----:B------:R-:W1:Y:S02]  /*5f50*/  LDCU.64 UR4, c[0x0][0x388] ;  /* 0x00007100ff0477ac */ /* 0x000e640008000a00 */
[C---:B-1----:R-:W-:Y:S01]  /*5f60*/  IADD3 R4, P0, PT, R3.reuse, UR4, RZ ;  /* 0x0000000403047c10 */ /* 0x042fe2000ff1e0ff */
[----:B0-----:R-:W-:-:S04]  /*5f70*/  IMAD.WIDE.U32 R6, R3, 0x4, R6 ;  /* 0x0000000403067825 */ /* 0x001fc800078e0006 */
[----:B------:R-:W-:Y:S01]  /*5f80*/  IMAD.X R5, RZ, RZ, UR5, P0 ;  /* 0x00000005ff057e24 */ /* 0x000fe200080e06ff */
[----:B------:R-:W2:Y:S04]  /*5f90*/  LDG.E.CONSTANT R0, desc[UR10][R6.64] ;  /* 0x0000000a06007981 */ /* 0x000ea8000c1e9900 */
[----:B------:R0:W3:Y:S01]  /*5fa0*/  LDG.E.U8.CONSTANT R9, desc[UR10][R4.64] ;  /* 0x0000000a04097981 */ /* 0x0000e2000c1e9100 */
[----:B------:R-:W1:Y:S02]  /*5fb0*/  S2R R42, SR_TID.X ;  /* 0x00000000002a7919 */ /* 0x000e640000002100 */
[C---:B-1----:R-:W-:Y:S02]  /*5fc0*/  LOP3.LUT R13, R42.reuse, 0x1f, RZ, 0xc0, !PT ;  /* 0x0000001f2a0d7812 */ /* 0x042fe400078ec0ff */
[----:B------:R-:W-:-:S05]  /*5fd0*/  LOP3.LUT R2, R42, 0x3e0, RZ, 0xc0, !PT ;  /* 0x000003e02a027812 */ /* 0x000fca00078ec0ff */
[----:B------:R-:W-:-:S04]  /*5fe0*/  IMAD R13, R2, 0x9, R13 ;  /* 0x00000009020d7824 */ /* 0x000fc800078e020d */
[C---:B------:R-:W-:Y:S01]  /*5ff0*/  VIADD R11, R13.reuse, 0x40 ;  /* 0x000000400d0b7836 */ /* 0x040fe20000000000 */
[C---:B------:R-:W-:Y:S01]  /*6000*/  ISETP.GE.U32.AND P6, PT, R13.reuse, R8, PT ;  /* 0x000000080d00720c */ /* 0x040fe20003fc6070 */
[C---:B------:R-:W-:Y:S01]  /*6010*/  VIADD R3, R13.reuse, 0x20 ;  /* 0x000000200d037836 */ /* 0x040fe20000000000 */
[C---:B------:R-:W-:Y:S01]  /*6020*/  LEA R2, P2, R13.reuse, R6, 0x2 ;  /* 0x000000060d027211 */ /* 0x040fe200078410ff */
[----:B------:R-:W-:Y:S01]  /*6030*/  VIADD R15, R13, 0x60 ;  /* 0x000000600d0f7836 */ /* 0x000fe20000000000 */
[-C--:B------:R-:W-:Y:S01]  /*6040*/  ISETP.GE.U32.AND P0, PT, R11, R8.reuse, PT ;  /* 0x000000080b00720c */ /* 0x080fe20003f06070 */
[----:B------:R-:W-:Y:S01]  /*6050*/  VIADD R11, R13, 0xa0 ;  /* 0x000000a00d0b7836 */ /* 0x000fe20000000000 */
[-C--:B------:R-:W-:Y:S01]  /*6060*/  ISETP.GE.U32.AND P5, PT, R3, R8.reuse, PT ;  /* 0x000000080300720c */ /* 0x080fe20003fa6070 */
[--C-:B------:R-:W-:Y:S01]  /*6070*/  IMAD.X R3, RZ, RZ, R7.reuse, P2 ;  /* 0x000000ffff037224 */ /* 0x100fe200010e0607 */
[----:B------:R-:W-:Y:S01]  /*6080*/  ISETP.GE.U32.AND P4, PT, R15, R8, PT ;  /* 0x000000080f00720c */ /* 0x000fe20003f86070 */
[C---:B------:R-:W-:Y:S01]  /*6090*/  VIADD R15, R13.reuse, 0xc0 ;  /* 0x000000c00d0f7836 */ /* 0x040fe20000000000 */
[C---:B0-----:R-:W-:Y:S01]  /*60a0*/  IADD3 R4, P1, PT, R13.reuse, R4, RZ ;  /* 0x000000040d047210 */ /* 0x041fe20007f3e0ff */
[----:B------:R-:W-:Y:S01]  /*60b0*/  VIADD R17, R13, 0x80 ;  /* 0x000000800d117836 */ /* 0x000fe20000000000 */
[----:B------:R-:W-:Y:S01]  /*60c0*/  ISETP.GE.U32.AND P2, PT, R11, R8, PT ;  /* 0x000000080b00720c */ /* 0x000fe20003f46070 */
[----:B------:R-:W-:-:S03]  /*60d0*/  @!P6 IMAD.WIDE.U32 R6, R13, 0x4, R6 ;  /* 0x000000040d06e825 */ /* 0x000fc600078e0006 */
[-C--:B------:R-:W-:Y:S01]  /*60e0*/  ISETP.GE.U32.AND P3, PT, R17, R8.reuse, PT ;  /* 0x000000081100720c */ /* 0x080fe20003f66070 */
[----:B------:R-:W-:Y:S01]  /*60f0*/  IMAD.X R5, RZ, RZ, R5, P1 ;  /* 0x000000ffff057224 */ /* 0x000fe200008e0605 */
[----:B------:R-:W-:Y:S01]  /*6100*/  ISETP.GE.U32.AND P1, PT, R15, R8, PT ;  /* 0x000000080f00720c */ /* 0x000fe20003f26070 */
[C---:B------:R-:W-:Y:S02]  /*6110*/  VIADD R15, R13.reuse, 0xe0 ;  /* 0x000000e00d0f7836 */ /* 0x040fe40000000000 */
[----:B------:R-:W-:Y:S02]  /*6120*/  VIADD R13, R13, 0x100 ;  /* 0x000001000d0d7836 */ /* 0x000fe40000000000 */
[----:B--2---:R-:W-:Y:S02]  /*6130*/  IMAD.MOV.U32 R12, RZ, RZ, R0 ;  /* 0x000000ffff0c7224 */ /* 0x004fe400078e0000 */
[----:B------:R0:W2:Y:S01]  /*6140*/  @!P6 LDG.E.CONSTANT R0, desc[UR10][R6.64] ;  /* 0x0000000a0600e981 */ /* 0x0000a2000c1e9900 */
[----:B---3--:R-:W-:Y:S01]  /*6150*/  PRMT R11, R9, 0x7610, R11 ;  /* 0x00007610090b7816 */ /* 0x008fe2000000000b */
[----:B------:R-:W-:-:S02]  /*6160*/  IMAD.MOV.U32 R14, RZ, RZ, R12 ;  /* 0x000000ffff0e7224 */ /* 0x000fc400078e000c */
[----:B------:R-:W3:Y:S01]  /*6170*/  @!P6 LDG.E.U8.CONSTANT R9, desc[UR10][R4.64] ;  /* 0x0000000a0409e981 */ /* 0x000ee2000c1e9100 */
[-C--:B------:R-:W-:Y:S02]  /*6180*/  ISETP.GE.U32.AND P6, PT, R15, R8.reuse, PT ;  /* 0x000000080f00720c */ /* 0x080fe40003fc6070 */
[----:B------:R-:W-:Y:S01]  /*6190*/  PRMT R10, R11, 0x7610, R10 ;  /* 0x000076100b0a7816 */ /* 0x000fe2000000000a */
[----:B------:R-:W4:Y:S05]  /*61a0*/  @!P5 LDG.E.CONSTANT R14, desc[UR10][R2.64+0x80] ;  /* 0x0000800a020ed981 */ /* 0x000f2a000c1e9900 */
[----:B------:R-:W5:Y:S01]  /*61b0*/  @!P5 LDG.E.U8.CONSTANT R10, desc[UR10][R4.64+0x20] ;  /* 0x0000200a040ad981 */ /* 0x000f62000c1e9100 */
[----:B------:R-:W-:Y:S01]  /*61c0*/  ISETP.GE.U32.AND P5, PT, R13, R8, PT ;  /* 0x000000080d00720c */ /* 0x000fe20003fa6070 */
[----:B0-----:R-:W-:-:S02]  /*61d0*/  IMAD.MOV.U32 R6, RZ, RZ, R12 ;  /* 0x000000ffff067224 */ /* 0x001fc400078e000c */
[--C-:B------:R-:W-:Y:S02]  /*61e0*/  IMAD.MOV.U32 R7, RZ, RZ, R12.reuse ;  /* 0x000000ffff077224 */ /* 0x100fe400078e000c */
[--C-:B------:R-:W-:Y:S02]  /*61f0*/  IMAD.MOV.U32 R13, RZ, RZ, R12.reuse ;  /* 0x000000ffff0d7224 */ /* 0x100fe400078e000c */
[--C-:B------:R-:W-:Y:S01]  /*6200*/  IMAD.MOV.U32 R15, RZ, RZ, R12.reuse ;  /* 0x000000ffff0f7224 */ /* 0x100fe200078e000c */
[----:B------:R-:W3:Y:S01]  /*6210*/  @!P0 LDG.E.CONSTANT R6, desc[UR10][R2.64+0x100] ;  /* 0x0001000a02068981 */ /* 0x000ee2000c1e9900 */
[--C-:B------:R-:W-:Y:S02]  /*6220*/  IMAD.MOV.U32 R16, RZ, RZ, R12.reuse ;  /* 0x000000ffff107224 */ /* 0x100fe400078e000c */
[----:B------:R-:W-:Y:S01]  /*6230*/  IMAD.MOV.U32 R17, RZ, RZ, R12 ;  /* 0x000000ffff117224 */ /* 0x000fe200078e000c */
[----:B------:R-:W5:Y:S04]  /*6240*/  @!P4 LDG.E.CONSTANT R7, desc[UR10][R2.64+0x180] ;  /* 0x0001800a0207c981 */ /* 0x000f68000c1e9900 */
[----:B------:R-:W5:Y:S04]  /*6250*/  @!P3 LDG.E.CONSTANT R13, desc[UR10][R2.64+0x200] ;  /* 0x0002000a020db981 */ /* 0x000f68000c1e9900 */
[----:B------:R-:W5:Y:S04]  /*6260*/  @!P2 LDG.E.CONSTANT R15, desc[UR10][R2.64+0x280] ;  /* 0x0002800a020fa981 */ /* 0x000f68000c1e9900 */
[----:B------:R-:W5:Y:S04]  /*6270*/  @!P1 LDG.E.CONSTANT R16, desc[UR10][R2.64+0x300] ;  /* 0x0003000a02109981 */ /* 0x000f68000c1e9900 */
[----:B------:R-:W5:Y:S04]  /*6280*/  @!P6 LDG.E.CONSTANT R17, desc[UR10][R2.64+0x380] ;  /* 0x0003800a0211e981 */ /* 0x000f68000c1e9900 */
[----:B------:R0:W5:Y:S01]  /*6290*/  @!P5 LDG.E.CONSTANT R12, desc[UR10][R2.64+0x400] ;  /* 0x0004000a020cd981 */ /* 0x000162000c1e9900 */
[----:B------:R-:W-:-:S02]  /*62a0*/  PRMT R18, R11, 0x7610, R18 ;  /* 0x000076100b127816 */ /* 0x000fc40000000012 */
[C---:B------:R-:W-:Y:S02]  /*62b0*/  PRMT R19, R11.reuse, 0x7610, R19 ;  /* 0x000076100b137816 */ /* 0x040fe40000000013 */
[C---:B------:R-:W-:Y:S02]  /*62c0*/  PRMT R20, R11.reuse, 0x7610, R20 ;  /* 0x000076100b147816 */ /* 0x040fe40000000014 */
[C---:B------:R-:W-:Y:S01]  /*62d0*/  PRMT R21, R11.reuse, 0x7610, R21 ;  /* 0x000076100b157816 */ /* 0x040fe20000000015 */
[----:B------:R-:W5:Y:S01]  /*62e0*/  @!P0 LDG.E.U8.CONSTANT R18, desc[UR10][R4.64+0x40] ;  /* 0x0000400a04128981 */ /* 0x000f62000c1e9100 */
[C---:B------:R-:W-:Y:S02]  /*62f0*/  PRMT R22, R11.reuse, 0x7610, R22 ;  /* 0x000076100b167816 */ /* 0x040fe40000000016 */
[----:B------:R-:W-:Y:S01]  /*6300*/  PRMT R23, R11, 0x7610, R23 ;  /* 0x000076100b177816 */ /* 0x000fe20000000017 */
[----:B------:R-:W5:Y:S04]  /*6310*/  @!P4 LDG.E.U8.CONSTANT R19, desc[UR10][R4.64+0x60] ;  /* 0x0000600a0413c981 */ /* 0x000f68000c1e9100 */
[----:B------:R-:W5:Y:S04]  /*6320*/  @!P3 LDG.E.U8.CONSTANT R20, desc[UR10][R4.64+0x80] ;  /* 0x0000800a0414b981 */ /* 0x000f68000c1e9100 */
[----:B------:R-:W5:Y:S04]  /*6330*/  @!P2 LDG.E.U8.CONSTANT R21, desc[UR10][R4.64+0xa0] ;  /* 0x0000a00a0415a981 */ /* 0x000f68000c1e9100 */
[----:B------:R-:W5:Y:S04]  /*6340*/  @!P1 LDG.E.U8.CONSTANT R22, desc[UR10][R4.64+0xc0] ;  /* 0x0000c00a04169981 */ /* 0x000f68000c1e9100 */
[----:B------:R-:W5:Y:S04]  /*6350*/  @!P6 LDG.E.U8.CONSTANT R23, desc[UR10][R4.64+0xe0] ;  /* 0x0000e00a0417e981 */ /* 0x000f68000c1e9100 */
[----:B------:R1:W5:Y:S01]  /*6360*/  @!P5 LDG.E.U8.CONSTANT R11, desc[UR10][R4.64+0x100] ;  /* 0x0001000a040bd981 */ /* 0x000362000c1e9100 */
        /* <DEDUP_REMOVED lines=10> */
[----:B------:R-:W-:Y:S01]  /*6410*/  ISETP.NE.AND P3, PT, R42, RZ, PT ;  /* 0x000000ff2a00720c */ /* 0x000fe20003f65270 */
[----:B--2---:R-:W-:Y:S04]  /*6420*/  STS [R27], R0 ;  /* 0x000000001b007388 */ /* 0x004fe80000000800 */
[----:B----4-:R0:W-:Y:S02]  /*6430*/  STS [R27+0x80], R14 ;  /* 0x0000800e1b007388 */ /* 0x0101e40000000800 */
[----:B0-----:R-:W-:Y:S02]  /*6440*/  IMAD R14, R3, -0x3, R27 ;  /* 0xfffffffd030e7824 */ /* 0x001fe400078e021b */
[----:B---3--:R-:W-:Y:S04]  /*6450*/  STS [R27+0x100], R6 ;  /* 0x000100061b007388 */ /* 0x008fe80000000800 */
[----:B-----5:R-:W-:Y:S04]  /*6460*/  STS [R27+0x180], R7 ;  /* 0x000180071b007388 */ /* 0x020fe80000000800 */
[----:B------:R-:W-:Y:S04]  /*6470*/  STS [R27+0x200], R13 ;  /* 0x0002000d1b007388 */ /* 0x000fe80000000800 */
[----:B------:R0:W-:Y:S04]  /*6480*/  STS [R27+0x280], R15 ;  /* 0x0002800f1b007388 */ /* 0x0001e80000000800 */
[----:B------:R-:W-:Y:S04]  /*6490*/  STS [R27+0x300], R16 ;  /* 0x000300101b007388 */ /* 0x000fe80000000800 */
[----:B------:R-:W-:Y:S04]  /*64a0*/  STS [R27+0x380], R17 ;  /* 0x000380111b007388 */ /* 0x000fe80000000800 */
[----:B------:R-:W-:Y:S01]  /*64b0*/  STS [R27+0x400], R12 ;  /* 0x0004000c1b007388 */ /* 0x000fe20000000800 */
[----:B------:R-:W-:-:S03]  /*64c0*/  NOP ;  /* 0x0000000000007918 */ /* 0x000fc60000000000 */
[----:B------:R-:W1:Y:S04]  /*64d0*/  LDS R0, [R26+0x20] ;  /* 0x000020001a007984 */ /* 0x000e680000000800 */
[----:B------:R-:W-:Y:S04]  /*64e0*/  LDS R25, [R26] ;  /* 0x000000001a197984 */ /* 0x000fe80000000800 */
[----:B------:R-:W2:Y:S04]  /*64f0*/  LDS R2, [R26+0x4] ;  /* 0x000004001a027984 */ /* 0x000ea80000000800 */
[----:B------:R-:W3:Y:S04]  /*6500*/  LDS R24, [R26+0x8] ;  /* 0x000008001a187984 */ /* 0x000ee80000000800 */
[----:B------:R-:W-:Y:S04]  /*6510*/  LDS R4, [R26+0xc] ;  /* 0x00000c001a047984 */ /* 0x000fe80000000800 */
[----:B------:R-:W-:Y:S04]  /*6520*/  LDS R7, [R26+0x10] ;  /* 0x000010001a077984 */ /* 0x000fe80000000800 */
[----:B------:R-:W-:Y:S04]  /*6530*/  LDS R6, [R26+0x14] ;  /* 0x000014001a067984 */ /* 0x000fe80000000800 */
[----:B------:R-:W-:Y:S04]  /*6540*/  LDS R5, [R26+0x18] ;  /* 0x000018001a057984 */ /* 0x000fe80000000800 */
[----:B------:R-:W-:Y:S01]  /*6550*/  LDS R3, [R26+0x1c] ;  /* 0x00001c001a037984 */ /* 0x000fe20000000800 */
[----:B------:R-:W-:Y:S01]  /*6560*/  BAR.SYNC.DEFER_BLOCKING 0x0 ;  /* 0x0000000000007b1d */ /* 0x000fe20000010000 */
[----:B0-----:R-:W-:-:S05]  /*6570*/  LEA R15, R42, UR4, 0x2 ;  /* 0x000000042a0f7c11 */ /* 0x001fca000f8e10ff */
        /* <DEDUP_REMOVED lines=18> */
[----:B------:R4:W-:Y:S01]  /*66a0*/  LDS.U8 R9, [R28+0x8] ;  /* 0x000008001c097984 */ /* 0x0009e20000000000 */
[----:B------:R-:W-:Y:S06]  /*66b0*/  BAR.SYNC.DEFER_BLOCKING 0x0 ;  /* 0x0000000000007b1d */ /* 0x000fec0000010000 */
[----:B-1----:R-:W-:Y:S02]  /*66c0*/  STS [R15+0x47c], R0 ;  /* 0x00047c000f007388 */ /* 0x002fe40000000800 */
[----:B------:R-:W-:Y:S06]  /*66d0*/  BAR.SYNC.DEFER_BLOCKING 0x0 ;  /* 0x0000000000007b1d */ /* 0x000fec0000010000 */
[----:B------:R-:W1:Y:S01]  /*66e0*/  @P3 LDS R30, [R15+0x478] ;  /* 0x000478000f1e3984 */ /* 0x000e620000000800 */
[----:B0-----:R-:W-:Y:S01]  /*66f0*/  IMAD R11, R42, 0x9, RZ ;  /* 0x000000092a0b7824 */ /* 0x001fe200078e02ff */
[----:B--2---:R-:W-:-:S03]  /*6700*/  ISETP.NE.AND P5, PT, R25, R2, PT ;  /* 0x000000021900720c */ /* 0x004fc60003fa5270 */
[C---:B------:R-:W-:Y:S01]  /*6710*/  VIADD R13, R11.reuse, 0x1 ;  /* 0x000000010b0d7836 */ /* 0x040fe20000000000 */
[----:B------:R-:W-:Y:S01]  /*6720*/  ISETP.NE.AND P1, PT, R11, R8, PT ;  /* 0x000000080b00720c */ /* 0x000fe20003f25270 */
[----:B------:R-:W-:-:S03]  /*6730*/  IMAD.MOV.U32 R10, RZ, RZ, 0x1 ;  /* 0x00000001ff0a7424 */ /* 0x000fc600078e00ff */
[----:B------:R-:W-:Y:S02]  /*6740*/  SEL R33, RZ, 0x1, P1 ;  /* 0x00000001ff217807 */ /* 0x000fe40000800000 */
[----:B------:R-:W-:Y:S01]  /*6750*/  ISETP.EQ.OR P5, PT, R13, R8, P5 ;  /* 0x000000080d00720c */ /* 0x000fe20002fa2670 */
[C---:B----4-:R-:W-:Y:S01]  /*6760*/  VIADD R28, R11.reuse, 0x2 ;  /* 0x000000020b1c7836 */ /* 0x050fe20000000000 */
[----:B---3--:R-:W-:Y:S01]  /*6770*/  ISETP.NE.AND P4, PT, R2, R24, PT ;  /* 0x000000180200720c */ /* 0x008fe20003f85270 */
[----:B------:R-:W-:Y:S01]  /*6780*/  VIADD R13, R11, 0x3 ;  /* 0x000000030b0d7836 */ /* 0x000fe20000000000 */
[----:B-1----:R-:W-:-:S04]  /*6790*/  @P3 ISETP.NE.AND P0, PT, R30, R25, PT ;  /* 0x000000191e00320c */ /* 0x002fc80003f05270 */
[----:B------:R-:W-:-:S04]  /*67a0*/  @P3 SEL R10, RZ, 0x1, !P0 ;  /* 0x00000001ff0a3807 */ /* 0x000fc80004000000 */
[----:B------:R-:W-:Y:S02]  /*67b0*/  @P3 SEL R33, R33, R10, !P1 ;  /* 0x0000000a21213207 */ /* 0x000fe40004800000 */
[----:B------:R-:W-:Y:S02]  /*67c0*/  SEL R10, R38, RZ, !P5 ;  /* 0x000000ff260a7207 */ /* 0x000fe40006800000 */
[----:B------:R-:W-:-:S03]  /*67d0*/  ISETP.EQ.OR P0, PT, R28, R8, P4 ;  /* 0x000000081c00720c */ /* 0x000fc60002702670 */
[----:B------:R-:W-:Y:S01]  /*67e0*/  IMAD.IADD R10, R39, 0x1, R10 ;  /* 0x00000001270a7824 */ /* 0x000fe200078e020a */
[----:B------:R-:W-:-:S04]  /*67f0*/  ISETP.NE.AND P3, PT, R24, R4, PT ;  /* 0x000000041800720c */ /* 0x000fc80003f65270 */
[----:B------:R-:W-:Y:S02]  /*6800*/  SEL R10, R10, RZ, !P0 ;  /* 0x000000ff0a0a7207 */ /* 0x000fe40004000000 */
[----:B------:R-:W-:-:S03]  /*6810*/  ISETP.EQ.OR P3, PT, R13, R8, P3 ;  /* 0x000000080d00720c */ /* 0x000fc60001f62670 */
[----:B------:R-:W-:Y:S01]  /*6820*/  IMAD.IADD R10, R27, 0x1, R10 ;  /* 0x000000011b0a7824 */ /* 0x000fe200078e020a */
[----:B------:R-:W-:Y:S01]  /*6830*/  ISETP.NE.AND P2, PT, R4, R7, PT ;  /* 0x000000070400720c */ /* 0x000fe20003f45270 */
[----:B------:R-:W-:-:S03]  /*6840*/  VIADD R13, R11, 0x4 ;  /* 0x000000040b0d7836 */ /* 0x000fc60000000000 */
[----:B------:R-:W-:Y:S01]  /*6850*/  SEL R15, R10, RZ, !P3 ;  /* 0x000000ff0a0f7207 */ /* 0x000fe20005800000 */
[----:B------:R-:W-:Y:S01]  /*6860*/  VIADD R12, R33, 0x1 ;  /* 0x00000001210c7836 */ /* 0x000fe20000000000 */
[----:B------:R-:W-:Y:S01]  /*6870*/  ISETP.EQ.OR P2, PT, R13, R8, P2 ;  /* 0x000000080d00720c */ /* 0x000fe20001742670 */
[----:B------:R-:W-:Y:S02]  /*6880*/  @!P5 IMAD.MOV R12, RZ, RZ, R33 ;  /* 0x000000ffff0cd224 */ /* 0x000fe400078e0221 */
[----:B------:R-:W-:Y:S01]  /*6890*/  IMAD.IADD R15, R26, 0x1, R15 ;  /* 0x000000011a0f7824 */ /* 0x000fe200078e020f */
[----:B------:R-:W-:Y:S01]  /*68a0*/  ISETP.NE.AND P1, PT, R7, R6, PT ;  /* 0x000000060700720c */ /* 0x000fe20003f25270 */
[----:B------:R-:W-:Y:S02]  /*68b0*/  VIADD R13, R11, 0x5 ;  /* 0x000000050b0d7836 */ /* 0x000fe40000000000 */
[----:B------:R-:W-:Y:S01]  /*68c0*/  VIADD R14, R12, 0x1 ;  /* 0x000000010c0e7836 */ /* 0x000fe20000000000 */
[----:B------:R-:W-:Y:S01]  /*68d0*/  SEL R10, R15, RZ, !P2 ;  /* 0x000000ff0f0a7207 */ /* 0x000fe20005000000 */
[----:B------:R-:W-:Y:S01]  /*68e0*/  @!P0 IMAD.MOV R14, RZ, RZ, R12 ;  /* 0x000000ffff0e8224 */ /* 0x000fe200078e020c */
[----:B------:R-:W-:Y:S01]  /*68f0*/  ISETP.EQ.OR P1, PT, R13, R8, P1 ;  /* 0x000000080d00720c */ /* 0x000fe20000f22670 */
[----:B------:R-:W-:Y:S01]  /*6900*/  VIADD R35, R11, 0x6 ;  /* 0x000000060b237836 */ /* 0x000fe20000000000 */
[----:B------:R-:W-:Y:S01]  /*6910*/  ISETP.NE.AND P0, PT, R6, R5, PT ;  /* 0x000000050600720c */ /* 0x000fe20003f05270 */
[----:B------:R-:W-:-:S02]  /*6920*/  VIADD R12, R14, 0x1 ;  /* 0x000000010e0c7836 */ /* 0x000fc40000000000 */
[----:B------:R-:W-:Y:S02]  /*6930*/  @!P3 IMAD.MOV R12, RZ, RZ, R14 ;  /* 0x000000ffff0cb224 */ /* 0x000fe400078e020e */
[----:B------:R-:W-:Y:S01]  /*6940*/  IMAD.IADD R10, R29, 0x1, R10 ;  /* 0x000000011d0a7824 */ /* 0x000fe200078e020a */
[----:B------:R-:W-:Y:S01]  /*6950*/  ISETP.EQ.OR P6, PT, R35, R8, P0 ;  /* 0x000000082300720c */ /* 0x000fe200007c2670 */
[----:B------:R-:W-:Y:S02]  /*6960*/  VIADD R13, R12, 0x1 ;  /* 0x000000010c0d7836 */ /* 0x000fe40000000000 */
[----:B------:R-:W-:Y:S01]  /*6970*/  @!P2 IMAD.MOV R13, RZ, RZ, R12 ;  /* 0x000000ffff0da224 */ /* 0x000fe200078e020c */
[----:B------:R-:W-:-:S03]  /*6980*/  SEL R10, R10, RZ, !P1 ;  /* 0x000000ff0a0a7207 */ /* 0x000fc60004800000 */
[----:B------:R-:W-:Y:S02]  /*6990*/  VIADD R12, R13, 0x1 ;  /* 0x000000010d0c7836 */ /* 0x000fe40000000000 */
[----:B------:R-:W-:Y:S02]  /*69a0*/  @!P1 IMAD.MOV R12, RZ, RZ, R13 ;  /* 0x000000ffff0c9224 */ /* 0x000fe400078e020d */
[----:B------:R-:W-:Y:S02]  /*69b0*/  IMAD.IADD R10, R43, 0x1, R10 ;  /* 0x000000012b0a7824 */ /* 0x000fe400078e020a */
[----:B------:R-:W-:Y:S02]  /*69c0*/  VIADD R14, R12, 0x1 ;  /* 0x000000010c0e7836 */ /* 0x000fe40000000000 */
[----:B------:R-:W-:Y:S01]  /*69d0*/  @!P6 IMAD.MOV R14, RZ, RZ, R12 ;  /* 0x000000ffff0ee224 */ /* 0x000fe200078e020c */
[----:B------:R-:W-:Y:S01]  /*69e0*/  SEL R10, R10, RZ, !P6 ;  /* 0x000000ff0a0a7207 */ /* 0x000fe20007000000 */
[----:B------:R-:W-:Y:S01]  /*69f0*/  VIADD R13, R11, 0x7 ;  /* 0x000000070b0d7836 */ /* 0x000fe20000000000 */
[----:B------:R-:W-:-:S04]  /*6a00*/  ISETP.NE.AND P6, PT, R5, R3, PT ;  /* 0x000000030500720c */ /* 0x000fc80003fc5270 */
[----:B------:R-:W-:Y:S02]  /*6a10*/  P2R R35, PR, RZ, 0x40 ;  /* 0x00000040ff237803 */ /* 0x000fe40000000000 */
[----:B------:R-:W-:Y:S01]  /*6a20*/  ISETP.EQ.OR P6, PT, R13, R8, P6 ;  /* 0x000000080d00720c */ /* 0x000fe200037c2670 */
[----:B------:R-:W-:Y:S02]  /*6a30*/  IMAD.IADD R10, R31, 0x1, R10 ;  /* 0x000000011f0a7824 */ /* 0x000fe400078e020a */
[----:B------:R-:W-:Y:S02]  /*6a40*/  VIADD R12, R14, 0x1 ;  /* 0x000000010e0c7836 */ /* 0x000fe40000000000 */
[----:B------:R-:W-:Y:S01]  /*6a50*/  VIADD R11, R11, 0x8 ;  /* 0x000000080b0b7836 */ /* 0x000fe20000000000 */
[----:B------:R-:W-:-:S07]  /*6a60*/  SEL R13, R10, RZ, !P6 ;  /* 0x000000ff0a0d7207 */ /* 0x000fce0007000000 */
[----:B------:R-:W-:Y:S01]  /*6a70*/  @!P6 IMAD.MOV R12, RZ, RZ, R14 ;  /* 0x000000ffff0ce224 */ /* 0x000fe200078e020e */
[----:B------:R-:W-:Y:S01]  /*6a80*/  ISETP.NE.AND P6, PT, R3, R0, PT ;  /* 0x000000000300720c */ /* 0x000fe20003fc5270 */
[----:B------:R-:W-:-:S03]  /*6a90*/  IMAD.IADD R13, R36, 0x1, R13 ;  /* 0x00000001240d7824 */ /* 0x000fc600078e020d */
[----:B------:R-:W-:-:S04]  /*6aa0*/  ISETP.EQ.OR P6, PT, R11, R8, P6 ;  /* 0x000000080b00720c */ /* 0x000fc800037c2670 */
[----:B------:R-:W-:-:S05]  /*6ab0*/  SEL R10, R13, RZ, !P6 ;  /* 0x000000ff0d0a7207 */ /* 0x000fca0007000000 */
[----:B------:R-:W-:-:S05]  /*6ac0*/  IMAD.IADD R9, R9, 0x1, R10 ;  /* 0x0000000109097824 */ /* 0x000fca00078e020a */
[----:B------:R-:W-:-:S06]  /*6ad0*/  LOP3.LUT R10, R9, 0xff, RZ, 0xc0, !PT ;  /* 0x000000ff090a7812 */ /* 0x000fcc00078ec0ff */
[----:B------:R-:W0:Y:S01]  /*6ae0*/  SHFL.UP PT, R10, R10, 0x1, RZ ;  /* 0x042000000a0a7989 */ /* 0x000e2200000e00ff */
[----:B------:R-:W-:Y:S02]  /*6af0*/  VIADD R8, R12, 0x1 ;  /* 0x000000010c087836 */ /* 0x000fe40000000000 */
[----:B------:R-:W-:-:S05]  /*6b00*/  @!P6 IMAD.MOV R8, RZ, RZ, R12 ;  /* 0x000000ffff08e224 */ /* 0x000fca00078e020c */
[----:B------:R-:W-:Y:S01]  /*6b10*/  ISETP.NE.AND P6, PT, R8, RZ, PT ;  /* 0x000000ff0800720c */ /* 0x000fe20003fc5270 */
[----:B------:R-:W1:Y:S03]  /*6b20*/  SHFL.UP PT, R11, R8, 0x1, RZ ;  /* 0x04200000080b7989 */ /* 0x000e6600000e00ff */
[----:B0-----:R-:W-:Y:S02]  /*6b30*/  SEL R12, R10, RZ, !P6 ;  /* 0x000000ff0a0c7207 */ /* 0x001fe40007000000 */
[----:B------:R-:W-:-:S04]  /*6b40*/  ISETP.GE.AND P6, PT, R34, 0x1, PT ;  /* 0x000000012200780c */ /* 0x000fc80003fc6270 */
[----:B------:R-:W-:-:S05]  /*6b50*/  SEL R12, R12, RZ, P6 ;  /* 0x000000ff0c0c7207 */ /* 0x000fca0003000000 */
[----:B------:R-:W-:-:S05]  /*6b60*/  IMAD.IADD R12, R9, 0x1, R12 ;  /* 0x00000001090c7824 */ /* 0x000fca00078e020c */
[----:B------:R-:W-:-:S06]  /*6b70*/  LOP3.LUT R9, R12, 0xff, RZ, 0xc0, !PT ;  /* 0x000000ff0c097812 */ /* 0x000fcc00078ec0ff */
[----:B------:R-:W0:Y:S01]  /*6b80*/  SHFL.UP PT, R9, R9, 0x2, RZ ;  /* 0x0440000009097989 */ /* 0x000e2200000e00ff */
[----:B-1----:R-:W-:-:S05]  /*6b90*/  SEL R11, R11, RZ, P6 ;  /* 0x000000ff0b0b7207 */ /* 0x002fca0003000000 */
[----:B------:R-:W-:-:S05]  /*6ba0*/  IMAD.IADD R11, R11, 0x1, R8 ;  /* 0x000000010b0b7824 */ /* 0x000fca00078e0208 */
        /* <DEDUP_REMOVED lines=20> */
[----:B------:R-:W1:Y:S01]  /*6cf0*/  SHFL.UP PT, R8, R9, 0x8, RZ ;  /* 0x0500000009087989 */ /* 0x000e6200000e00ff */
[----:B------:R-:W-:-:S04]  /*6d00*/  ISETP.NE.AND P6, PT, R9, RZ, PT ;  /* 0x000000ff0900720c */ /* 0x000fc80003fc5270 */
[----:B0-----:R-:W-:Y:S02]  /*6d10*/  SEL R13, R11, RZ, !P6 ;  /* 0x000000ff0b0d7207 */ /* 0x001fe40007000000 */
[----:B------:R-:W-:-:S04]  /*6d20*/  ISETP.GE.AND P6, PT, R34, 0x8, PT ;  /* 0x000000082200780c */ /* 0x000fc80003fc6270 */
[----:B------:R-:W-:-:S05]  /*6d30*/  SEL R13, R13, RZ, P6 ;  /* 0x000000ff0d0d7207 */ /* 0x000fca0003000000 */
[----:B------:R-:W-:Y:S01]  /*6d40*/  IMAD.IADD R13, R12, 0x1, R13 ;  /* 0x000000010c0d7824 */ /* 0x000fe200078e020d */
[----:B-1----:R-:W-:-:S04]  /*6d50*/  SEL R8, R8, RZ, P6 ;  /* 0x000000ff08087207 */ /* 0x002fc80003000000 */
[----:B------:R-:W-:Y:S01]  /*6d60*/  LOP3.LUT R10, R13, 0xff, RZ, 0xc0, !PT ;  /* 0x000000ff0d0a7812 */ /* 0x000fe200078ec0ff */
[----:B------:R-:W-:-:S05]  /*6d70*/  IMAD.IADD R8, R9, 0x1, R8 ;  /* 0x0000000109087824 */ /* 0x000fca00078e0208 */
[----:B------:R-:W0:Y:S04]  /*6d80*/  SHFL.UP PT, R10, R10, 0x10, RZ ;  /* 0x060000000a0a7989 */ /* 0x000e2800000e00ff */
[----:B------:R-:W1:Y:S01]  /*6d90*/  SHFL.UP PT, R11, R8, 0x10, RZ ;  /* 0x06000000080b7989 */ /* 0x000e6200000e00ff */
[----:B------:R-:W-:-:S04]  /*6da0*/  ISETP.NE.AND P6, PT, R8, RZ, PT ;  /* 0x000000ff0800720c */ /* 0x000fc80003fc5270 */
[----:B0-----:R-:W-:Y:S02]  /*6db0*/  SEL R12, R10, RZ, !P6 ;  /* 0x000000ff0a0c7207 */ /* 0x001fe40007000000 */
[----:B------:R-:W-:-:S04]  /*6dc0*/  ISETP.GE.AND P6, PT, R34, 0x10, PT ;  /* 0x000000102200780c */ /* 0x000fc80003fc6270 */
[----:B-1----:R-:W-:Y:S02]  /*6dd0*/  SEL R11, R11, RZ, P6 ;  /* 0x000000ff0b0b7207 */ /* 0x002fe40003000000 */
        /* <DEDUP_REMOVED lines=9> */
[----:B------:R-:W1:Y:S01]  /*6e70*/  LDS.128 R12, [UR4+0x10] ;  /* 0x00001004ff0c7984 */ /* 0x000e620008000c00 */
[----:B0-----:R-:W-:-:S04]  /*6e80*/  ISETP.NE.AND P6, PT, R10, RZ, PT ;  /* 0x000000ff0a00720c */ /* 0x001fc80003fc5270 */
[----:B------:R-:W-:Y:S02]  /*6e90*/  SEL R20, R9, RZ, !P6 ;  /* 0x000000ff09147207 */ /* 0x000fe40007000000 */
[----:B-1----:R-:W-:-:S03]  /*6ea0*/  ISETP.NE.AND P6, PT, R12, RZ, PT ;  /* 0x000000ff0c00720c */ /* 0x002fc60003fc5270 */
[----:B------:R-:W-:-:S05]  /*6eb0*/  IMAD.IADD R20, R11, 0x1, R20 ;  /* 0x000000010b147824 */ /* 0x000fca00078e0214 */
[----:B------:R-:W-:-:S05]  /*6ec0*/  SEL R16, R20, RZ, !P6 ;  /* 0x000000ff14107207 */ /* 0x000fca0007000000 */
[----:B------:R-:W-:Y:S02]  /*6ed0*/  IMAD.IADD R13, R13, 0x1, R16 ;  /* 0x000000010d0d7824 */ /* 0x000fe400078e0210 */
[----:B------:R-:W0:Y:S01]  /*6ee0*/  LDS.128 R16, [UR4+0x20] ;  /* 0x00002004ff107984 */ /* 0x000e220008000c00 */
[----:B------:R-:W-:-:S04]  /*6ef0*/  ISETP.NE.AND P6, PT, R14, RZ, PT ;  /* 0x000000ff0e00720c */ /* 0x000fc80003fc5270 */
[----:B------:R-:W-:-:S05]  /*6f00*/  SEL R22, R13, RZ, !P6 ;  /* 0x000000ff0d167207 */ /* 0x000fca0007000000 */
[----:B------:R-:W-:Y:S01]  /*6f10*/  IMAD.IADD R15, R15, 0x1, R22 ;  /* 0x000000010f0f7824 */ /* 0x000fe200078e0216 */
[----:B0-----:R-:W-:-:S04]  /*6f20*/  ISETP.NE.AND P6, PT, R16, RZ, PT ;  /* 0x000000ff1000720c */ /* 0x001fc80003fc5270 */
[----:B------:R-:W-:Y:S02]  /*6f30*/  SEL R22, R15, RZ, !P6 ;  /* 0x000000ff0f167207 */ /* 0x000fe40007000000 */
[----:B------:R-:W-:-:S03]  /*6f40*/  ISETP.NE.AND P6, PT, R18, RZ, PT ;  /* 0x000000ff1200720c */ /* 0x000fc60003fc5270 */
[----:B------:R-:W-:-:S05]  /*6f50*/  IMAD.IADD R17, R17, 0x1, R22 ;  /* 0x0000000111117824 */ /* 0x000fca00078e0216 */
[----:B------:R-:W-:Y:S02]  /*6f60*/  SEL R44, R17, RZ, !P6 ;  /* 0x000000ff112c7207 */ /* 0x000fe40007000000 */
        /* <DEDUP_REMOVED lines=8> */
[----:B------:R-:W0:Y:S01]  /*6ff0*/  LDS.128 R20, [UR4+0x30] ;  /* 0x00003004ff147984 */ /* 0x000e220008000c00 */
[----:B------:R-:W-:Y:S01]  /*7000*/  IMAD.IADD R19, R19, 0x1, R44 ;  /* 0x0000000113137824 */ /* 0x000fe200078e022c */
[----:B------:R-:W-:-:S06]  /*7010*/  LOP3.LUT R13, R45, 0xff, RZ, 0xc0, !PT ;  /* 0x000000ff2d0d7812 */ /* 0x000fcc00078ec0ff */
[----:B------:R-:W1:Y:S01]  /*7020*/  SHFL.UP PT, R13, R13, 0x1, RZ ;  /* 0x042000000d0d7989 */ /* 0x000e6200000e00ff */
        /* <DEDUP_REMOVED lines=9> */
[----:B------:R-:W-:Y:S01]  /*70c0*/  ISETP.GE.U32.AND P6, PT, R42, 0x20, PT ;  /* 0x000000202a00780c */ /* 0x000fe20003fc6070 */
[----:B------:R1:W0:Y:S01]  /*70d0*/  SHFL.UP PT, R11, R40, 0x1, RZ ;  /* 0x04200000280b7989 */ /* 0x00022200000e00ff */
[----:B------:R-:W-:Y:S01]  /*70e0*/  BSSY.RECONVERGENT B0, `(.L_x_821) ;  /* 0x000001f000007945 */ /* 0x000fe20003800200 */
[----:B-1----:R-:W-:-:S10]  /*70f0*/  PRMT R40, R13, 0x7610, R40 ;  /* 0x000076100d287816 */ /* 0x002fd40000000028 */
[----:B------:R-:W-:Y:S05]  /*7100*/  @!P6 BRA `(.L_x_822) ;  /* 0x000000000070e947 */ /* 0x000fea0003800000 */
[----:B------:R-:W-:Y:S01]  /*7110*/  P2R R17, PR, RZ, 0x4 ;  /* 0x00000004ff117803 */ /* 0x000fe20000000000 */
[----:B------:R-:W-:Y:S01]  /*7120*/  IMAD.IADD R45, R8, 0x1, R10 ;  /* 0x00000001082d7824 */ /* 0x000fe200078e020a */
[C---:B------:R-:W-:Y:S02]  /*7130*/  ISETP.NE.AND P2, PT, R41.reuse, 0x3, PT ;  /* 0x000000032900780c */ /* 0x040fe40003f45270 */
[C---:B------:R-:W-:Y:S01]  /*7140*/  ISETP.NE.AND P6, PT, R41.reuse, 0x2, PT ;  /* 0x000000022900780c */ /* 0x040fe20003fc5270 */
        /* <DEDUP_REMOVED lines=11> */
[----:B------:R-:W-:Y:S02]  /*7200*/  @P2 SEL R45, R21, R19, !P1 ;  /* 0x00000013152d2207 */ /* 0x000fe40004800000 */
[----:B------:R-:W-:Y:S01]  /*7210*/  ISETP.NE.AND P1, PT, R15, RZ, PT ;  /* 0x000000ff0f00720c */ /* 0x000fe20003f25270 */
[----:B------:R-:W-:Y:S01]  /*7220*/  IMAD.IADD R15, R20, 0x1, R41 ;  /* 0x00000001140f7824 */ /* 0x000fe200078e0229 */
[----:B------:R-:W-:Y:S02]  /*7230*/  @P0 SEL R15, R41, R45, !P6 ;  /* 0x0000002d290f0207 */ /* 0x000fe40007000000 */
[----:B0-----:R-:W-:Y:S02]  /*7240*/  ISETP.NE.AND P6, PT, R11, RZ, PT ;  /* 0x000000ff0b00720c */ /* 0x001fe40003fc5270 */
        /* <DEDUP_REMOVED lines=8> */
.L_x_822:
[----:B------:R-:W-:Y:S05]  /*72d0*/  BSYNC.RECONVERGENT B0 ;  /* 0x0000000000007941 */ /* 0x000fea0003800200 */
.L_x_821:
[----:B------:R-:W-:Y:S01]  /*72e0*/  ISETP.NE.AND P6, PT, R33, RZ, PT ;  /* 0x000000ff2100720c */ /* 0x000fe20003fc5270 */
[----:B------:R-:W-:Y:S01]  /*72f0*/  IMAD R37, R37, -0x900, R32 ;  /* 0xfffff70025257824 */ /* 0x000fe200078e0220 */
[----:B------:R-:W-:Y:S01]  /*7300*/  P2R R13, PR, RZ, 0x2 ;  /* 0x00000002ff0d7803 */ /* 0x000fe20000000000 */
[C---:B------:R-:W-:Y:S01]  /*7310*/  IMAD R15, R42.reuse, 0x9, RZ ;  /* 0x000000092a0f7824 */ /* 0x040fe200078e02ff */
[C---:B------:R-:W-:Y:S01]  /*7320*/  ISETP.NE.AND P1, PT, R42.reuse, RZ, PT ;  /* 0x000000ff2a00720c */ /* 0x040fe20003f25270 */
[----:B------:R-:W-:Y:S01]  /*7330*/  IMAD R19, R42, 0x9, RZ ;  /* 0x000000092a137824 */ /* 0x000fe200078e02ff */
[----:B------:R-:W-:Y:S01]  /*7340*/  SEL R9, R40, RZ, !P6 ;  /* 0x000000ff28097207 */ /* 0x000fe20007000000 */
[----:B------:R-:W-:Y:S01]  /*7350*/  VIADD R15, R15, 0x6 ;  /* 0x000000060f0f7836 */ /* 0x000fe20000000000 */
[----:B------:R-:W-:Y:S01]  /*7360*/  ISETP.EQ.OR P4, PT, R28, R37, P4 ;  /* 0x000000251c00720c */ /* 0x000fe20002782670 */
[----:B------:R-:W-:Y:S01]  /*7370*/  VIADD R19, R19, 0x7 ;  /* 0x0000000713137836 */ /* 0x000fe20000000000 */
[----:B------:R-:W-:Y:S01]  /*7380*/  SEL R9, R9, RZ, P1 ;  /* 0x000000ff09097207 */ /* 0x000fe20000800000 */
[----:B------:R-:W-:Y:S01]  /*7390*/  BSSY.RECONVERGENT B0, `(.L_x_823) ;  /* 0x0000178000007945 */ /* 0x000fe20003800200 */
[----:B0-----:R-:W-:-:S02]  /*73a0*/  SEL R41, R11, RZ, P1 ;  /* 0x000000ff0b297207 */ /* 0x001fc40000800000 */
[----:B------:R-:W-:Y:S01]  /*73b0*/  ISETP.NE.AND P1, PT, R13, RZ, PT ;  /* 0x000000ff0d00720c */ /* 0x000fe20003f25270 */
[----:B------:R-:W-:Y:S01]  /*73c0*/  IMAD.IADD R38, R38, 0x1, R9 ;  /* 0x0000000126267824 */ /* 0x000fe200078e0209 */
[----:B------:R-:W-:Y:S01]  /*73d0*/  ISETP.EQ.OR P0, PT, R15, R37, P0 ;  /* 0x000000250f00720c */ /* 0x000fe20000702670 */
[----:B------:R-:W-:Y:S01]  /*73e0*/  IMAD.IADD R33, R33, 0x1, R41 ;  /* 0x0000000121217824 */ /* 0x000fe200078e0229 */
[----:B------:R-:W-:Y:S02]  /*73f0*/  IADD3 R9, PT, PT, R12, R10, R8 ;  /* 0x0000000a0c097210 */ /* 0x000fe40007ffe008 */
[----:B------:R-:W-:Y:S01]  /*7400*/  SEL R28, R38, RZ, !P5 ;  /* 0x000000ff261c7207 */ /* 0x000fe20006800000 */
[----:B------:R-:W-:Y:S01]  /*7410*/  VIADD R32, R33, 0x1 ;  /* 0x0000000121207836 */ /* 0x000fe20000000000 */
[----:B------:R-:W-:Y:S01]  /*7420*/  IADD3 R9, PT, PT, R16, R14, R9 ;  /* 0x0000000e10097210 */ /* 0x000fe20007ffe009 */
[----:B------:R-:W-:Y:S02]  /*7430*/  @!P5 IMAD.MOV R32, RZ, RZ, R33 ;  /* 0x000000ffff20d224 */ /* 0x000fe400078e0221 */
[----:B------:R-:W-:Y:S01]  /*7440*/  IMAD.IADD R39, R39, 0x1, R28 ;  /* 0x0000000127277824 */ /* 0x000fe200078e021c */
[----:B------:R-:W-:Y:S01]  /*7450*/  IADD3 R9, PT, PT, R20, R18, R9 ;  /* 0x0000001214097210 */ /* 0x000fe20007ffe009 */
[----:B------:R-:W-:-:S02]  /*7460*/  VIADD R34, R32, 0x1 ;  /* 0x0000000120227836 */ /* 0x000fc40000000000 */
[----:B------:R-:W-:Y:S01]  /*7470*/  @!P4 IMAD.MOV R34, RZ, RZ, R32 ;  /* 0x000000ffff22c224 */ /* 0x000fe200078e0220 */
[----:B------:R-:W-:Y:S01]  /*7480*/  SEL R28, R39, RZ, !P4 ;  /* 0x000000ff271c7207 */ /* 0x000fe20006000000 */
[----:B------:R-:W-:Y:S02]  /*7490*/  IMAD.IADD R9, R22, 0x1, R9 ;  /* 0x0000000116097824 */ /* 0x000fe400078e0209 */
[----:B------:R-:W-:Y:S02]  /*74a0*/  VIADD R17, R34, 0x1 ;  /* 0x0000000122117836 */ /* 0x000fe40000000000 */
[----:B------:R-:W-:Y:S02]  /*74b0*/  IMAD.IADD R27, R27, 0x1, R28 ;  /* 0x000000011b1b7824 */ /* 0x000fe400078e021c */
[----:B------:R-:W-:-:S03]  /*74c0*/  @!P3 IMAD.MOV R17, RZ, RZ, R34 ;  /* 0x000000ffff11b224 */ /* 0x000fc600078e0222 */
[----:B------:R-:W-:Y:S01]  /*74d0*/  SEL R13, R27, RZ, !P3 ;  /* 0x000000ff1b0d7207 */ /* 0x000fe20005800000 */
[----:B------:R-:W-:Y:S02]  /*74e0*/  VIADD R28, R17, 0x1 ;  /* 0x00000001111c7836 */ /* 0x000fe40000000000 */
[----:B------:R-:W-:Y:S02]  /*74f0*/  @!P2 IMAD.MOV R28, RZ, RZ, R17 ;  /* 0x000000ffff1ca224 */ /* 0x000fe400078e0211 */
[----:B------:R-:W-:-:S05]  /*7500*/  IMAD.IADD R13, R26, 0x1, R13 ;  /* 0x000000011a0d7824 */ /* 0x000fca00078e020d */
[----:B------:R-:W-:-:S05]  /*7510*/  SEL R26, R13, RZ, !P2 ;  /* 0x000000ff0d1a7207 */ /* 0x000fca0005000000 */
[----:B------:R-:W-:Y:S02]  /*7520*/  IMAD.IADD R29, R29, 0x1, R26 ;  /* 0x000000011d1d7824 */ /* 0x000fe400078e021a */
[----:B------:R-:W-:Y:S02]  /*7530*/  VIADD R26, R28, 0x1 ;  /* 0x000000011c1a7836 */ /* 0x000fe40000000000 */
[----:B------:R-:W-:Y:S01]  /*7540*/  @!P1 IMAD.MOV R26, RZ, RZ, R28 ;  /* 0x000000ffff1a9224 */ /* 0x000fe200078e021c */
[----:B------:R-:W-:-:S03]  /*7550*/  SEL R11, R29, RZ, !P1 ;  /* 0x000000ff1d0b7207 */ /* 0x000fc60004800000 */
[----:B------:R-:W-:Y:S02]  /*7560*/  VIADD R21, R26, 0x1 ;  /* 0x000000011a157836 */ /* 0x000fe40000000000 */
[----:B------:R-:W-:Y:S02]  /*7570*/  IMAD.IADD R11, R43, 0x1, R11 ;  /* 0x000000012b0b7824 */ /* 0x000fe400078e020b */
[----:B------:R-:W-:-:S03]  /*7580*/  @!P0 IMAD.MOV R21, RZ, RZ, R26 ;  /* 0x000000ffff158224 */ /* 0x000fc600078e021a */
[----:B------:R-:W-:Y:S02]  /*7590*/  SEL R15, R11, RZ, !P0 ;  /* 0x000000ff0b0f7207 */ /* 0x000fe40004000000 */
[----:B------:R-:W-:Y:S01]  /*75a0*/  ISETP.NE.AND P0, PT, R35, RZ, PT ;  /* 0x000000ff2300720c */ /* 0x000fe20003f05270 */
[----:B------:R-:W-:Y:S02]  /*75b0*/  IMAD.IADD R35, R23, 0x1, R44 ;  /* 0x0000000117237824 */ /* 0x000fe400078e022c */
[----:B------:R-:W-:Y:S01]  /*75c0*/  IMAD.IADD R15, R31, 0x1, R15 ;  /* 0x000000011f0f7824 */ /* 0x000fe200078e020f */
[----:B------:R-:W-:Y:S01]  /*75d0*/  ISETP.EQ.OR P0, PT, R19, R37, P0 ;  /* 0x000000251300720c */ /* 0x000fe20000702670 */
[----:B------:R-:W-:-:S03]  /*75e0*/  VIADD R19, R21, 0x1 ;  /* 0x0000000115137836 */ /* 0x000fc60000000000 */
[----:B------:R-:W-:-:S05]  /*75f0*/  SEL R31, R15, RZ, !P0 ;  /* 0x000000ff0f1f7207 */ /* 0x000fca0004000000 */
[----:B------:R-:W-:-:S04]  /*7600*/  IMAD.IADD R36, R36, 0x1, R31 ;  /* 0x0000000124247824 */ /* 0x000fc800078e021f */
[----:B------:R-:W-:Y:S01]  /*7610*/  @!P0 IMAD.MOV R19, RZ, RZ, R21 ;  /* 0x000000ffff138224 */ /* 0x000fe200078e0215 */
[----:B------:R-:W-:-:S13]  /*7620*/  ISETP.GE.AND P0, PT, R9, 0x101, PT ;  /* 0x000001010900780c */ /* 0x000fda0003f06270 */
[----:B------:R-:W-:Y:S05]  /*7630*/  @!P0 BRA `(.L_x_824) ;  /* 0x0000000c00dc8947 */ /* 0x000fea0003800000 */
[----:B------:R-:W-:Y:S01]  /*7640*/  BAR.SYNC.DEFER_BLOCKING 0x0 ;  /* 0x0000000000007b1d */ /* 0x000fe20000010000 */
[----:B------:R-:W-:Y:S01]  /*7650*/  IMAD.MOV.U32 R31, RZ, RZ, 0x9 ;  /* 0x00000009ff1f7424 */ /* 0x000fe200078e00ff */
[----:B------:R-:W-:Y:S01]  /*7660*/  @P6 LEA R41, R41, UR4, 0x3 ;  /* 0x0000000429296c11 */ /* 0x000fe2000f8e18ff */
[----:B------:R-:W-:Y:S01]  /*7670*/  IMAD.MOV.U32 R44, RZ, RZ, R42 ;  /* 0x000000ffff2c7224 */ /* 0x000fe200078e002a */
[----:B------:R-:W-:Y:S01]  /*7680*/  @P5 LEA R33, R33, UR4, 0x3 ;  /* 0x0000000421215c11 */ /* 0x000fe2000f8e18ff */
[----:B------:R-:W-:Y:S01]  /*7690*/  IMAD R23, R42, R31, 0x6 ;  /* 0x000000062a177424 */ /* 0x000fe200078e021f */
[----:B------:R-:W-:Y:S02]  /*76a0*/  ISETP.NE.AND P0, PT, R6, R5, PT ;  /* 0x000000050600720c */ /* 0x000fe40003f05270 */
[----:B------:R-:W-:Y:S02]  /*76b0*/  @P4 LEA R32, R32, UR4, 0x3 ;  /* 0x0000000420204c11 */ /* 0x000fe4000f8e18ff */
[----:B------:R-:W-:-:S02]  /*76c0*/  @P3 LEA R34, R34, UR4, 0x3 ;  /* 0x0000000422223c11 */ /* 0x000fc4000f8e18ff */
[----:B------:R-:W-:Y:S02]  /*76d0*/  @P2 LEA R17, R17, UR4, 0x3 ;  /* 0x0000000411112c11 */ /* 0x000fe4000f8e18ff */
[----:B------:R-:W-:Y:S01]  /*76e0*/  @P1 LEA R28, R28, UR4, 0x3 ;  /* 0x000000041c1c1c11 */ /* 0x000fe2000f8e18ff */
[----:B------:R0:W-:Y:S04]  /*76f0*/  @P6 STS [R41], R30 ;  /* 0x0000001e29006388 */ /* 0x0001e80000000800 */
[----:B------:R1:W-:Y:S01]  /*7700*/  @P6 STS.U8 [R41+0x4], R40 ;  /* 0x0000042829006388 */ /* 0x0003e20000000000 */
[----:B------:R-:W-:-:S03]  /*7710*/  ISETP.NE.AND P6, PT, R3, R0, PT ;  /* 0x000000000300720c */ /* 0x000fc60003fc5270 */
[----:B------:R1:W-:Y:S01]  /*7720*/  @P5 STS [R33], R25 ;  /* 0x0000001921005388 */ /* 0x0003e20000000800 */
[----:B0-----:R-:W-:-:S03]  /*7730*/  IMAD R30, R44, R31, 0x7 ;  /* 0x000000072c1e7424 */ /* 0x001fc600078e021f */
[----:B------:R1:W-:Y:S01]  /*7740*/  @P5 STS.U8 [R33+0x4], R38 ;  /* 0x0000042621005388 */ /* 0x0003e20000000000 */
[----:B------:R-:W-:Y:S01]  /*7750*/  ISETP.NE.AND P5, PT, R23, R37, !P0 ;  /* 0x000000251700720c */ /* 0x000fe200047a5270 */
[----:B------:R-:W-:Y:S01]  /*7760*/  IMAD R23, R44, R31, 0x8 ;  /* 0x000000082c177424 */ /* 0x000fe200078e021f */
[----:B------:R-:W-:Y:S01]  /*7770*/  ISETP.NE.AND P0, PT, R5, R3, PT ;  /* 0x000000030500720c */ /* 0x000fe20003f05270 */
[----:B------:R1:W-:Y:S03]  /*7780*/  @P4 STS [R32], R2 ;  /* 0x0000000220004388 */ /* 0x0003e60000000800 */
[-C--:B------:R-:W-:Y:S01]  /*7790*/  ISETP.NE.AND P0, PT, R30, R37.reuse, !P0 ;  /* 0x000000251e00720c */ /* 0x080fe20004705270 */
[----:B------:R1:W-:Y:S01]  /*77a0*/  @P4 STS.U8 [R32+0x4], R39 ;  /* 0x0000042720004388 */ /* 0x0003e20000000000 */
[----:B------:R-:W-:-:S03]  /*77b0*/  ISETP.NE.AND P6, PT, R23, R37, !P6 ;  /* 0x000000251700720c */ /* 0x000fc600077c5270 */
[----:B------:R1:W-:Y:S02]  /*77c0*/  @P3 STS [R34], R24 ;  /* 0x0000001822003388 */ /* 0x0003e40000000800 */
[----:B------:R-:W-:Y:S02]  /*77d0*/  @!P5 LEA R26, R26, UR4, 0x3 ;  /* 0x000000041a1adc11 */ /* 0x000fe4000f8e18ff */
[----:B------:R1:W-:Y:S04]  /*77e0*/  @P3 STS.U8 [R34+0x4], R27 ;  /* 0x0000041b22003388 */ /* 0x0003e80000000000 */
[----:B------:R-:W-:Y:S01]  /*77f0*/  @!P0 LEA R30, R21, UR4, 0x3 ;  /* 0x00000004151e8c11 */ /* 0x000fe2000f8e18ff */
[----:B------:R1:W-:Y:S01]  /*7800*/  @P2 STS [R17], R4 ;  /* 0x0000000411002388 */ /* 0x0003e20000000800 */
[----:B------:R-:W-:-:S03]  /*7810*/  @!P6 LEA R19, R19, UR4, 0x3 ;  /* 0x000000041313ec11 */ /* 0x000fc6000f8e18ff */
[----:B------:R1:W-:Y:S04]  /*7820*/  @P2 STS.U8 [R17+0x4], R13 ;  /* 0x0000040d11002388 */ /* 0x0003e80000000000 */
[----:B------:R1:W-:Y:S04]  /*7830*/  @P1 STS [R28], R7 ;  /* 0x000000071c001388 */ /* 0x0003e80000000800 */
[----:B------:R1:W-:Y:S04]  /*7840*/  @P1 STS.U8 [R28+0x4], R29 ;  /* 0x0000041d1c001388 */ /* 0x0003e80000000000 */
[----:B------:R1:W-:Y:S04]  /*7850*/  @!P5 STS [R26], R6 ;  /* 0x000000061a00d388 */ /* 0x0003e80000000800 */
[----:B------:R1:W-:Y:S04]  /*7860*/  @!P5 STS.U8 [R26+0x4], R11 ;  /* 0x0000040b1a00d388 */ /* 0x0003e80000000000 */
[----:B------:R1:W-:Y:S04]  /*7870*/  @!P0 STS [R30], R5 ;  /* 0x000000051e008388 */ /* 0x0003e80000000800 */
[----:B------:R1:W-:Y:S01]  /*7880*/  @!P0 STS.U8 [R30+0x4], R15 ;  /* 0x0000040f1e008388 */ /* 0x0003e20000000000 */
[----:B------:R-:W-:-:S03]  /*7890*/  ISETP.GE.U32.AND P0, PT, R44, R9, PT ;  /* 0x000000092c00720c */ /* 0x000fc60003f06070 */
[----:B------:R1:W-:Y:S04]  /*78a0*/  @!P6 STS [R19], R3 ;  /* 0x000000031300e388 */ /* 0x0003e80000000800 */
[----:B------:R1:W-:Y:S01]  /*78b0*/  @!P6 STS.U8 [R19+0x4], R36 ;  /* 0x000004241300e388 */ /* 0x0003e20000000000 */
[----:B------:R-:W-:Y:S06]  /*78c0*/  BAR.SYNC.DEFER_BLOCKING 0x0 ;  /* 0x0000000000007b1d */ /* 0x000fec0000010000 */
[----:B------:R-:W-:Y:S05]  /*78d0*/  @P0 BRA `(.L_x_825) ;  /* 0x00000010008c0947 */ /* 0x000fea0003800000 */
        /* <DEDUP_REMOVED lines=26> */
.L_x_828:
        /* <DEDUP_REMOVED lines=16> */
.L_x_827:
[----:B------:R-:W-:Y:S05]  /*7b80*/  BSYNC.RECONVERGENT B1 ;  /* 0x0000000000017941 */ /* 0x000fea0003800200 */
.L_x_826:
[----:B------:R-:W-:Y:S05]  /*7b90*/  @!P1 BRA `(.L_x_825) ;  /* 0x0000000c00dc9947 */ /* 0x000fea0003800000 */
[----:B------:R-:W1:Y:S01]  /*7ba0*/  LDCU.128 UR12, c[0x0][0x390] ;  /* 0x00007200ff0c77ac */ /* 0x000e620008000c00 */
[----:B0-----:R-:W-:Y:S01]  /*7bb0*/  IMAD.IADD R3, R9, 0x1, -R44 ;  /* 0x0000000109037824 */ /* 0x001fe200078e0a2c */
[----:B------:R-:W-:Y:S01]  /*7bc0*/  LEA R6, R44, UR4, 0x3 ;  /* 0x000000042c067c11 */ /* 0x000fe2000f8e18ff */
[----:B------:R-:W-:Y:S01]  /*7bd0*/  IMAD.MOV.U32 R4, RZ, RZ, 0x800 ;  /* 0x00000800ff047424 */ /* 0x000fe200078e00ff */
[----:B------:R-:W-:Y:S01]  /*7be0*/  BSSY.RECONVERGENT B1, `(.L_x_829) ;  /* 0x0000059000017945 */ /* 0x000fe20003800200 */
[----:B------:R-:W-:Y:S01]  /*7bf0*/  IMAD.MOV.U32 R5, RZ, RZ, 0x0 ;  /* 0x00000000ff057424 */ /* 0x000fe200078e00ff */
[----:B------:R-:W-:Y:S01]  /*7c00*/  ISETP.GT.AND P1, PT, R3, 0xc00, PT ;  /* 0x00000c000300780c */ /* 0x000fe20003f24270 */
[----:B------:R-:W-:Y:S02]  /*7c10*/  VIADD R6, R6, 0x1000 ;  /* 0x0000100006067836 */ /* 0x000fe40000000000 */
[----:B------:R-:W-:-:S03]  /*7c20*/  IMAD.WIDE.U32 R4, R44, 0x4, R4 ;  /* 0x000000042c047825 */ /* 0x000fc600078e0004 */
        /* <DEDUP_REMOVED lines=8> */
.L_x_831:
        /* <DEDUP_REMOVED lines=13> */
[----:B0-----:R-:W-:Y:S04]  /*7d80*/  STG.E desc[UR10][R2.64+-0x800], R11 ;  /* 0xfff8000b02007986 */ /* 0x001fe8000c10190a */
[----:B------:R-:W0:Y:S04]  /*7d90*/  LDS.S8 R33, [R6+0x1804] ;  /* 0x0018040006217984 */ /* 0x000e280000000200 */
[----:B------:R-:W0:Y:S04]  /*7da0*/  LDS R11, [R6+0x2000] ;  /* 0x00200000060b7984 */ /* 0x000e280000000800 */
[----:B-1----:R-:W-:Y:S04]  /*7db0*/  STG.E desc[UR10][R4.64+-0x800], R13 ;  /* 0xfff8000d04007986 */ /* 0x002fe8000c10190a */
[----:B------:R-:W1:Y:S04]  /*7dc0*/  LDS.S8 R39, [R6+0x2004] ;  /* 0x0020040006277984 */ /* 0x000e680000000200 */
[----:B------:R-:W1:Y:S04]  /*7dd0*/  LDS R13, [R6+0x2800] ;  /* 0x00280000060d7984 */ /* 0x000e680000000800 */
        /* <DEDUP_REMOVED lines=16> */
[----:B------:R4:W1:Y:S04]  /*7ee0*/  LDS.S8 R34, [R6+0x6804] ;  /* 0x0068040006227984 */ /* 0x0008680000000200 */
[----:B--2---:R-:W-:Y:S04]  /*7ef0*/  STG.E desc[UR10][R2.64+-0x400], R15 ;  /* 0xfffc000f02007986 */ /* 0x004fe8000c10190a */
[----:B---3--:R-:W-:Y:S01]  /*7f00*/  STG.E desc[UR10][R4.64+-0x400], R17 ;  /* 0xfffc001104007986 */ /* 0x008fe2000c10190a */
[----:B----4-:R-:W-:-:S03]  /*7f10*/  VIADD R6, R6, 0x8000 ;  /* 0x0000800006067836 */ /* 0x010fc60000000000 */
[----:B------:R-:W-:Y:S04]  /*7f20*/  STG.E desc[UR10][R2.64], R19 ;  /* 0x0000001302007986 */ /* 0x000fe8000c10190a */
[----:B-----5:R-:W-:Y:S04]  /*7f30*/  STG.E desc[UR10][R4.64], R21 ;  /* 0x0000001504007986 */ /* 0x020fe8000c10190a */
[----:B------:R-:W-:Y:S04]  /*7f40*/  STG.E desc[UR10][R2.64+0x400], R23 ;  /* 0x0004001702007986 */ /* 0x000fe8000c10190a */
[----:B------:R-:W-:Y:S04]  /*7f50*/  STG.E desc[UR10][R4.64+0x400], R25 ;  /* 0x0004001904007986 */ /* 0x000fe8000c10190a */
[----:B------:R-:W-:Y:S04]  /*7f60*/  STG.E desc[UR10][R2.64+0x800], R27 ;  /* 0x0008001b02007986 */ /* 0x000fe8000c10190a */
[----:B------:R-:W-:Y:S04]  /*7f70*/  STG.E desc[UR10][R4.64+0x800], R29 ;  /* 0x0008001d04007986 */ /* 0x000fe8000c10190a */
[----:B------:R-:W-:Y:S04]  /*7f80*/  STG.E desc[UR10][R2.64+0xc00], R31 ;  /* 0x000c001f02007986 */ /* 0x000fe8000c10190a */
[----:B0-----:R-:W-:Y:S04]  /*7f90*/  STG.E desc[UR10][R4.64+0xc00], R33 ;  /* 0x000c002104007986 */ /* 0x001fe8000c10190a */
[----:B------:R-:W-:Y:S04]  /*7fa0*/  STG.E desc[UR10][R2.64+0x1000], R11 ;  /* 0x0010000b02007986 */ /* 0x000fe8000c10190a */
[----:B-1----:R-:W-:Y:S04]  /*7fb0*/  STG.E desc[UR10][R4.64+0x1000], R39 ;  /* 0x0010002704007986 */ /* 0x002fe8000c10190a */
        /* <DEDUP_REMOVED lines=27> */
.L_x_830:
[----:B------:R-:W-:Y:S05]  /*8170*/  BSYNC.RECONVERGENT B1 ;  /* 0x0000000000017941 */ /* 0x000fea0003800200 */
.L_x_829:
[----:B------:R-:W-:Y:S01]  /*8180*/  IMAD.IADD R7, R9, 0x1, -R44 ;  /* 0x0000000109077824 */ /* 0x000fe200078e0a2c */
[----:B------:R-:W-:Y:S04]  /*8190*/  BSSY.RECONVERGENT B1, `(.L_x_832) ;  /* 0x000002e000017945 */ /* 0x000fe80003800200 */
[----:B------:R-:W-:-:S13]  /*81a0*/  ISETP.GT.AND P1, PT, R7, 0x400, PT ;  /* 0x000004000700780c */ /* 0x000fda0003f24270 */
[----:B------:R-:W-:Y:S05]  /*81b0*/  @!P1 BRA `(.L_x_833) ;  /* 0x0000000000ac9947 */ /* 0x000fea0003800000 */
[----:B------:R-:W0:Y:S01]  /*81c0*/  LDS R7, [R6+-0x1000] ;  /* 0xfff0000006077984 */ /* 0x000e220000000800 */
[----:B------:R-:W-:Y:S01]  /*81d0*/  IADD3 R10, P1, PT, R2, 0x2000, RZ ;  /* 0x00002000020a7810 */ /* 0x000fe20007f3e0ff */
[----:B------:R-:W-:Y:S01]  /*81e0*/  VIADD R44, R44, 0x800 ;  /* 0x000008002c2c7836 */ /* 0x000fe20000000000 */
[----:B------:R-:W-:Y:S01]  /*81f0*/  PLOP3.LUT P0, PT, PT, PT, PT, 0x8, 0x80 ;  /* 0x000000000080781c */ /* 0x000fe20003f0e170 */
[----:B------:R-:W1:Y:S04]  /*8200*/  LDS.S8 R11, [R6+-0xffc] ;  /* 0xfff00400060b7984 */ /* 0x000e680000000200 */
        /* <DEDUP_REMOVED lines=19> */
[----:B0-----:R-:W-:-:S03]  /*8340*/  IADD3 R7, P2, PT, R4, 0x2000, RZ ;  /* 0x0000200004077810 */ /* 0x001fc60007f5e0ff */
[----:B----4-:R-:W-:Y:S01]  /*8350*/  STG.E desc[UR10][R2.64], R17 ;  /* 0x0000001102007986 */ /* 0x010fe2000c10190a */
[----:B-1----:R-:W-:Y:S02]  /*8360*/  IMAD.X R11, RZ, RZ, R3, P1 ;  /* 0x000000ffff0b7224 */ /* 0x002fe400008e0603 */
[----:B------:R-:W-:Y:S01]  /*8370*/  IMAD.X R8, RZ, RZ, R5, P2 ;  /* 0x000000ffff087224 */ /* 0x000fe200010e0605 */
        /* <DEDUP_REMOVED lines=15> */
.L_x_833:
[----:B------:R-:W-:Y:S05]  /*8470*/  BSYNC.RECONVERGENT B1 ;  /* 0x0000000000017941 */ /* 0x000fea0003800200 */
.L_x_832:
[----:B------:R-:W-:-:S13]  /*8480*/  ISETP.LT.OR P0, PT, R44, R9, P0 ;  /* 0x000000092c00720c */ /* 0x000fda0000701670 */
[----:B------:R-:W-:Y:S05]  /*8490*/  @!P0 BRA `(.L_x_825) ;  /* 0x00000004009c8947 */ /* 0x000fea0003800000 */
        /* <DEDUP_REMOVED lines=16> */
[----:B------:R-:W-:Y:S05]  /*85a0*/  BRA `(.L_x_825) ;  /* 0x0000000400587947 */ /* 0x000fea0003800000 */
.L_x_824:
[----:B------:R-:W0:Y:S01]  /*85b0*/  LDC.64 R22, c[0x0][0x390] ;  /* 0x0000e400ff167b82 */ /* 0x000e220000000a00 */
[----:B------:R-:W-:Y:S01]  /*85c0*/  @P6 LOP3.LUT R40, R40, 0xffff, RZ, 0xc0, !PT ;  /* 0x0000ffff28286812 */ /* 0x000fe200078ec0ff */
[----:B------:R-:W-:Y:S01]  /*85d0*/  IMAD.MOV.U32 R8, RZ, RZ, 0x9 ;  /* 0x00000009ff087424 */ /* 0x000fe200078e00ff */
[----:B------:R-:W-:Y:S02]  /*85e0*/  @P5 LOP3.LUT R38, R38, 0xffff, RZ, 0xc0, !PT ;  /* 0x0000ffff26265812 */ /* 0x000fe400078ec0ff */
[----:B------:R-:W-:Y:S01]  /*85f0*/  @P6 PRMT R43, R40, 0x8880, RZ ;  /* 0x00008880282b6816 */ /* 0x000fe200000000ff */
[----:B------:R-:W-:Y:S01]  /*8600*/  IMAD R10, R42, R8, 0x6 ;  /* 0x000000062a0a7424 */ /* 0x000fe200078e0208 */
[----:B------:R-:W-:Y:S01]  /*8610*/  @P5 PRMT R38, R38, 0x8880, RZ ;  /* 0x0000888026265816 */ /* 0x000fe200000000ff */
[----:B------:R-:W1:Y:S01]  /*8620*/  LDC.64 R44, c[0x0][0x398] ;  /* 0x0000e600ff2c7b82 */ /* 0x000e620000000a00 */
[----:B------:R-:W-:Y:S02]  /*8630*/  @P4 LOP3.LUT R39, R39, 0xffff, RZ, 0xc0, !PT ;  /* 0x0000ffff27274812 */ /* 0x000fe400078ec0ff */
[----:B------:R-:W-:-:S02]  /*8640*/  @P3 LOP3.LUT R27, R27, 0xffff, RZ, 0xc0, !PT ;  /* 0x0000ffff1b1b3812 */ /* 0x000fc400078ec0ff */
[----:B------:R-:W-:Y:S02]  /*8650*/  @P4 PRMT R39, R39, 0x8880, RZ ;  /* 0x0000888027274816 */ /* 0x000fe400000000ff */
[----:B------:R-:W-:Y:S02]  /*8660*/  ISETP.NE.AND P0, PT, R6, R5, PT ;  /* 0x000000050600720c */ /* 0x000fe40003f05270 */
[----:B------:R-:W-:Y:S02]  /*8670*/  @P1 LOP3.LUT R29, R29, 0xffff, RZ, 0xc0, !PT ;  /* 0x0000ffff1d1d1812 */ /* 0x000fe400078ec0ff */
[----:B------:R-:W-:Y:S01]  /*8680*/  ISETP.NE.AND P0, PT, R10, R37, !P0 ;  /* 0x000000250a00720c */ /* 0x000fe20004705270 */
[CC--:B------:R-:W-:Y:S02]  /*8690*/  IMAD R10, R42.reuse, R8.reuse, 0x7 ;  /* 0x000000072a0a7424 */ /* 0x0c0fe400078e0208 */
[----:B------:R-:W-:Y:S02]  /*86a0*/  IMAD R8, R42, R8, 0x8 ;  /* 0x000000082a087424 */ /* 0x000fe400078e0208 */
[----:B0-----:R-:W-:-:S05]  /*86b0*/  @P6 IMAD.WIDE R22, R41, 0x4, R22 ;  /* 0x0000000429166825 */ /* 0x001fca00078e0216 */
[----:B------:R0:W-:Y:S03]  /*86c0*/  @P6 STG.E desc[UR10][R22.64], R30 ;  /* 0x0000001e16006986 */ /* 0x0001e6000c10190a */
[----:B------:R-:W-:-:S04]  /*86d0*/  @!P0 LOP3.LUT R11, R11, 0xffff, RZ, 0xc0, !PT ;  /* 0x0000ffff0b0b8812 */ /* 0x000fc800078ec0ff */
[----:B------:R-:W-:Y:S01]  /*86e0*/  @!P0 PRMT R11, R11, 0x8880, RZ ;  /* 0x000088800b0b8816 */ /* 0x000fe200000000ff */
[----:B0-----:R-:W0:Y:S01]  /*86f0*/  LDC.64 R30, c[0x0][0x390] ;  /* 0x0000e400ff1e7b82 */ /* 0x001e220000000a00 */
[----:B-1----:R-:W-:-:S05]  /*8700*/  @P6 IMAD.WIDE R22, R41, 0x4, R44 ;  /* 0x0000000429166825 */ /* 0x002fca00078e022c */
[----:B------:R1:W-:Y:S02]  /*8710*/  @P6 STG.E desc[UR10][R22.64], R43 ;  /* 0x0000002b16006986 */ /* 0x0003e4000c10190a */
[----:B------:R-:W2:Y:S08]  /*8720*/  LDC.64 R44, c[0x0][0x390] ;  /* 0x0000e400ff2c7b82 */ /* 0x000eb00000000a00 */
[----:B------:R-:W3:Y:S01]  /*8730*/  LDC.64 R40, c[0x0][0x390] ;  /* 0x0000e400ff287b82 */ /* 0x000ee20000000a00 */
[----:B0-----:R-:W-:-:S07]  /*8740*/  @P5 IMAD.WIDE R30, R33, 0x4, R30 ;  /* 0x00000004211e5825 */ /* 0x001fce00078e021e */
[----:B-1----:R-:W0:Y:S01]  /*8750*/  LDC.64 R22, c[0x0][0x398] ;  /* 0x0000e600ff167b82 */ /* 0x002e220000000a00 */
[----:B------:R2:W-:Y:S02]  /*8760*/  @P5 STG.E desc[UR10][R30.64], R25 ;  /* 0x000000191e005986 */ /* 0x0005e4000c10190a */
[----:B--2---:R-:W-:-:S05]  /*8770*/  @P4 IMAD.WIDE R30, R32, 0x4, R44 ;  /* 0x00000004201e4825 */ /* 0x004fca00078e022c */
[----:B------:R-:W1:Y:S01]  /*8780*/  LDC.64 R44, c[0x0][0x398] ;  /* 0x0000e600ff2c7b82 */ /* 0x000e620000000a00 */
[----:B------:R-:W-:Y:S02]  /*8790*/  @P5 IMAD.MOV.U32 R25, RZ, RZ, R38 ;  /* 0x000000ffff195224 */ /* 0x000fe400078e0026 */
[----:B0-----:R-:W-:-:S05]  /*87a0*/  @P5 IMAD.WIDE R22, R33, 0x4, R22 ;  /* 0x0000000421165825 */ /* 0x001fca00078e0216 */
[----:B------:R3:W-:Y:S01]  /*87b0*/  @P5 STG.E desc[UR10][R22.64], R25 ;  /* 0x0000001916005986 */ /* 0x0007e2000c10190a */
[----:B------:R-:W-:-:S03]  /*87c0*/  ISETP.NE.AND P5, PT, R3, R0, PT ;  /* 0x000000000300720c */ /* 0x000fc60003fa5270 */
[----:B------:R0:W-:Y:S01]  /*87d0*/  @P4 STG.E desc[UR10][R30.64], R2 ;  /* 0x000000021e004986 */ /* 0x0001e2000c10190a */
[----:B------:R-:W-:Y:S01]  /*87e0*/  ISETP.NE.AND P5, PT, R8, R37, !P5 ;  /* 0x000000250800720c */ /* 0x000fe20006fa5270 */
[----:B---3--:R-:W-:Y:S01]  /*87f0*/  @P3 IMAD.WIDE R22, R34, 0x4, R40 ;  /* 0x0000000422163825 */ /* 0x008fe200078e0228 */
[----:B------:R-:W-:Y:S01]  /*8800*/  @P3 PRMT R25, R27, 0x8880, RZ ;  /* 0x000088801b193816 */ /* 0x000fe200000000ff */
[----:B------:R-:W2:Y:S02]  /*8810*/  LDC.64 R40, c[0x0][0x390] ;  /* 0x0000e400ff287b82 */ /* 0x000ea40000000a00 */
[----:B-1----:R-:W-:Y:S01]  /*8820*/  @P4 IMAD.WIDE R32, R32, 0x4, R44 ;  /* 0x0000000420204825 */ /* 0x002fe200078e022c */
[----:B0-----:R-:W-:-:S07]  /*8830*/  @P2 LOP3.LUT R2, R13, 0xffff, RZ, 0xc0, !PT ;  /* 0x0000ffff0d022812 */ /* 0x001fce00078ec0ff */
[----:B------:R-:W-:Y:S01]  /*8840*/  @!P5 LOP3.LUT R36, R36, 0xffff, RZ, 0xc0, !PT ;  /* 0x0000ffff2424d812 */ /* 0x000fe200078ec0ff */
[----:B------:R0:W-:Y:S01]  /*8850*/  @P4 STG.E desc[UR10][R32.64], R39 ;  /* 0x0000002720004986 */ /* 0x0001e2000c10190a */
[----:B------:R-:W1:Y:S01]  /*8860*/  LDC.64 R44, c[0x0][0x398] ;  /* 0x0000e600ff2c7b82 */ /* 0x000e620000000a00 */
[----:B------:R-:W-:Y:S02]  /*8870*/  ISETP.NE.AND P4, PT, R5, R3, PT ;  /* 0x000000030500720c */ /* 0x000fe40003f85270 */
[----:B------:R3:W-:Y:S01]  /*8880*/  @P3 STG.E desc[UR10][R22.64], R24 ;  /* 0x0000001816003986 */ /* 0x0007e2000c10190a */
[----:B------:R-:W-:Y:S02]  /*8890*/  @P2 PRMT R43, R2, 0x8880, RZ ;  /* 0x00008880022b2816 */ /* 0x000fe400000000ff */
[----:B------:R-:W-:Y:S02]  /*88a0*/  ISETP.NE.AND P4, PT, R10, R37, !P4 ;  /* 0x000000250a00720c */ /* 0x000fe40006785270 */
[----:B------:R-:W-:Y:S01]  /*88b0*/  @P1 PRMT R2, R29, 0x8880, RZ ;  /* 0x000088801d021816 */ /* 0x000fe200000000ff */
[----:B0-----:R-:W0:Y:S08]  /*88c0*/  LDC.64 R32, c[0x0][0x398] ;  /* 0x0000e600ff207b82 */ /* 0x001e300000000a00 */
[----:B---3--:R-:W3:Y:S02]  /*88d0*/  LDC.64 R22, c[0x0][0x390] ;  /* 0x0000e400ff167b82 */ /* 0x008ee40000000a00 */
[----:B------:R-:W-:Y:S01]  /*88e0*/  @!P4 LOP3.LUT R15, R15, 0xffff, RZ, 0xc0, !PT ;  /* 0x0000ffff0f0fc812 */ /* 0x000fe200078ec0ff */
[----:B--2---:R-:W-:-:S03]  /*88f0*/  @!P4 IMAD.WIDE R40, R21, 0x4, R40 ;  /* 0x000000041528c825 */ /* 0x004fc600078e0228 */
[----:B------:R-:W-:Y:S01]  /*8900*/  @!P4 PRMT R15, R15, 0x8880, RZ ;  /* 0x000088800f0fc816 */ /* 0x000fe200000000ff */
[----:B-1----:R-:W-:Y:S02]  /*8910*/  @P3 IMAD.WIDE R30, R34, 0x4, R44 ;  /* 0x00000004221e3825 */ /* 0x002fe400078e022c */
[----:B------:R-:W1:Y:S03]  /*8920*/  LDC.64 R44, c[0x0][0x390] ;  /* 0x0000e400ff2c7b82 */ /* 0x000e660000000a00 */
[----:B------:R2:W-:Y:S05]  /*8930*/  @P3 STG.E desc[UR10][R30.64], R25 ;  /* 0x000000191e003986 */ /* 0x0005ea000c10190a */
[----:B------:R-:W4:Y:S01]  /*8940*/  LDC.64 R38, c[0x0][0x398] ;  /* 0x0000e600ff267b82 */ /* 0x000f220000000a00 */
[----:B---3--:R-:W-:-:S07]  /*8950*/  @P2 IMAD.WIDE R12, R17, 0x4, R22 ;  /* 0x00000004110c2825 */ /* 0x008fce00078e0216 */
[----:B--2---:R-:W2:Y:S01]  /*8960*/  LDC.64 R30, c[0x0][0x390] ;  /* 0x0000e400ff1e7b82 */ /* 0x004ea20000000a00 */
[----:B0-----:R-:W-:Y:S01]  /*8970*/  @P2 IMAD.WIDE R16, R17, 0x4, R32 ;  /* 0x0000000411102825 */ /* 0x001fe200078e0220 */
[----:B------:R0:W-:Y:S03]  /*8980*/  @P2 STG.E desc[UR10][R12.64], R4 ;  /* 0x000000040c002986 */ /* 0x0001e6000c10190a */
[----:B-1----:R-:W-:-:S03]  /*8990*/  @P1 IMAD.WIDE R24, R28, 0x4, R44 ;  /* 0x000000041c181825 */ /* 0x002fc600078e022c */
[----:B------:R-:W1:Y:S01]  /*89a0*/  LDC.64 R32, c[0x0][0x390] ;  /* 0x0000e400ff207b82 */ /* 0x000e620000000a00 */
[----:B------:R-:W-:Y:S04]  /*89b0*/  @P2 STG.E desc[UR10][R16.64], R43 ;  /* 0x0000002b10002986 */ /* 0x000fe8000c10190a */
[----:B------:R3:W-:Y:S01]  /*89c0*/  @P1 STG.E desc[UR10][R24.64], R7 ;  /* 0x0000000718001986 */ /* 0x0007e2000c10190a */
[----:B----4-:R-:W-:Y:S02]  /*89d0*/  @!P4 IMAD.WIDE R38, R21, 0x4, R38 ;  /* 0x000000041526c825 */ /* 0x010fe400078e0226 */
[----:B------:R-:W4:Y:S08]  /*89e0*/  LDC.64 R44, c[0x0][0x398] ;  /* 0x0000e600ff2c7b82 */ /* 0x000f300000000a00 */
[----:B0-----:R-:W0:Y:S01]  /*89f0*/  LDC.64 R12, c[0x0][0x398] ;  /* 0x0000e600ff0c7b82 */ /* 0x001e220000000a00 */
[----:B--2---:R-:W-:-:S04]  /*8a00*/  @!P0 IMAD.WIDE R30, R26, 0x4, R30 ;  /* 0x000000041a1e8825 */ /* 0x004fc800078e021e */
[----:B---3--:R-:W-:Y:S02]  /*8a10*/  @!P0 IMAD.MOV.U32 R7, RZ, RZ, R11 ;  /* 0x000000ffff078224 */ /* 0x008fe400078e000b */
[----:B------:R-:W-:Y:S01]  /*8a20*/  @!P4 IMAD.MOV.U32 R11, RZ, RZ, R15 ;  /* 0x000000ffff0bc224 */ /* 0x000fe200078e000f */
[----:B------:R-:W2:Y:S01]  /*8a30*/  LDC.64 R22, c[0x0][0x398] ;  /* 0x0000e600ff167b82 */ /* 0x000ea20000000a00 */
[----:B-1----:R-:W-:-:S04]  /*8a40*/  @!P5 IMAD.WIDE R32, R19, 0x4, R32 ;  /* 0x000000041320d825 */ /* 0x002fc800078e0220 */
[----:B----4-:R-:W-:-:S04]  /*8a50*/  @P1 IMAD.WIDE R28, R28, 0x4, R44 ;  /* 0x000000041c1c1825 */ /* 0x010fc800078e022c */
[----:B------:R-:W-:Y:S02]  /*8a60*/  @P1 IMAD.MOV.U32 R45, RZ, RZ, R2 ;  /* 0x000000ffff2d1224 */ /* 0x000fe400078e0002 */
[----:B0-----:R-:W-:-:S03]  /*8a70*/  @!P0 IMAD.WIDE R26, R26, 0x4, R12 ;  /* 0x000000041a1a8825 */ /* 0x001fc600078e020c */
[----:B------:R0:W-:Y:S01]  /*8a80*/  @P1 STG.E desc[UR10][R28.64], R45 ;  /* 0x0000002d1c001986 */ /* 0x0001e2000c10190a */
[----:B------:R-:W-:-:S03]  /*8a90*/  @!P5 PRMT R13, R36, 0x8880, RZ ;  /* 0x00008880240dd816 */ /* 0x000fc600000000ff */
[----:B------:R0:W-:Y:S01]  /*8aa0*/  @!P0 STG.E desc[UR10][R30.64], R6 ;  /* 0x000000061e008986 */ /* 0x0001e2000c10190a */
[----:B--2---:R-:W-:-:S03]  /*8ab0*/  @!P5 IMAD.WIDE R22, R19, 0x4, R22 ;  /* 0x000000041316d825 */ /* 0x004fc600078e0216 */
[----:B------:R0:W-:Y:S04]  /*8ac0*/  @!P0 STG.E desc[UR10][R26.64], R7 ;  /* 0x000000071a008986 */ /* 0x0001e8000c10190a */
[----:B------:R0:W-:Y:S04]  /*8ad0*/  @!P4 STG.E desc[UR10][R40.64], R5 ;  /* 0x000000052800c986 */ /* 0x0001e8000c10190a */
[----:B------:R0:W-:Y:S04]  /*8ae0*/  @!P4 STG.E desc[UR10][R38.64], R11 ;  /* 0x0000000b2600c986 */ /* 0x0001e8000c10190a */
[----:B------:R0:W-:Y:S04]  /*8af0*/  @!P5 STG.E desc[UR10][R32.64], R3 ;  /* 0x000000032000d986 */ /* 0x0001e8000c10190a */
[----:B------:R0:W-:Y:S02]  /*8b00*/  @!P5 STG.E desc[UR10][R22.64], R13 ;  /* 0x0000000d1600d986 */ /* 0x0001e4000c10190a */
.L_x_825:
[----:B------:R-:W-:Y:S05]  /*8b10*/  BSYNC.RECONVERGENT B0 ;  /* 0x0000000000007941 */ /* 0x000fea0003800200 */
.L_x_823:
[----:B------:R-:W-:-:S13]  /*8b20*/  ISETP.NE.AND P0, PT, R42, 0xff, PT ;  /* 0x000000ff2a00780c */ /* 0x000fda0003f05270 */
[----:B------:R-:W-:Y:S05]  /*8b30*/  @P0 EXIT ;  /* 0x000000000000094d */ /* 0x000fea0003800000 */
[----:B01----:R-:W0:Y:S01]  /*8b40*/  LDC.64 R6, c[0x0][0x3a0] ;  /* 0x0000e800ff067b82 */ /* 0x003e220000000a00 */
[----:B------:R-:W-:-:S13]  /*8b50*/  ISETP.NE.AND P0, PT, R37, 0x900, PT ;  /* 0x000009002500780c */ /* 0x000fda0003f05270 */
[----:B------:R-:W-:Y:S05]  /*8b60*/  @P0 BRA `(.L_x_834) ;  /* 0x0000000000240947 */ /* 0x000fea0003800000 */
[----:B------:R-:W1:Y:S01]  /*8b70*/  LDC.64 R2, c[0x0][0x390] ;  /* 0x0000e400ff027b82 */ /* 0x000e620000000a00 */
[----:B------:R-:W-:-:S04]  /*8b80*/  LOP3.LUT R35, R35, 0xffff, RZ, 0xc0, !PT ;  /* 0x0000ffff23237812 */ /* 0x000fc800078ec0ff */
[----:B------:R-:W-:-:S03]  /*8b90*/  PRMT R11, R35, 0x8880, RZ ;  /* 0x00008880230b7816 */ /* 0x000fc600000000ff */
[----:B------:R-:W2:Y:S01]  /*8ba0*/  LDC.64 R4, c[0x0][0x398] ;  /* 0x0000e600ff047b82 */ /* 0x000ea20000000a00 */
[----:B-1----:R-:W-:-:S05]  /*8bb0*/  IMAD.WIDE R2, R9, 0x4, R2 ;  /* 0x0000000409027825 */ /* 0x002fca00078e0202 */
[----:B------:R1:W-:Y:S01]  /*8bc0*/  STG.E desc[UR10][R2.64], R0 ;  /* 0x0000000002007986 */ /* 0x0003e2000c10190a */
[----:B--2---:R-:W-:-:S04]  /*8bd0*/  IMAD.WIDE R4, R9, 0x4, R4 ;  /* 0x0000000409047825 */ /* 0x004fc800078e0204 */
[----:B------:R-:W-:Y:S01]  /*8be0*/  VIADD R9, R9, 0x1 ;  /* 0x0000000109097836 */ /* 0x000fe20000000000 */
[----:B------:R1:W-:Y:S06]  /*8bf0*/  STG.E desc[UR10][R4.64], R11 ;  /* 0x0000000b04007986 */ /* 0x0003ec000c10190a */
.L_x_834:
[----:B0-----:R-:W-:Y:S01]  /*8c00*/  STG.E desc[UR10][R6.64], R9 ;  /* 0x0000000906007986 */ /* 0x001fe2000c10190a */
[----:B------:R-:W-:Y:S05]  /*8c10*/  EXIT ;  /* 0x000000000000794d */ /* 0x000fea0003800000 */
.L_x_820:
        /* <DEDUP_REMOVED lines=16> */
[----:B------:R-:W-:Y:S01]  /*8d20*/  ISETP.GE.U32.AND P1, PT, R13, R8, PT ;  /* 0x000000080d00720c */ /* 0x000fe20003f26070 */
[C---:B------:R-:W-:Y:S01]  /*8d30*/  VIADD R13, R19.reuse, 0xc0 ;  /* 0x000000c0130d7836 */ /* 0x040fe20000000000 */
[C---:B0-----:R-:W-:Y:S01]  /*8d40*/  IADD3 R6, P2, PT, R19.reuse, R6, RZ ;  /* 0x0000000613067210 */ /* 0x041fe20007f5e0ff */
[----:B------:R-:W-:Y:S01]  /*8d50*/  VIADD R23, R19, 0x80 ;  /* 0x0000008013177836 */ /* 0x000fe20000000000 */
[-C--:B------:R-:W-:Y:S02]  /*8d60*/  ISETP.GE.U32.AND P0, PT, R17, R8.reuse, PT ;  /* 0x000000081100720c */ /* 0x080fe40003f06070 */
[-C--:B------:R-:W-:Y:S01]  /*8d70*/  ISETP.GE.U32.AND P4, PT, R21, R8.reuse, PT ;  /* 0x000000081500720c */ /* 0x080fe20003f86070 */
[----:B------:R-:W-:Y:S01]  /*8d80*/  IMAD.X R7, RZ, RZ, R7, P2 ;  /* 0x000000ffff077224 */ /* 0x000fe200010e0607 */
[----:B------:R-:W-:Y:S01]  /*8d90*/  ISETP.GE.U32.AND P3, PT, R23, R8, PT ;  /* 0x000000081700720c */ /* 0x000fe20003f66070 */
[----:B------:R-:W-:-:S02]  /*8da0*/  @!P5 IMAD.IADD R16, R3, 0x1, R19 ;  /* 0x000000010310d824 */ /* 0x000fc400078e0213 */
[----:B------:R-:W-:Y:S02]  /*8db0*/  @!P5 IMAD.IADD R11, R3, 0x1, R19 ;  /* 0x00000001030bd824 */ /* 0x000fe400078e0213 */
[----:B------:R-:W-:Y:S01]  /*8dc0*/  IMAD.X R3, RZ, RZ, R5, P6 ;  /* 0x000000ffff037224 */ /* 0x000fe200030e0605 */
[----:B------:R-:W-:Y:S01]  /*8dd0*/  @!P5 IADD3 R16, P6, PT, R16, UR4, RZ ;  /* 0x000000041010dc10 */ /* 0x000fe2000ffde0ff */
[----:B------:R-:W-:-:S04]  /*8de0*/  @!P5 IMAD.WIDE.U32 R14, R11, 0x4, R14 ;  /* 0x000000040b0ed825 */ /* 0x000fc800078e000e */
[----:B------:R-:W-:Y:S02]  /*8df0*/  VIADD R11, R19, 0xa0 ;  /* 0x000000a0130b7836 */ /* 0x000fe40000000000 */
[----:B------:R-:W-:Y:S01]  /*8e00*/  @!P5 IMAD.X R17, RZ, RZ, UR5, P6 ;  /* 0x00000005ff11de24 */ /* 0x000fe2000b0e06ff */
[-C--:B------:R-:W-:Y:S02]  /*8e10*/  ISETP.GE.U32.AND P6, PT, R13, R8.reuse, PT ;  /* 0x000000080d00720c */ /* 0x080fe40003fc6070 */
[----:B------:R-:W-:Y:S01]  /*8e20*/  ISETP.GE.U32.AND P2, PT, R11, R8, PT ;  /* 0x000000080b00720c */ /* 0x000fe20003f46070 */
[C---:B------:R-:W-:Y:S02]  /*8e30*/  VIADD R21, R19.reuse, 0xe0 ;  /* 0x000000e013157836 */ /* 0x040fe40000000000 */
[----:B------:R-:W-:Y:S02]  /*8e40*/  VIADD R19, R19, 0x100 ;  /* 0x0000010013137836 */ /* 0x000fe40000000000 */
[----:B------:R-:W-:-:S02]  /*8e50*/  IMAD.MOV.U32 R0, RZ, RZ, RZ ;  /* 0x000000ffff007224 */ /* 0x000fc400078e00ff */
[----:B--2---:R-:W-:Y:S02]  /*8e60*/  IMAD.MOV.U32 R13, RZ, RZ, R10 ;  /* 0x000000ffff0d7224 */ /* 0x004fe400078e000a */
[----:B------:R0:W2:Y:S01]  /*8e70*/  @!P5 LDG.E.CONSTANT R10, desc[UR10][R14.64] ;  /* 0x0000000a0e0ad981 */ /* 0x0000a2000c1e9900 */
[----:B---3--:R-:W-:Y:S01]  /*8e80*/  PRMT R11, R9, 0x7610, R11 ;  /* 0x00007610090b7816 */ /* 0x008fe2000000000b */
[--C-:B------:R-:W-:Y:S02]  /*8e90*/  IMAD.MOV.U32 R18, RZ, RZ, R13.reuse ;  /* 0x000000ffff127224 */ /* 0x100fe400078e000d */
[----:B------:R1:W3:Y:S01]  /*8ea0*/  @!P5 LDG.E.U8.CONSTANT R9, desc[UR10][R16.64] ;  /* 0x0000000a1009d981 */ /* 0x0002e2000c1e9100 */
        /* <DEDUP_REMOVED lines=8> */
[--C-:B-1----:R-:W-:Y:S01]  /*8f30*/  IMAD.MOV.U32 R16, RZ, RZ, R13.reuse ;  /* 0x000000ffff107224 */ /* 0x102fe200078e000d */
        /* <DEDUP_REMOVED lines=21> */
[----:B------:R-:W5:Y:S01]  /*9090*/  @!P1 LDG.E.U8.CONSTANT R11, desc[UR10][R6.64+0x100] ;  /* 0x0001000a060b9981 */ /* 0x000f62000c1e9100 */
[----:B------:R-:W-:-:S13]  /*90a0*/  ISETP.NE.AND P6, PT, R36, RZ, PT ;  /* 0x000000ff2400720c */ /* 0x000fda0003fc5270 */
[----:B------:R1:W5:Y:S01]  /*90b0*/  @!P6 LDG.E.CONSTANT R0, desc[UR10][R4.64+-0x4] ;  /* 0xfffffc0a0400e981 */ /* 0x000362000c1e9900 */
[----:B0-----:R-:W0:Y:S01]  /*90c0*/  S2R R2, SR_LANEID ;  /* 0x0000000000027919 */ /* 0x001e220000000000 */
[----:B------:R-:W1:Y:S01]  /*90d0*/  S2UR UR5, SR_CgaCtaId ;  /* 0x00000000000579c3 */ /* 0x000e620000008800 */
[----:B------:R-:W-:Y:S01]  /*90e0*/  SHF.R.U32.HI R39, RZ, 0x5, R36 ;  /* 0x00000005ff277819 */ /* 0x000fe20000011624 */
[----:B------:R-:W-:Y:S02]  /*90f0*/  UMOV UR4, 0x400 ;  /* 0x0000040000047882 */ /* 0x000fe40000000000 */
[----:B-1----:R-:W-:Y:S02]  /*9100*/  ULEA UR4, UR5, UR4, 0x18 ;  /* 0x0000000405047291 */ /* 0x002fe4000f8ec0ff */
[----:B0-----:R-:W-:-:S05]  /*9110*/  IMAD R25, R39, 0x120, R2 ;  /* 0x0000012027197824 */ /* 0x001fca00078e0202 */
[----:B------:R-:W-:Y:S01]  /*9120*/  LEA R27, R25, UR4, 0x2 ;  /* 0x00000004191b7c11 */ /* 0x000fe2000f8e10ff */
[----:B------:R-:W-:-:S04]  /*9130*/  IMAD R5, R2, 0x8, R25 ;  /* 0x0000000802057824 */ /* 0x000fc800078e0219 */
[--C-:B------:R-:W-:Y:S01]  /*9140*/  IMAD R28, R2, 0x20, R27.reuse ;  /* 0x00000020021c7824 */ /* 0x100fe200078e021b */
[----:B------:R-:W-:Y:S01]  /*9150*/  ISETP.NE.AND P0, PT, R36, RZ, PT ;  /* 0x000000ff2400720c */ /* 0x000fe20003f05270 */
[----:B--2---:R0:W-:Y:S04]  /*9160*/  STS [R27], R10 ;  /* 0x0000000a1b007388 */ /* 0x0041e80000000800 */
[----:B----4-:R-:W-:Y:S01]  /*9170*/  STS [R27+0x80], R18 ;  /* 0x000080121b007388 */ /* 0x010fe20000000800 */
[----:B0-----:R-:W-:-:S03]  /*9180*/  IMAD R10, R25, -0x3, R27 ;  /* 0xfffffffd190a7824 */ /* 0x001fc600078e021b */
[----:B---3--:R0:W-:Y:S04]  /*9190*/  STS [R27+0x100], R14 ;  /* 0x0001000e1b007388 */ /* 0x0081e80000000800 */
[----:B-----5:R-:W-:Y:S04]  /*91a0*/  STS [R27+0x180], R15 ;  /* 0x0001800f1b007388 */ /* 0x020fe80000000800 */
[----:B------:R-:W-:Y:S01]  /*91b0*/  STS [R27+0x200], R19 ;  /* 0x000200131b007388 */ /* 0x000fe20000000800 */
[----:B0-----:R-:W-:-:S03]  /*91c0*/  IMAD R14, R5, -0x3, R28 ;  /* 0xfffffffd050e7824 */ /* 0x001fc600078e021c */
        /* <DEDUP_REMOVED lines=26> */
[----:B------:R-:W4:Y:S04]  /*9370*/  LDS.U8 R28, [R14] ;  /* 0x000000000e1c7984 */ /* 0x000f280000000000 */
[----:B------:R-:W5:Y:S04]  /*9380*/  LDS.U8 R41, [R14+0x1] ;  /* 0x000001000e297984 */ /* 0x000f680000000000 */
[----:B------:R-:W5:Y:S04]  /*9390*/  LDS.U8 R35, [R14+0x2] ;  /* 0x000002000e237984 */ /* 0x000f680000000000 */
[----:B------:R-:W-:Y:S04]  /*93a0*/  LDS.U8 R29, [R14+0x3] ;  /* 0x000003000e1d7984 */ /* 0x000fe80000000000 */
[----:B------:R-:W-:Y:S04]  /*93b0*/  LDS.U8 R30, [R14+0x4] ;  /* 0x000004000e1e7984 */ /* 0x000fe80000000000 */
[----:B------:R-:W-:Y:S04]  /*93c0*/  LDS.U8 R31, [R14+0x5] ;  /* 0x000005000e1f7984 */ /* 0x000fe80000000000 */
[----:B------:R-:W-:Y:S04]  /*93d0*/  LDS.U8 R32, [R14+0x6] ;  /* 0x000006000e207984 */ /* 0x000fe80000000000 */
[----:B------:R-:W-:Y:S04]  /*93e0*/  LDS.U8 R33, [R14+0x7] ;  /* 0x000007000e217984 */ /* 0x000fe80000000000 */
[----:B------:R-:W-:Y:S01]  /*93f0*/  LDS.U8 R9, [R14+0x8] ;  /* 0x000008000e097984 */ /* 0x000fe20000000000 */
[----:B------:R-:W-:Y:S06]  /*9400*/  BAR.SYNC.DEFER_BLOCKING 0x0 ;  /* 0x0000000000007b1d */ /* 0x000fec0000010000 */
[----:B-1----:R-:W-:Y:S02]  /*9410*/  STS [R16+0x47c], R3 ;  /* 0x00047c0310007388 */ /* 0x002fe40000000800 */
[----:B------:R-:W-:Y:S01]  /*9420*/  BAR.SYNC.DEFER_BLOCKING 0x0 ;  /* 0x0000000000007b1d */ /* 0x000fe20000010000 */
[----:B0-----:R-:W-:-:S05]  /*9430*/  IMAD R11, R36, 0x9, RZ ;  /* 0x00000009240b7824 */ /* 0x001fca00078e02ff */
[----:B------:R-:W0:Y:S01]  /*9440*/  @P0 LDS R0, [R16+0x478] ;  /* 0x0004780010000984 */ /* 0x000e220000000800 */
[----:B------:R-:W-:Y:S01]  /*9450*/  VIADD R13, R11, 0x1 ;  /* 0x000000010b0d7836 */ /* 0x000fe20000000000 */
[----:B--2---:R-:W-:-:S04]  /*9460*/  ISETP.NE.AND P2, PT, R4, R5, PT ;  /* 0x000000050400720c */ /* 0x004fc80003f45270 */
[----:B------:R-:W-:Y:S01]  /*9470*/  ISETP.EQ.OR P2, PT, R13, R8, P2 ;  /* 0x000000080d00720c */ /* 0x000fe20001742670 */
[----:B------:R-:W-:Y:S01]  /*9480*/  VIADD R13, R11, 0x2 ;  /* 0x000000020b0d7836 */ /* 0x000fe20000000000 */
[----:B---3--:R-:W-:Y:S02]  /*9490*/  ISETP.NE.AND P1, PT, R5, R6, PT ;  /* 0x000000060500720c */ /* 0x008fe40003f25270 */
[----:B----4-:R-:W-:Y:S02]  /*94a0*/  SEL R10, R28, RZ, !P2 ;  /* 0x000000ff1c0a7207 */ /* 0x010fe40005000000 */
[----:B------:R-:W-:-:S03]  /*94b0*/  ISETP.EQ.OR P1, PT, R13, R8, P1 ;  /* 0x000000080d00720c */ /* 0x000fc60000f22670 */
[----:B-----5:R-:W-:Y:S02]  /*94c0*/  IMAD.IADD R10, R41, 0x1, R10 ;  /* 0x00000001290a7824 */ /* 0x020fe400078e020a */
[----:B------:R-:W-:-:S03]  /*94d0*/  VIADD R13, R11, 0x3 ;  /* 0x000000030b0d7836 */ /* 0x000fc60000000000 */
[----:B------:R-:W-:-:S05]  /*94e0*/  SEL R10, R10, RZ, !P1 ;  /* 0x000000ff0a0a7207 */ /* 0x000fca0004800000 */
[----:B------:R-:W-:Y:S01]  /*94f0*/  IMAD.IADD R10, R35, 0x1, R10 ;  /* 0x00000001230a7824 */ /* 0x000fe200078e020a */
[----:B0-----:R-:W-:-:S04]  /*9500*/  ISETP.NE.AND P0, PT, R0, R4, PT ;  /* 0x000000040000720c */ /* 0x001fc80003f05270 */
[----:B------:R-:W-:Y:S02]  /*9510*/  ISETP.EQ.OR P3, PT, R11, R8, P0 ;  /* 0x000000080b00720c */ /* 0x000fe40000762670 */
[----:B------:R-:W-:-:S04]  /*9520*/  ISETP.NE.AND P0, PT, R6, R7, PT ;  /* 0x000000070600720c */ /* 0x000fc80003f05270 */
[----:B------:R-:W-:Y:S01]  /*9530*/  ISETP.EQ.OR P0, PT, R13, R8, P0 ;  /* 0x000000080d00720c */ /* 0x000fe20000702670 */
[----:B------:R-:W-:Y:S01]  /*9540*/  VIADD R13, R11, 0x4 ;  /* 0x000000040b0d7836 */ /* 0x000fe20000000000 */
[----:B------:R-:W-:Y:S02]  /*9550*/  ISETP.NE.AND P5, PT, R7, R24, PT ;  /* 0x000000180700720c */ /* 0x000fe40003fa5270 */
[----:B------:R-:W-:Y:S02]  /*9560*/  SEL R10, R10, RZ, !P0 ;  /* 0x000000ff0a0a7207 */ /* 0x000fe40004000000 */
[----:B------:R-:W-:-:S03]  /*9570*/  ISETP.EQ.OR P5, PT, R13, R8, P5 ;  /* 0x000000080d00720c */ /* 0x000fc60002fa2670 */
[----:B------:R-:W-:Y:S01]  /*9580*/  IMAD.IADD R10, R29, 0x1, R10 ;  /* 0x000000011d0a7824 */ /* 0x000fe200078e020a */
[----:B------:R-:W-:Y:S01]  /*9590*/  SEL R12, RZ, 0x1, !P3 ;  /* 0x00000001ff0c7807 */ /* 0x000fe20005800000 */
[----:B------:R-:W-:Y:S01]  /*95a0*/  VIADD R15, R11, 0x5 ;  /* 0x000000050b0f7836 */ /* 0x000fe20000000000 */
[----:B------:R-:W-:Y:S02]  /*95b0*/  ISETP.NE.AND P4, PT, R24, R25, PT ;  /* 0x000000191800720c */ /* 0x000fe40003f85270 */
[----:B------:R-:W-:Y:S01]  /*95c0*/  SEL R13, R10, RZ, !P5 ;  /* 0x000000ff0a0d7207 */ /* 0x000fe20006800000 */
[----:B------:R-:W-:Y:S01]  /*95d0*/  IMAD.MOV.U32 R14, RZ, RZ, 0x2 ;  /* 0x00000002ff0e7424 */ /* 0x000fe200078e00ff */
[----:B------:R-:W-:Y:S01]  /*95e0*/  ISETP.EQ.OR P4, PT, R15, R8, P4 ;  /* 0x000000080f00720c */ /* 0x000fe20002782670 */
[----:B------:R-:W-:Y:S02]  /*95f0*/  @!P3 IMAD.MOV R14, RZ, RZ, 0x1 ;  /* 0x00000001ff0eb424 */ /* 0x000fe400078e02ff */
[----:B------:R-:W-:-:S02]  /*9600*/  IMAD.IADD R13, R30, 0x1, R13 ;  /* 0x000000011e0d7824 */ /* 0x000fc400078e020d */
[----:B------:R-:W-:Y:S01]  /*9610*/  @!P2 IMAD.MOV R14, RZ, RZ, R12 ;  /* 0x000000ffff0ea224 */ /* 0x000fe200078e020c */
[----:B------:R-:W-:Y:S01]  /*9620*/  ISETP.NE.AND P3, PT, R25, R26, PT ;  /* 0x0000001a1900720c */ /* 0x000fe20003f65270 */
[----:B------:R-:W-:Y:S01]  /*9630*/  VIADD R15, R11, 0x6 ;  /* 0x000000060b0f7836 */ /* 0x000fe20000000000 */
[----:B------:R-:W-:Y:S01]  /*9640*/  SEL R10, R13, RZ, !P4 ;  /* 0x000000ff0d0a7207 */ /* 0x000fe20006000000 */
[----:B------:R-:W-:Y:S02]  /*9650*/  VIADD R12, R14, 0x1 ;  /* 0x000000010e0c7836 */ /* 0x000fe40000000000 */
[----:B------:R-:W-:Y:S01]  /*9660*/  @!P1 IMAD.MOV R12, RZ, RZ, R14 ;  /* 0x000000ffff0c9224 */ /* 0x000fe200078e020e */
[----:B------:R-:W-:Y:S01]  /*9670*/  ISETP.EQ.OR P3, PT, R15, R8, P3 ;  /* 0x000000080f00720c */ /* 0x000fe20001f62670 */
[----:B------:R-:W-:Y:S02]  /*9680*/  IMAD.IADD R10, R31, 0x1, R10 ;  /* 0x000000011f0a7824 */ /* 0x000fe400078e020a */
[----:B------:R-:W-:-:S02]  /*9690*/  VIADD R14, R12, 0x1 ;  /* 0x000000010c0e7836 */ /* 0x000fc40000000000 */
[----:B------:R-:W-:Y:S01]  /*96a0*/  @!P0 IMAD.MOV R14, RZ, RZ, R12 ;  /* 0x000000ffff0e8224 */ /* 0x000fe200078e020c */
[----:B------:R-:W-:Y:S01]  /*96b0*/  SEL R13, R10, RZ, !P3 ;  /* 0x000000ff0a0d7207 */ /* 0x000fe20005800000 */
[----:B------:R-:W-:Y:S02]  /*96c0*/  VIADD R15, R11, 0x7 ;  /* 0x000000070b0f7836 */ /* 0x000fe40000000000 */
[----:B------:R-:W-:Y:S02]  /*96d0*/  VIADD R12, R14, 0x1 ;  /* 0x000000010e0c7836 */ /* 0x000fe40000000000 */
[----:B------:R-:W-:Y:S01]  /*96e0*/  @!P5 IMAD.MOV R12, RZ, RZ, R14 ;  /* 0x000000ffff0cd224 */ /* 0x000fe200078e020e */
[----:B------:R-:W-:Y:S01]  /*96f0*/  ISETP.NE.AND P5, PT, R26, R27, PT ;  /* 0x0000001b1a00720c */ /* 0x000fe20003fa5270 */
[----:B------:R-:W-:-:S03]  /*9700*/  IMAD.IADD R13, R32, 0x1, R13 ;  /* 0x00000001200d7824 */ /* 0x000fc600078e020d */
[----:B------:R-:W-:Y:S01]  /*9710*/  ISETP.EQ.OR P5, PT, R15, R8, P5 ;  /* 0x000000080f00720c */ /* 0x000fe20002fa2670 */
[----:B------:R-:W-:Y:S02]  /*9720*/  VIADD R14, R12, 0x1 ;  /* 0x000000010c0e7836 */ /* 0x000fe40000000000 */
[----:B------:R-:W-:Y:S01]  /*9730*/  @!P4 IMAD.MOV R14, RZ, RZ, R12 ;  /* 0x000000ffff0ec224 */ /* 0x000fe200078e020c */
[----:B------:R-:W-:Y:S01]  /*9740*/  SEL R10, R13, RZ, !P5 ;  /* 0x000000ff0d0a7207 */ /* 0x000fe20006800000 */
[----:B------:R-:W-:Y:S01]  /*9750*/  VIADD R11, R11, 0x8 ;  /* 0x000000080b0b7836 */ /* 0x000fe20000000000 */
[----:B------:R-:W-:-:S03]  /*9760*/  ISETP.NE.AND P4, PT, R27, R3, PT ;  /* 0x000000031b00720c */ /* 0x000fc60003f85270 */
[----:B------:R-:W-:Y:S01]  /*9770*/  IMAD.IADD R10, R33, 0x1, R10 ;  /* 0x00000001210a7824 */ /* 0x000fe200078e020a */
[----:B------:R-:W-:-:S04]  /*9780*/  ISETP.EQ.OR P4, PT, R11, R8, P4 ;  /* 0x000000080b00720c */ /* 0x000fc80002782670 */
[----:B------:R-:W-:-:S05]  /*9790*/  SEL R10, R10, RZ, !P4 ;  /* 0x000000ff0a0a7207 */ /* 0x000fca0006000000 */
[----:B------:R-:W-:-:S05]  /*97a0*/  IMAD.IADD R9, R9, 0x1, R10 ;  /* 0x0000000109097824 */ /* 0x000fca00078e020a */
[----:B------:R-:W-:Y:S01]  /*97b0*/  LOP3.LUT R10, R9, 0xff, RZ, 0xc0, !PT ;  /* 0x000000ff090a7812 */ /* 0x000fe200078ec0ff */
[----:B------:R-:W-:-:S05]  /*97c0*/  VIADD R8, R14, 0x1 ;  /* 0x000000010e087836 */ /* 0x000fca0000000000 */
[----:B------:R-:W0:Y:S01]  /*97d0*/  SHFL.UP PT, R10, R10, 0x1, RZ ;  /* 0x042000000a0a7989 */ /* 0x000e2200000e00ff */
[----:B------:R-:W-:-:S04]  /*97e0*/  @!P3 IMAD.MOV R8, RZ, RZ, R14 ;  /* 0x000000ffff08b224 */ /* 0x000fc800078e020e */
[----:B------:R-:W-:Y:S02]  /*97f0*/  VIADD R34, R8, 0x1 ;  /* 0x0000000108227836 */ /* 0x000fe40000000000 */
[----:B------:R-:W-:-:S04]  /*9800*/  @!P5 IMAD.MOV R34, RZ, RZ, R8 ;  /* 0x000000ffff22d224 */ /* 0x000fc800078e0208 */
[----:B------:R-:W-:Y:S02]  /*9810*/  VIADD R8, R34, 0x1 ;  /* 0x0000000122087836 */ /* 0x000fe40000000000 */
        /* <DEDUP_REMOVED lines=9> */
[----:B0-----:R-:W-:-:S05]  /*98b0*/  SEL R11, R11, RZ, P4 ;  /* 0x000000ff0b0b7207 */ /* 0x001fca0002000000 */
[----:B------:R-:W-:Y:S01]  /*98c0*/  IMAD.IADD R11, R11, 0x1, R8 ;  /* 0x000000010b0b7824 */ /* 0x000fe200078e0208 */
[----:B------:R-:W-:-:S04]  /*98d0*/  ISETP.GE.AND P4, PT, R2, 0x2, PT ;  /* 0x000000020200780c */ /* 0x000fc80003f86270 */
[----:B------:R-:W-:-:S04]  /*98e0*/  ISETP.NE.AND P3, PT, R11, RZ, PT ;  /* 0x000000ff0b00720c */ /* 0x000fc80003f65270 */
[----:B-1----:R-:W-:Y:S01]  /*98f0*/  SEL R13, R9, RZ, !P3 ;  /* 0x000000ff090d7207 */ /* 0x002fe20005800000 */
[----:B------:R-:W0:Y:S03]  /*9900*/  SHFL.UP PT, R10, R11, 0x2, RZ ;  /* 0x044000000b0a7989 */ /* 0x000e2600000e00ff */
[----:B------:R-:W-:-:S05]  /*9910*/  SEL R13, R13, RZ, P4 ;  /* 0x000000ff0d0d7207 */ /* 0x000fca0002000000 */
[----:B------:R-:W-:-:S05]  /*9920*/  IMAD.IADD R13, R12, 0x1, R13 ;  /* 0x000000010c0d7824 */ /* 0x000fca00078e020d */
[----:B------:R-:W-:-:S06]  /*9930*/  LOP3.LUT R8, R13, 0xff, RZ, 0xc0, !PT ;  /* 0x000000ff0d087812 */ /* 0x000fcc00078ec0ff */
[----:B------:R-:W1:Y:S01]  /*9940*/  SHFL.UP PT, R8, R8, 0x4, RZ ;  /* 0x0480000008087989 */ /* 0x000e6200000e00ff */
[----:B0-----:R-:W-:-:S05]  /*9950*/  SEL R10, R10, RZ, P4 ;  /* 0x000000ff0a0a7207 */ /* 0x001fca0002000000 */
[----:B------:R-:W-:Y:S01]  /*9960*/  IMAD.IADD R10, R11, 0x1, R10 ;  /* 0x000000010b0a7824 */ /* 0x000fe200078e020a */
[----:B------:R-:W-:-:S04]  /*9970*/  ISETP.GE.AND P4, PT, R2, 0x4, PT ;  /* 0x000000040200780c */ /* 0x000fc80003f86270 */
[----:B------:R-:W-:Y:S01]  /*9980*/  ISETP.NE.AND P3, PT, R10, RZ, PT ;  /* 0x000000ff0a00720c */ /* 0x000fe20003f65270 */
[----:B------:R-:W0:Y:S03]  /*9990*/  SHFL.UP PT, R9, R10, 0x4, RZ ;  /* 0x048000000a097989 */ /* 0x000e2600000e00ff */
[----:B-1----:R-:W-:-:S04]  /*99a0*/  SEL R12, R8, RZ, !P3 ;  /* 0x000000ff080c7207 */ /* 0x002fc80005800000 */
[----:B------:R-:W-:-:S05]  /*99b0*/  SEL R12, R12, RZ, P4 ;  /* 0x000000ff0c0c7207 */ /* 0x000fca0002000000 */
[----:B------:R-:W-:-:S05]  /*99c0*/  IMAD.IADD R12, R13, 0x1, R12 ;  /* 0x000000010d0c7824 */ /* 0x000fca00078e020c */
[----:B------:R-:W-:Y:S02]  /*99d0*/  LOP3.LUT R11, R12, 0xff, RZ, 0xc0, !PT ;  /* 0x000000ff0c0b7812 */ /* 0x000fe400078ec0ff */
[----:B0-----:R-:W-:-:S04]  /*99e0*/  SEL R9, R9, RZ, P4 ;  /* 0x000000ff09097207 */ /* 0x001fc80002000000 */
[----:B------:R-:W0:Y:S01]  /*99f0*/  SHFL.UP PT, R11, R11, 0x8, RZ ;  /* 0x050000000b0b7989 */ /* 0x000e2200000e00ff */
[----:B------:R-:W-:-:S05]  /*9a00*/  IMAD.IADD R9, R10, 0x1, R9 ;  /* 0x000000010a097824 */ /* 0x000fca00078e0209 */
[----:B------:R-:W1:Y:S01]  /*9a10*/  SHFL.UP PT, R8, R9, 0x8, RZ ;  /* 0x0500000009087989 */ /* 0x000e6200000e00ff */
[----:B------:R-:W-:Y:S02]  /*9a20*/  ISETP.NE.AND P3, PT, R9, RZ, PT ;  /* 0x000000ff0900720c */ /* 0x000fe40003f65270 */
[----:B------:R-:W-:Y:S02]  /*9a30*/  ISETP.GE.AND P4, PT, R2, 0x8, PT ;  /* 0x000000080200780c */ /* 0x000fe40003f86270 */
[----:B0-----:R-:W-:-:S04]  /*9a40*/  SEL R10, R11, RZ, !P3 ;  /* 0x000000ff0b0a7207 */ /* 0x001fc80005800000 */
[----:B------:R-:W-:-:S05]  /*9a50*/  SEL R13, R10, RZ, P4 ;  /* 0x000000ff0a0d7207 */ /* 0x000fca0002000000 */
[----:B------:R-:W-:Y:S01]  /*9a60*/  IMAD.IADD R13, R12, 0x1, R13 ;  /* 0x000000010c0d7824 */ /* 0x000fe200078e020d */
[----:B-1----:R-:W-:-:S04]  /*9a70*/  SEL R8, R8, RZ, P4 ;  /* 0x000000ff08087207 */ /* 0x002fc80002000000 */
[----:B------:R-:W-:Y:S01]  /*9a80*/  LOP3.LUT R10, R13, 0xff, RZ, 0xc0, !PT ;  /* 0x000000ff0d0a7812 */ /* 0x000fe200078ec0ff */
[----:B------:R-:W-:-:S05]  /*9a90*/  IMAD.IADD R8, R9, 0x1, R8 ;  /* 0x0000000109087824 */ /* 0x000fca00078e0208 */
[----:B------:R-:W0:Y:S04]  /*9aa0*/  SHFL.UP PT, R10, R10, 0x10, RZ ;  /* 0x060000000a0a7989 */ /* 0x000e2800000e00ff */
[----:B------:R-:W1:Y:S01]  /*9ab0*/  SHFL.UP PT, R11, R8, 0x10, RZ ;  /* 0x06000000080b7989 */ /* 0x000e6200000e00ff */
[----:B------:R-:W-:Y:S02]  /*9ac0*/  ISETP.NE.AND P5, PT, R2, 0x1f, PT ;  /* 0x0000001f0200780c */ /* 0x000fe40003fa5270 */
[----:B------:R-:W-:Y:S02]  /*9ad0*/  ISETP.NE.AND P3, PT, R8, RZ, PT ;  /* 0x000000ff0800720c */ /* 0x000fe40003f65270 */
[----:B------:R-:W-:Y:S02]  /*9ae0*/  ISETP.GE.AND P4, PT, R2, 0x10, PT ;  /* 0x000000100200780c */ /* 0x000fe40003f86270 */
[----:B0-----:R-:W-:-:S02]  /*9af0*/  SEL R9, R10, RZ, !P3 ;  /* 0x000000ff0a097207 */ /* 0x001fc40005800000 */
[----:B-1----:R-:W-:Y:S02]  /*9b00*/  SEL R11, R11, RZ, P4 ;  /* 0x000000ff0b0b7207 */ /* 0x002fe40002000000 */
[----:B------:R-:W-:-:S03]  /*9b10*/  SEL R40, R9, RZ, P4 ;  /* 0x000000ff09287207 */ /* 0x000fc60002000000 */
[----:B------:R-:W-:Y:S01]  /*9b20*/  @!P5 LEA R43, R39, UR4, 0x3 ;  /* 0x00000004272bdc11 */ /* 0x000fe2000f8e18ff */
[----:B------:R-:W-:Y:S02]  /*9b30*/  IMAD.IADD R38, R8, 0x1, R11 ;  /* 0x0000000108267824 */ /* 0x000fe400078e020b */
[----:B------:R-:W-:-:S03]  /*9b40*/  IMAD.IADD R40, R13, 0x1, R40 ;  /* 0x000000010d287824 */ /* 0x000fc600078e0228 */
[----:B------:R-:W-:Y:S04]  /*9b50*/  @!P5 STS [R43], R38 ;  /* 0x000000262b00d388 */ /* 0x000fe80000000800 */
[----:B------:R-:W-:Y:S01]  /*9b60*/  @!P5 STS.U8 [R43+0x4], R40 ;  /* 0x000004282b00d388 */ /* 0x000fe20000000000 */
[----:B------:R-:W-:Y:S06]  /*9b70*/  BAR.SYNC.DEFER_BLOCKING 0x0 ;  /* 0x0000000000007b1d */ /* 0x000fec0000010000 */
[----:B------:R-:W0:Y:S04]  /*9b80*/  LDS.128 R8, [UR4] ;  /* 0x00000004ff087984 */ /* 0x000e280008000c00 */
[----:B------:R-:W1:Y:S04]  /*9b90*/  LDS.128 R12, [UR4+0x10] ;  /* 0x00001004ff0c7984 */ /* 0x000e680008000c00 */
[----:B------:R-:W2:Y:S01]  /*9ba0*/  LDS.128 R16, [UR4+0x20] ;  /* 0x00002004ff107984 */ /* 0x000ea20008000c00 */
[----:B------:R-:W-:-:S02]  /*9bb0*/  ISETP.NE.AND P4, PT, R39, 0x2, PT ;  /* 0x000000022700780c */ /* 0x000fc40003f85270 */
[----:B0-----:R-:W-:-:S04]  /*9bc0*/  ISETP.NE.AND P3, PT, R10, RZ, PT ;  /* 0x000000ff0a00720c */ /* 0x001fc80003f65270 */
[----:B------:R-:W-:Y:S02]  /*9bd0*/  SEL R20, R9, RZ, !P3 ;  /* 0x000000ff09147207 */ /* 0x000fe40005800000 */
[----:B-1----:R-:W-:-:S03]  /*9be0*/  ISETP.NE.AND P3, PT, R12, RZ, PT ;  /* 0x000000ff0c00720c */ /* 0x002fc60003f65270 */
[----:B------:R-:W-:Y:S02]  /*9bf0*/  IMAD.IADD R42, R11, 0x1, R20 ;  /* 0x000000010b2a7824 */ /* 0x000fe400078e0214 */
[----:B------:R-:W0:Y:S03]  /*9c00*/  LDS.128 R20, [UR4+0x30] ;  /* 0x00003004ff147984 */ /* 0x000e260008000c00 */
[----:B------:R-:W-:Y:S02]  /*9c10*/  SEL R44, R42, RZ, !P3 ;  /* 0x000000ff2a2c7207 */ /* 0x000fe40005800000 */
[----:B------:R-:W-:-:S03]  /*9c20*/  ISETP.NE.AND P3, PT, R14, RZ, PT ;  /* 0x000000ff0e00720c */ /* 0x000fc60003f65270 */
[----:B------:R-:W-:Y:S02]  /*9c30*/  IMAD.IADD R44, R13, 0x1, R44 ;  /* 0x000000010d2c7824 */ /* 0x000fe400078e022c */
[----:B------:R-:W-:-:S03]  /*9c40*/  IMAD.IADD R11, R8, 0x1, R10 ;  /* 0x00000001080b7824 */ /* 0x000fc600078e020a */
[----:B------:R-:W-:Y:S02]  /*9c50*/  SEL R10, R44, RZ, !P3 ;  /* 0x000000ff2c0a7207 */ /* 0x000fe40005800000 */
[----:B------:R-:W-:Y:S02]  /*9c60*/  SEL R9, R42, R9, !P4 ;  /* 0x000000092a097207 */ /* 0x000fe40006000000 */
[----:B------:R-:W-:Y:S01]  /*9c70*/  SEL R8, R11, R8, !P4 ;  /* 0x000000080b087207 */ /* 0x000fe20006000000 */
[----:B------:R-:W-:Y:S01]  /*9c80*/  IMAD.IADD R10, R15, 0x1, R10 ;  /* 0x000000010f0a7824 */ /* 0x000fe200078e020a */
[----:B--2---:R-:W-:Y:S01]  /*9c90*/  ISETP.NE.AND P4, PT, R16, RZ, PT ;  /* 0x000000ff1000720c */ /* 0x004fe20003f85270 */
[----:B------:R-:W-:Y:S01]  /*9ca0*/  IMAD.IADD R11, R11, 0x1, R12 ;  /* 0x000000010b0b7824 */ /* 0x000fe200078e020c */
[----:B------:R-:W-:Y:S02]  /*9cb0*/  ISETP.NE.AND P5, PT, R39, 0x3, PT ;  /* 0x000000032700780c */ /* 0x000fe40003fa5270 */
[----:B------:R-:W-:-:S02]  /*9cc0*/  SEL R12, R10, RZ, !P4 ;  /* 0x000000ff0a0c7207 */ /* 0x000fc40006000000 */
[----:B------:R-:W-:Y:S01]  /*9cd0*/  SEL R8, R11, R8, !P5 ;  /* 0x000000080b087207 */ /* 0x000fe20006800000 */
[----:B------:R-:W-:Y:S01]  /*9ce0*/  IMAD.IADD R11, R14, 0x1, R11 ;  /* 0x000000010e0b7824 */ /* 0x000fe200078e020b */
[----:B------:R-:W-:Y:S01]  /*9cf0*/  SEL R9, R44, R9, !P5 ;  /* 0x000000092c097207 */ /* 0x000fe20006800000 */
[----:B------:R-:W-:Y:S01]  /*9d00*/  IMAD.IADD R12, R17, 0x1, R12 ;  /* 0x00000001110c7824 */ /* 0x000fe200078e020c */
[----:B------:R-:W-:Y:S02]  /*9d10*/  ISETP.NE.AND P3, PT, R39, 0x4, PT ;  /* 0x000000042700780c */ /* 0x000fe40003f65270 */
[----:B------:R-:W-:Y:S02]  /*9d20*/  ISETP.NE.AND P5, PT, R18, RZ, PT ;  /* 0x000000ff1200720c */ /* 0x000fe40003fa5270 */
[----:B------:R-:W-:Y:S02]  /*9d30*/  SEL R9, R10, R9, !P3 ;  /* 0x000000090a097207 */ /* 0x000fe40005800000 */
[----:B------:R-:W-:-:S02]  /*9d40*/  LOP3.LUT R40, R40, 0xff, RZ, 0xc0, !PT ;  /* 0x000000ff28287812 */ /* 0x000fc400078ec0ff */
[C---:B------:R-:W-:Y:S02]  /*9d50*/  SEL R10, R12.reuse, RZ, !P5 ;  /* 0x000000ff0c0a7207 */ /* 0x040fe40006800000 */
[C---:B------:R-:W-:Y:S01]  /*9d60*/  SEL R8, R11.reuse, R8, !P3 ;  /* 0x000000080b087207 */ /* 0x040fe20005800000 */
[----:B------:R-:W-:Y:S01]  /*9d70*/  IMAD.IADD R11, R11, 0x1, R16 ;  /* 0x000000010b0b7824 */ /* 0x000fe200078e0210 */
[----:B------:R-:W-:Y:S01]  /*9d80*/  ISETP.NE.AND P4, PT, R39, 0x5, PT ;  /* 0x000000052700780c */ /* 0x000fe20003f85270 */
[----:B------:R-:W1:Y:S01]  /*9d90*/  SHFL.UP PT, R17, R38, 0x1, RZ ;  /* 0x0420000026117989 */ /* 0x000e6200000e00ff */
[----:B------:R-:W-:Y:S01]  /*9da0*/  IMAD.IADD R10, R19, 0x1, R10 ;  /* 0x00000001130a7824 */ /* 0x000fe200078e020a */
[----:B------:R-:W-:Y:S02]  /*9db0*/  ISETP.NE.AND P5, PT, R39, 0x6, PT ;  /* 0x000000062700780c */ /* 0x000fe40003fa5270 */
[----:B------:R-:W-:Y:S01]  /*9dc0*/  SEL R9, R12, R9, !P4 ;  /* 0x000000090c097207 */ /* 0x000fe20006000000 */
[----:B------:R-:W2:Y:S01]  /*9dd0*/  SHFL.UP PT, R40, R40, 0x1, RZ ;  /* 0x0420000028287989 */ /* 0x000ea200000e00ff */
[----:B------:R-:W-:-:S02]  /*9de0*/  SEL R8, R11, R8, !P4 ;  /* 0x000000080b087207 */ /* 0x000fc40006000000 */
[----:B0-----:R-:W-:Y:S01]  /*9df0*/  ISETP.NE.AND P4, PT, R20, RZ, PT ;  /* 0x000000ff1400720c */ /* 0x001fe20003f85270 */
[----:B------:R-:W-:Y:S01]  /*9e00*/  IMAD.IADD R11, R18, 0x1, R11 ;  /* 0x00000001120b7824 */ /* 0x000fe200078e020b */
[C---:B------:R-:W-:Y:S02]  /*9e10*/  SEL R9, R10.reuse, R9, !P5 ;  /* 0x000000090a097207 */ /* 0x040fe40006800000 */
[----:B------:R-:W-:Y:S02]  /*9e20*/  SEL R10, R10, RZ, !P4 ;  /* 0x000000ff0a0a7207 */ /* 0x000fe40006000000 */
[----:B------:R-:W-:Y:S02]  /*9e30*/  ISETP.GE.U32.AND P3, PT, R36, 0x20, PT ;  /* 0x000000202400780c */ /* 0x000fe40003f66070 */
[C---:B------:R-:W-:Y:S01]  /*9e40*/  SEL R8, R11.reuse, R8, !P5 ;  /* 0x000000080b087207 */ /* 0x040fe20006800000 */
[----:B------:R-:W-:Y:S01]  /*9e50*/  IMAD.IADD R11, R11, 0x1, R20 ;  /* 0x000000010b0b7824 */ /* 0x000fe200078e0214 */
[----:B------:R-:W-:Y:S01]  /*9e60*/  ISETP.NE.AND P4, PT, R39, 0x7, PT ;  /* 0x000000072700780c */ /* 0x000fe20003f85270 */
[----:B------:R-:W-:Y:S01]  /*9e70*/  IMAD.IADD R10, R21, 0x1, R10 ;  /* 0x00000001150a7824 */ /* 0x000fe200078e020a */
[----:B------:R-:W-:-:S02]  /*9e80*/  ISETP.NE.AND P5, PT, R22, RZ, PT ;  /* 0x000000ff1600720c */ /* 0x000fc40003fa5270 */
[----:B------:R-:W-:Y:S02]  /*9e90*/  SEL R8, R11, R8, !P4 ;  /* 0x000000080b087207 */ /* 0x000fe40006000000 */
[----:B------:R-:W-:Y:S02]  /*9ea0*/  SEL R12, R10, R9, !P4 ;  /* 0x000000090a0c7207 */ /* 0x000fe40006000000 */
[----:B------:R-:W-:Y:S02]  /*9eb0*/  ISETP.NE.AND P4, PT, R2, RZ, P3 ;  /* 0x000000ff0200720c */ /* 0x000fe40001f85270 */
[----:B------:R-:W-:Y:S02]  /*9ec0*/  SEL R10, R10, RZ, !P5 ;  /* 0x000000ff0a0a7207 */ /* 0x000fe40006800000 */
[----:B-1----:R-:W-:Y:S02]  /*9ed0*/  @P3 ISETP.NE.AND P5, PT, R17, RZ, PT ;  /* 0x000000ff1100320c */ /* 0x002fe40003fa5270 */
[----:B--2---:R-:W-:-:S02]  /*9ee0*/  PRMT R18, R40, 0x7610, R18 ;  /* 0x0000761028127816 */ /* 0x004fc40000000012 */
[----:B------:R-:W-:Y:S02]  /*9ef0*/  @P3 SEL R9, R12, RZ, !P5 ;  /* 0x000000ff0c093207 */ /* 0x000fe40006800000 */
[----:B------:R-:W-:-:S03]  /*9f00*/  @P3 ISETP.NE.AND P5, PT, R2, RZ, PT ;  /* 0x000000ff0200320c */ /* 0x000fc60003fa5270 */
[----:B------:R-:W-:Y:S01]  /*9f10*/  @P4 IMAD.IADD R12, R18, 0x1, R9 ;  /* 0x00000001120c4824 */ /* 0x000fe200078e0209 */
[----:B------:R-:W-:Y:S01]  /*9f20*/  @P3 SEL R13, R17, RZ, P5 ;  /* 0x000000ff110d3207 */ /* 0x000fe20002800000 */
[----:B------:R-:W-:Y:S02]  /*9f30*/  IMAD.IADD R9, R22, 0x1, R11 ;  /* 0x0000000116097824 */ /* 0x000fe400078e020b */
[----:B------:R-:W-:Y:S01]  /*9f40*/  IMAD.IADD R23, R23, 0x1, R10 ;  /* 0x0000000117177824 */ /* 0x000fe200078e020a */
[----:B------:R-:W-:Y:S01]  /*9f50*/  @P3 PRMT R18, R12, 0x7610, R18 ;  /* 0x000076100c123816 */ /* 0x000fe20000000012 */
[----:B------:R-:W-:Y:S01]  /*9f60*/  @P3 IMAD.IADD R17, R8, 0x1, R13 ;  /* 0x0000000108113824 */ /* 0x000fe200078e020d */
        /* <DEDUP_REMOVED lines=13> */
.L_x_836:
[----:B------:R-:W-:Y:S05]  /*a040*/  NANOSLEEP 0x1c2 ;  /* 0x000001c20000795d */ /* 0x000fea0003800000 */
[----:B------:R-:W-:Y:S01]  /*a050*/  NOP ;  /* 0x0000000000007918 */ /* 0x000fe20000000000 */
.L_x_837:
[----:B------:R-:W-:-:S03]  /*a060*/  IMAD.WIDE.U32 R10, R36, 0x8, RZ ;  /* 0x00000008240a7825 */ /* 0x000fc600078e00ff */
[----:B------:R-:W-:Y:S02]  /*a070*/  LOP3.LUT R15, R10, 0xfffffff8, RZ, 0x3c, !PT ;  /* 0xfffffff80a0f7812 */ /* 0x000fe400078e3cff */
[----:B------:R-:W-:Y:S02]  /*a080*/  LOP3.LUT R11, RZ, R11, RZ, 0x33, !PT ;  /* 0x0000000bff0b7212 */ /* 0x000fe400078e33ff */
[----:B------:R-:W-:-:S05]  /*a090*/  IADD3 R14, P3, PT, R44, R15, RZ ;  /* 0x0000000f2c0e7210 */ /* 0x000fca0007f7e0ff */
[----:B------:R-:W-:-:S08]  /*a0a0*/  IMAD.X R15, R45, 0x1, R11, P3 ;  /* 0x000000012d0f7824 */ /* 0x000fd000018e060b */
.L_x_839:
        /* <DEDUP_REMOVED lines=9> */
.L_x_898:
[----:B------:R-:W-:Y:S05]  /*a140*/  @P3 BRA `(.L_x_839) ;  /* 0xfffffffc00d83947 */ /* 0x000fea000383ffff */
[----:B------:R-:W-:Y:S01]  /*a150*/  SHF.R.U64 R14, R12, 0x8, R13 ;  /* 0x000000080c0e7819 */ /* 0x000fe2000000120d */
[----:B------:R-:W-:-:S03]  /*a160*/  UMOV UR5, 0xffffffff ;  /* 0xffffffff00057882 */ /* 0x000fc60000000000 */
[----:B------:R-:W-:-:S04]  /*a170*/  LOP3.LUT R14, R14, 0xff, RZ, 0xc0, !PT ;  /* 0x000000ff0e0e7812 */ /* 0x000fc800078ec0ff */
[----:B------:R-:W-:Y:S01]  /*a180*/  ISETP.NE.AND P3, PT, R14, 0x65, PT ;  /* 0x000000650e00780c */ /* 0x000fe20003f65270 */
[----:B------:R-:W-:-:S12]  /*a190*/  BRA.DIV UR5, `(.L_x_840) ;  /* 0x0000003605c47947 */ /* 0x000fd8000b800000 */
[----:B------:R-:W0:Y:S01]  /*a1a0*/  S2R R11, SR_GEMASK ;  /* 0x00000000000b7919 */ /* 0x000e220000003c00 */
[----:B------:R-:W-:Y:S02]  /*a1b0*/  VOTE.ANY R10, PT, !P3 ;  /* 0x00000000000a7806 */ /* 0x000fe400058e0100 */
        /* <DEDUP_REMOVED lines=41> */
[----:B------:R-:W-:Y:S02]  /*a450*/  IMAD.IADD R12, R12, 0x1, R11 ;  /* 0x000000010c0c7824 */ /* 0x000fe400078e020b */
[----:B------:R-:W1:Y:S03]  /*a460*/  LDC.64 R10, c[0x0][0x3a8] ;  /* 0x0000ea00ff0a7b82 */ /* 0x000e660000000a00 */
[----:B------:R-:W-:-:S05]  /*a470*/  LOP3.LUT R38, R12, 0xff, RZ, 0xc0, !PT ;  /* 0x000000ff0c267812 */ /* 0x000fca00078ec0ff */
[----:B------:R-:W3:Y:S01]  /*a480*/  SHFL.DOWN PT, R16, R38, 0x8, R15 ;  /* 0x0900000026107989 */ /* 0x000ee200000e000f */
[----:B0-----:R-:W-:-:S05]  /*a490*/  SEL R19, R19, RZ, !P3 ;  /* 0x000000ff13137207 */ /* 0x001fca0005800000 */
[----:B------:R-:W-:-:S05]  /*a4a0*/  IMAD.IADD R19, R20, 0x1, R19 ;  /* 0x0000000114137824 */ /* 0x000fca00078e0213 */
[----:B------:R-:W-:Y:S02]  /*a4b0*/  ISETP.NE.AND P5, PT, R19, RZ, PT ;  /* 0x000000ff1300720c */ /* 0x000fe40003fa5270 */
[----:B---3--:R-:W-:-:S04]  /*a4c0*/  SEL R16, R16, RZ, !P4 ;  /* 0x000000ff10107207 */ /* 0x008fc80006000000 */
[----:B------:R-:W-:Y:S02]  /*a4d0*/  SEL R13, R16, RZ, !P3 ;  /* 0x000000ff100d7207 */ /* 0x000fe40005800000 */
[----:B------:R-:W-:Y:S01]  /*a4e0*/  ISETP.NE.AND P3, PT, R14, 0x65, PT ;  /* 0x000000650e00780c */ /* 0x000fe20003f65270 */
[----:B------:R-:W-:Y:S02]  /*a4f0*/  VIADD R14, R2, 0x10 ;  /* 0x00000010020e7836 */ /* 0x000fe40000000000 */
[----:B------:R-:W-:Y:S02]  /*a500*/  IMAD.IADD R13, R12, 0x1, R13 ;  /* 0x000000010c0d7824 */ /* 0x000fe400078e020d */
[----:B------:R-:W0:Y:S01]  /*a510*/  SHFL.DOWN PT, R12, R19, 0x10, R15 ;  /* 0x0a000000130c7989 */ /* 0x000e2200000e000f */
[----:B------:R-:W-:Y:S02]  /*a520*/  ISETP.GT.AND P4, PT, R14, R15, PT ;  /* 0x0000000f0e00720c */ /* 0x000fe40003f84270 */
[----:B------:R-:W-:-:S05]  /*a530*/  LOP3.LUT R22, R13, 0xff, RZ, 0xc0, !PT ;  /* 0x000000ff0d167812 */ /* 0x000fca00078ec0ff */
[----:B------:R-:W3:Y:S01]  /*a540*/  SHFL.DOWN PT, R16, R22, 0x10, R15 ;  /* 0x0a00000016107989 */ /* 0x000ee200000e000f */
[----:B------:R-:W-:Y:S02]  /*a550*/  VOTE.ALL P3, P3 ;  /* 0x0000000000ff7806 */ /* 0x000fe40001860000 */
[----:B0-----:R-:W-:-:S05]  /*a560*/  SEL R12, R12, RZ, !P4 ;  /* 0x000000ff0c0c7207 */ /* 0x001fca0006000000 */
[----:B------:R-:W-:Y:S01]  /*a570*/  IMAD.IADD R19, R19, 0x1, R12 ;  /* 0x0000000113137824 */ /* 0x000fe200078e020c */
[----:B---3--:R-:W-:Y:S02]  /*a580*/  SEL R16, R16, RZ, !P5 ;  /* 0x000000ff10107207 */ /* 0x008fe40006800000 */
[----:B-1----:R-:W-:Y:S02]  /*a590*/  IADD3 R21, P5, PT, R10, 0x100, RZ ;  /* 0x000001000a157810 */ /* 0x002fe40007fbe0ff */
[----:B------:R-:W-:-:S03]  /*a5a0*/  SEL R16, R16, RZ, !P4 ;  /* 0x000000ff10107207 */ /* 0x000fc60006000000 */
[----:B------:R-:W-:Y:S02]  /*a5b0*/  IMAD.X R22, RZ, RZ, R11, P5 ;  /* 0x000000ffff167224 */ /* 0x000fe400028e060b */
[----:B------:R-:W-:-:S05]  /*a5c0*/  IMAD.IADD R16, R13, 0x1, R16 ;  /* 0x000000010d107824 */ /* 0x000fca00078e0210 */
[----:B------:R-:W-:-:S07]  /*a5d0*/  PRMT R20, R16, 0x7610, R20 ;  /* 0x0000761010147816 */ /* 0x000fce0000000014 */
.L_x_912:
[----:B------:R-:W-:Y:S05]  /*a5e0*/  @!P3 BRA `(.L_x_841) ;  /* 0x000000040068b947 */ /* 0x000fea0003800000 */
.L_x_845:
[----:B------:R-:W-:Y:S02]  /*a5f0*/  IMAD.MOV.U32 R10, RZ, RZ, R21 ;  /* 0x000000ffff0a7224 */ /* 0x000fe400078e0015 */
[----:B------:R-:W-:Y:S02]  /*a600*/  IMAD.MOV.U32 R11, RZ, RZ, R22 ;  /* 0x000000ffff0b7224 */ /* 0x000fe400078e0016 */
[----:B------:R-:W-:-:S07]  /*a610*/  IMAD.WIDE R14, R36, 0x8, R10 ;  /* 0x00000008240e7825 */ /* 0x000fce00078e020a */
.L_x_843:
        /* <DEDUP_REMOVED lines=9> */
.L_x_915:
        /* <DEDUP_REMOVED lines=13> */
[----:B0-----:R-:W-:-:S05]  /*a780*/  LOP3.LUT R11, R11, 0x80000000, R14, 0xec, !PT ;  /* 0x800000000b0b7812 */ /* 0x001fca00078eec0e */
[----:B------:R-:W-:-:S05]  /*a790*/  VIADD R14, R11, 0xffffffff ;  /* 0xffffffff0b0e7836 */ /* 0x000fca0000000000 */
[----:B------:R-:W-:-:S04]  /*a7a0*/  LOP3.LUT R14, R11, R14, RZ, 0xc, !PT ;  /* 0x0000000e0b0e7212 */ /* 0x000fc800078e0cff */
[----:B------:R0:W1:Y:S02]  /*a7b0*/  POPC R15, R14 ;  /* 0x0000000e000f7309 */ /* 0x0000640000000000 */
[C---:B0-----:R-:W-:Y:S01]  /*a7c0*/  VIADD R14, R2.reuse, 0x2 ;  /* 0x00000002020e7836 */ /* 0x041fe20000000000 */
[----:B-1----:R-:W0:Y:S01]  /*a7d0*/  SHFL.DOWN PT, R16, R43, 0x1, R15 ;  /* 0x082000002b107989 */ /* 0x002e2200000e000f */
        /* <DEDUP_REMOVED lines=9> */
[----:B------:R-:W-:-:S02]  /*a870*/  LOP3.LUT R37, R37, 0xff, R12, 0xf8, !PT ;  /* 0x000000ff25257812 */ /* 0x000fc400078ef80c */
        /* <DEDUP_REMOVED lines=34> */
[----:B------:R-:W-:Y:S01]  /*aaa0*/  IMAD.IADD R12, R12, 0x1, R11 ;  /* 0x000000010c0c7824 */ /* 0x000fe200078e020b */
[----:B------:R-:W-:Y:S02]  /*aab0*/  LOP3.LUT R11, R40, 0xffffff00, RZ, 0xc0, !PT ;  /* 0xffffff00280b7812 */ /* 0x000fe400078ec0ff */
[----:B0-----:R-:W-:Y:S02]  /*aac0*/  SEL R42, R42, RZ, !P4 ;  /* 0x000000ff2a2a7207 */ /* 0x001fe40006000000 */
[----:B------:R-:W-:-:S05]  /*aad0*/  LOP3.LUT R40, R11, 0xff, R12, 0xf8, !PT ;  /* 0x000000ff0b287812 */ /* 0x000fca00078ef80c */
[----:B------:R-:W-:Y:S01]  /*aae0*/  VOTE.ALL P3, P3 ;  /* 0x0000000000ff7806 */ /* 0x000fe20001860000 */
[----:B------:R-:W0:Y:S02]  /*aaf0*/  SHFL.DOWN PT, R16, R40, 0x10, R15 ;  /* 0x0a00000028107989 */ /* 0x000e2400000e000f */
[----:B0-----:R-:W-:Y:S02]  /*ab00*/  SEL R16, R16, RZ, !P5 ;  /* 0x000000ff10107207 */ /* 0x001fe40006800000 */
[----:B------:R-:W-:Y:S02]  /*ab10*/  ISETP.NE.AND P5, PT, R19, RZ, PT ;  /* 0x000000ff1300720c */ /* 0x000fe40003fa5270 */
[----:B------:R-:W-:Y:S02]  /*ab20*/  SEL R11, R16, RZ, !P4 ;  /* 0x000000ff100b7207 */ /* 0x000fe40006000000 */
[----:B------:R-:W-:-:S03]  /*ab30*/  IADD3 R19, PT, PT, R13, R42, R19 ;  /* 0x0000002a0d137210 */ /* 0x000fc60007ffe013 */
[----:B------:R-:W-:-:S05]  /*ab40*/  IMAD.IADD R11, R12, 0x1, R11 ;  /* 0x000000010c0b7824 */ /* 0x000fca00078e020b */
[----:B------:R-:W-:-:S05]  /*ab50*/  SEL R11, R11, RZ, !P5 ;  /* 0x000000ff0b0b7207 */ /* 0x000fca0006800000 */
[----:B------:R-:W-:-:S05]  /*ab60*/  IMAD.IADD R11, R11, 0x1, R20 ;  /* 0x000000010b0b7824 */ /* 0x000fca00078e0214 */
[----:B------:R-:W-:-:S07]  /*ab70*/  PRMT R20, R11, 0x7610, R20 ;  /* 0x000076100b147816 */ /* 0x000fce0000000014 */
.L_x_929:
[----:B------:R-:W-:Y:S05]  /*ab80*/  @P3 BRA `(.L_x_845) ;  /* 0xfffffff800983947 */ /* 0x000fea000383ffff */
.L_x_841:
        /* <DEDUP_REMOVED lines=22> */
.L_x_847:
[----:B------:R-:W-:Y:S05]  /*acf0*/  BSYNC.RECONVERGENT B0 ;  /* 0x0000000000007941 */ /* 0x000fea0003800200 */
.L_x_846:
[----:B------:R1:W-:Y:S01]  /*ad00*/  @!P4 STS [R11+0x48], R19 ;  /* 0x000048130b00c388 */ /* 0x0003e20000000800 */
[----:B------:R-:W-:Y:S01]  /*ad10*/  @!P4 IMAD.MOV.U32 R17, RZ, RZ, R19 ;  /* 0x000000ffff11c224 */ /* 0x000fe200078e0013 */
[----:B------:R-:W-:Y:S02]  /*ad20*/  @!P4 PRMT R18, R20, 0x7610, R18 ;  /* 0x000076101412c816 */ /* 0x000fe40000000012 */
[----:B------:R1:W-:Y:S05]  /*ad30*/  @!P4 STS.U8 [R11+0x4c], R20 ;  /* 0x00004c140b00c388 */ /* 0x0003ea0000000000 */
.L_x_835:
        /* <DEDUP_REMOVED lines=9> */
[----:B0-----:R-:W0:Y:S04]  /*add0*/  LDS.U8 R2, [UR5+0x4c] ;  /* 0x00004c05ff027984 */ /* 0x001e280008000000 */
[----:B--2---:R-:W2:Y:S01]  /*ade0*/  LDS R8, [UR5+0x48] ;  /* 0x00004805ff087984 */ /* 0x004ea20008000800 */
[----:B0-----:R-:W-:Y:S01]  /*adf0*/  SEL R9, R2, RZ, !P3 ;  /* 0x000000ff02097207 */ /* 0x001fe20005800000 */
[----:B--2---:R-:W-:-:S04]  /*ae00*/  IMAD.IADD R17, R17, 0x1, R8 ;  /* 0x0000000111117824 */ /* 0x004fc800078e0208 */
[----:B------:R-:W-:-:S05]  /*ae10*/  IMAD.IADD R9, R18, 0x1, R9 ;  /* 0x0000000112097824 */ /* 0x000fca00078e0209 */
[----:B------:R-:W-:-:S07]  /*ae20*/  PRMT R18, R9, 0x7610, R18 ;  /* 0x0000761009127816 */ /* 0x000fce0000000012 */
.L_x_849:
[----:B------:R-:W-:Y:S05]  /*ae30*/  BSYNC.RECONVERGENT B0 ;  /* 0x0000000000007941 */ /* 0x000fea0003800200 */
.L_x_848:
[----:B------:R-:W3:Y:S01]  /*ae40*/  S2UR UR4, SR_CTAID.X ;  /* 0x00000000000479c3 */ /* 0x000ee20000002500 */
[----:B------:R-:W3:Y:S01]  /*ae50*/  LDCU UR5, c[0x0][0x3b4] ;  /* 0x00007680ff0577ac */ /* 0x000ee20008000800 */
[----:B------:R-:W-:Y:S01]  /*ae60*/  IMAD R16, R36, 0x9, RZ ;  /* 0x0000000924107824 */ /* 0x000fe200078e02ff */
[----:B------:R-:W-:Y:S01]  /*ae70*/  ISETP.NE.AND P3, PT, R0, R4, PT ;  /* 0x000000040000720c */ /* 0x000fe20003f65270 */
[----:B------:R-:W-:Y:S01]  /*ae80*/  BSSY.RECONVERGENT B0, `(.L_x_850) ;  /* 0x0000184000007945 */ /* 0x000fe20003800200 */
[----:B------:R-:W-:Y:S01]  /*ae90*/  ISETP.NE.AND P5, PT, R7, R24, PT ;  /* 0x000000180700720c */ /* 0x000fe20003fa5270 */
[----:B------:R-:W-:Y:S01]  /*aea0*/  IMAD.IADD R34, R34, 0x1, R17 ;  /* 0x0000000122227824 */ /* 0x000fe200078e0211 */
[----:B------:R-:W-:Y:S01]  /*aeb0*/  ISETP.NE.AND P4, PT, R24, R25, PT ;  /* 0x000000191800720c */ /* 0x000fe20003f85270 */
[----:B------:R-:W4:Y:S01]  /*aec0*/  S2UR UR6, SR_CgaCtaId ;  /* 0x00000000000679c3 */ /* 0x000f220000008800 */
[----:B------:R-:W-:Y:S01]  /*aed0*/  ISETP.NE.AND P6, PT, R26, R27, PT ;  /* 0x0000001b1a00720c */ /* 0x000fe20003fc5270 */
[----:B---3--:R-:W-:-:S03]  /*aee0*/  UIMAD UR4, UR4, -0x900, UR5 ;  /* 0xfffff700040478a4 */ /* 0x008fc6000f8e0205 */
[----:B------:R-:W-:-:S03]  /*aef0*/  UMOV UR5, 0x400 ;  /* 0x0000040000057882 */ /* 0x000fc60000000000 */
[----:B------:R-:W-:Y:S01]  /*af00*/  ISETP.EQ.OR P3, PT, R16, UR4, P3 ;  /* 0x0000000410007c0c */ /* 0x000fe20009f62670 */
[----:B----4-:R-:W-:-:S03]  /*af10*/  ULEA UR5, UR6, UR5, 0x18 ;  /* 0x0000000506057291 */ /* 0x010fc6000f8ec0ff */
[----:B0-2---:R-:W-:Y:S02]  /*af20*/  SEL R9, R18, RZ, !P3 ;  /* 0x000000ff12097207 */ /* 0x005fe40005800000 */
[----:B------:R-:W-:Y:S02]  /*af30*/  SEL R22, RZ, 0x1, !P3 ;  /* 0x00000001ff167807 */ /* 0x000fe40005800000 */
[----:B------:R-:W-:Y:S01]  /*af40*/  ISETP.NE.AND P3, PT, R25, R26, PT ;  /* 0x0000001a1900720c */ /* 0x000fe20003f65270 */
[----:B------:R-:W-:Y:S01]  /*af50*/  IMAD.IADD R28, R28, 0x1, R9 ;  /* 0x000000011c1c7824 */ /* 0x000fe200078e0209 */
[----:B------:R-:W0:Y:S01]  /*af60*/  LDS R13, [UR5+0x74] ;  /* 0x00007405ff0d7984 */ /* 0x000e220008000800 */
[----:B------:R-:W-:-:S03]  /*af70*/  VIADD R9, R16, 0x4 ;  /* 0x0000000410097836 */ /* 0x000fc60000000000 */
[----:B------:R-:W-:Y:S02]  /*af80*/  SEL R2, R28, RZ, !P2 ;  /* 0x000000ff1c027207 */ /* 0x000fe40005000000 */
[----:B------:R-:W-:Y:S01]  /*af90*/  ISETP.EQ.OR P5, PT, R9, UR4, P5 ;  /* 0x0000000409007c0c */ /* 0x000fe2000afa2670 */
[----:B------:R-:W-:Y:S02]  /*afa0*/  VIADD R9, R16, 0x5 ;  /* 0x0000000510097836 */ /* 0x000fe40000000000 */
[----:B------:R-:W-:Y:S02]  /*afb0*/  IMAD.IADD R41, R41, 0x1, R2 ;  /* 0x0000000129297824 */ /* 0x000fe400078e0202 */
[C---:B------:R-:W-:Y:S01]  /*afc0*/  VIADD R2, R22.reuse, 0x1 ;  /* 0x0000000116027836 */ /* 0x040fe20000000000 */
[----:B------:R-:W-:Y:S01]  /*afd0*/  ISETP.EQ.OR P4, PT, R9, UR4, P4 ;  /* 0x0000000409007c0c */ /* 0x000fe2000a782670 */
[----:B------:R-:W-:Y:S01]  /*afe0*/  @!P2 IMAD.MOV R2, RZ, RZ, R22 ;  /* 0x000000ffff02a224 */ /* 0x000fe200078e0216 */
[----:B------:R-:W-:Y:S01]  /*aff0*/  SEL R8, R41, RZ, !P1 ;  /* 0x000000ff29087207 */ /* 0x000fe20004800000 */
[----:B------:R-:W-:-:S02]  /*b000*/  IMAD.IADD R22, R22, 0x1, R17 ;  /* 0x0000000116167824 */ /* 0x000fc400078e0211 */
[----:B-1----:R-:W-:Y:S02]  /*b010*/  IMAD.IADD R19, R17, 0x1, R2 ;  /* 0x0000000111137824 */ /* 0x002fe400078e0202 */
[----:B------:R-:W-:Y:S01]  /*b020*/  IMAD.IADD R35, R35, 0x1, R8 ;  /* 0x0000000123237824 */ /* 0x000fe200078e0208 */
[----:B------:R-:W1:Y:S01]  /*b030*/  LDS R2, [UR5+0x6c] ;  /* 0x00006c05ff027984 */ /* 0x000e620008000800 */
[----:B------:R-:W-:Y:S02]  /*b040*/  VIADD R10, R19, 0x1 ;  /* 0x00000001130a7836 */ /* 0x000fe40000000000 */
[----:B------:R-:W-:Y:S01]  /*b050*/  @!P1 IMAD.MOV R10, RZ, RZ, R19 ;  /* 0x000000ffff0a9224 */ /* 0x000fe200078e0213 */
[----:B------:R-:W-:-:S03]  /*b060*/  SEL R8, R35, RZ, !P0 ;  /* 0x000000ff23087207 */ /* 0x000fc60004000000 */
[----:B------:R-:W-:Y:S02]  /*b070*/  VIADD R9, R10, 0x1 ;  /* 0x000000010a097836 */ /* 0x000fe40000000000 */
[----:B------:R-:W-:Y:S02]  /*b080*/  IMAD.IADD R29, R29, 0x1, R8 ;  /* 0x000000011d1d7824 */ /* 0x000fe400078e0208 */
[----:B------:R-:W2:Y:S01]  /*b090*/  LDS.U8 R8, [UR5+0x70] ;  /* 0x00007005ff087984 */ /* 0x000ea20008000000 */
[----:B------:R-:W-:Y:S02]  /*b0a0*/  @!P0 IMAD.MOV R9, RZ, RZ, R10 ;  /* 0x000000ffff098224 */ /* 0x000fe400078e020a */
[----:B------:R-:W-:-:S05]  /*b0b0*/  SEL R11, R29, RZ, !P5 ;  /* 0x000000ff1d0b7207 */ /* 0x000fca0006800000 */
[----:B------:R-:W-:Y:S02]  /*b0c0*/  IMAD.IADD R30, R30, 0x1, R11 ;  /* 0x000000011e1e7824 */ /* 0x000fe400078e020b */
[----:B------:R-:W-:-:S03]  /*b0d0*/  VIADD R11, R16, 0x6 ;  /* 0x00000006100b7836 */ /* 0x000fc60000000000 */
[----:B------:R-:W-:Y:S02]  /*b0e0*/  SEL R12, R30, RZ, !P4 ;  /* 0x000000ff1e0c7207 */ /* 0x000fe40006000000 */
[----:B------:R-:W-:Y:S01]  /*b0f0*/  ISETP.EQ.OR P3, PT, R11, UR4, P3 ;  /* 0x000000040b007c0c */ /* 0x000fe20009f62670 */
[----:B------:R-:W-:Y:S02]  /*b100*/  VIADD R11, R9, 0x1 ;  /* 0x00000001090b7836 */ /* 0x000fe40000000000 */
[----:B------:R-:W-:Y:S02]  /*b110*/  IMAD.IADD R31, R31, 0x1, R12 ;  /* 0x000000011f1f7824 */ /* 0x000fe400078e020c */
[----:B------:R-:W-:Y:S02]  /*b120*/  VIADD R12, R16, 0x7 ;  /* 0x00000007100c7836 */ /* 0x000fe40000000000 */
[----:B------:R-:W-:Y:S01]  /*b130*/  @!P5 IMAD.MOV R11, RZ, RZ, R9 ;  /* 0x000000ffff0bd224 */ /* 0x000fe200078e0209 */
[----:B------:R-:W-:-:S02]  /*b140*/  SEL R15, R31, RZ, !P3 ;  /* 0x000000ff1f0f7207 */ /* 0x000fc40005800000 */
[----:B------:R-:W-:Y:S01]  /*b150*/  ISETP.EQ.OR P5, PT, R12, UR4, P6 ;  /* 0x000000040c007c0c */ /* 0x000fe2000b7a2670 */
[----:B------:R-:W-:Y:S01]  /*b160*/  VIADD R14, R11, 0x1 ;  /* 0x000000010b0e7836 */ /* 0x000fe20000000000 */
[----:B0-----:R-:W-:Y:S01]  /*b170*/  ISETP.GE.AND P6, PT, R13, 0x101, PT ;  /* 0x000001010d00780c */ /* 0x001fe20003fc6270 */
[----:B------:R-:W-:Y:S02]  /*b180*/  IMAD.IADD R32, R32, 0x1, R15 ;  /* 0x0000000120207824 */ /* 0x000fe400078e020f */
[----:B------:R-:W-:-:S03]  /*b190*/  @!P4 IMAD.MOV R14, RZ, RZ, R11 ;  /* 0x000000ffff0ec224 */ /* 0x000fc600078e020b */
[----:B------:R-:W-:Y:S01]  /*b1a0*/  SEL R12, R32, RZ, !P5 ;  /* 0x000000ff200c7207 */ /* 0x000fe20006800000 */
[----:B------:R-:W-:Y:S02]  /*b1b0*/  VIADD R15, R14, 0x1 ;  /* 0x000000010e0f7836 */ /* 0x000fe40000000000 */
[----:B------:R-:W-:Y:S02]  /*b1c0*/  @!P3 IMAD.MOV R15, RZ, RZ, R14 ;  /* 0x000000ffff0fb224 */ /* 0x000fe400078e020e */
[----:B------:R-:W-:Y:S02]  /*b1d0*/  IMAD.IADD R33, R33, 0x1, R12 ;  /* 0x0000000121217824 */ /* 0x000fe400078e020c */
[----:B-12---:R-:W-:Y:S05]  /*b1e0*/  @!P6 BRA `(.L_x_851) ;  /* 0x0000000c00e4e947 */ /* 0x006fea0003800000 */
[----:B------:R-:W0:Y:S01]  /*b1f0*/  LDS R21, [UR5+0x64] ;  /* 0x00006405ff157984 */ /* 0x000e220008000800 */
[----:B------:R-:W-:Y:S01]  /*b200*/  ISETP.NE.AND P6, PT, R0, R4, PT ;  /* 0x000000040000720c */ /* 0x000fe20003fc5270 */
[----:B------:R-:W-:-:S03]  /*b210*/  IMAD.MOV.U32 R37, RZ, RZ, 0x9 ;  /* 0x00000009ff257424 */ /* 0x000fc600078e00ff */
[----:B------:R-:W-:Y:S01]  /*b220*/  ISETP.NE.AND P6, PT, R16, UR4, !P6 ;  /* 0x0000000410007c0c */ /* 0x000fe2000f7c5270 */
[CC--:B------:R-:W-:Y:S02]  /*b230*/  IMAD R12, R36.reuse, R37.reuse, 0x4 ;  /* 0x00000004240c7424 */ /* 0x0c0fe400078e0225 */
[----:B------:R-:W-:-:S10]  /*b240*/  IMAD R37, R36, R37, 0x8 ;  /* 0x0000000824257424 */ /* 0x000fd400078e0225 */
[--C-:B0-----:R-:W-:Y:S02]  /*b250*/  @!P6 IMAD.IADD R17, R17, 0x1, -R21.reuse ;  /* 0x000000011111e824 */ /* 0x101fe400078e0a15 */
[--C-:B------:R-:W-:Y:S02]  /*b260*/  @P2 IMAD.IADD R22, R22, 0x1, -R21.reuse ;  /* 0x0000000116162824 */ /* 0x100fe400078e0a15 */
[--C-:B------:R-:W-:Y:S01]  /*b270*/  @P1 IMAD.IADD R19, R19, 0x1, -R21.reuse ;  /* 0x0000000113131824 */ /* 0x100fe200078e0a15 */
[----:B------:R-:W-:Y:S01]  /*b280*/  @!P6 LEA R17, R17, UR5, 0x3 ;  /* 0x000000051111ec11 */ /* 0x000fe2000f8e18ff */
[----:B------:R-:W-:Y:S01]  /*b290*/  BAR.SYNC.DEFER_BLOCKING 0x0 ;  /* 0x0000000000007b1d */ /* 0x000fe20000010000 */
[----:B------:R-:W-:Y:S01]  /*b2a0*/  @P2 LEA R23, R22, UR5, 0x3 ;  /* 0x0000000516172c11 */ /* 0x000fe2000f8e18ff */
[--C-:B------:R-:W-:Y:S02]  /*b2b0*/  @P0 IMAD.IADD R10, R10, 0x1, -R21.reuse ;  /* 0x000000010a0a0824 */ /* 0x100fe400078e0a15 */
[----:B------:R-:W-:-:S02]  /*b2c0*/  @P4 IMAD.IADD R11, R11, 0x1, -R21 ;  /* 0x000000010b0b4824 */ /* 0x000fc400078e0a15 */
[--C-:B------:R-:W-:Y:S01]  /*b2d0*/  @P3 IMAD.IADD R14, R14, 0x1, -R21.reuse ;  /* 0x000000010e0e3824 */ /* 0x100fe200078e0a15 */
[----:B------:R-:W-:Y:S01]  /*b2e0*/  @P0 LEA R10, R10, UR5, 0x3 ;  /* 0x000000050a0a0c11 */ /* 0x000fe2000f8e18ff */
[----:B------:R-:W-:Y:S01]  /*b2f0*/  @P5 IMAD.IADD R15, R15, 0x1, -R21 ;  /* 0x000000010f0f5824 */ /* 0x000fe200078e0a15 */
[----:B------:R-:W-:Y:S02]  /*b300*/  @P4 LEA R11, R11, UR5, 0x3 ;  /* 0x000000050b0b4c11 */ /* 0x000fe4000f8e18ff */
[----:B------:R-:W-:Y:S02]  /*b310*/  @P3 LEA R14, R14, UR5, 0x3 ;  /* 0x000000050e0e3c11 */ /* 0x000fe4000f8e18ff */
[----:B------:R-:W-:Y:S01]  /*b320*/  @P5 LEA R15, R15, UR5, 0x3 ;  /* 0x000000050f0f5c11 */ /* 0x000fe2000f8e18ff */
[----:B------:R0:W-:Y:S04]  /*b330*/  @!P6 STS [R17], R0 ;  /* 0x000000001100e388 */ /* 0x0001e80000000800 */
[----:B------:R-:W-:Y:S01]  /*b340*/  @!P6 STS.U8 [R17+0x4], R18 ;  /* 0x000004121100e388 */ /* 0x000fe20000000000 */
[----:B------:R-:W-:-:S03]  /*b350*/  ISETP.NE.AND P6, PT, R7, R24, PT ;  /* 0x000000180700720c */ /* 0x000fc60003fc5270 */
[----:B------:R1:W-:Y:S01]  /*b360*/  @P2 STS [R23], R4 ;  /* 0x0000000417002388 */ /* 0x0003e20000000800 */
[----:B------:R-:W-:Y:S02]  /*b370*/  ISETP.NE.AND P6, PT, R12, UR4, !P6 ;  /* 0x000000040c007c0c */ /* 0x000fe4000f7c5270 */
[----:B0-----:R-:W-:Y:S01]  /*b380*/  @P1 LEA R0, R19, UR5, 0x3 ;  /* 0x0000000513001c11 */ /* 0x001fe2000f8e18ff */
[----:B------:R0:W-:Y:S01]  /*b390*/  @P2 STS.U8 [R23+0x4], R28 ;  /* 0x0000041c17002388 */ /* 0x0001e20000000000 */
[----:B------:R-:W-:-:S03]  /*b3a0*/  ISETP.NE.AND P2, PT, R27, R3, PT ;  /* 0x000000031b00720c */ /* 0x000fc60003f45270 */
[----:B------:R0:W-:Y:S01]  /*b3b0*/  @P1 STS [R0], R5 ;  /* 0x0000000500001388 */ /* 0x0001e20000000800 */
[----:B------:R-:W-:-:S03]  /*b3c0*/  ISETP.NE.AND P2, PT, R37, UR4, !P2 ;  /* 0x0000000425007c0c */ /* 0x000fc6000d745270 */
[----:B------:R0:W-:Y:S02]  /*b3d0*/  @P1 STS.U8 [R0+0x4], R41 ;  /* 0x0000042900001388 */ /* 0x0001e40000000000 */
[--C-:B------:R-:W-:Y:S02]  /*b3e0*/  @!P6 IMAD.IADD R9, R9, 0x1, -R21.reuse ;  /* 0x000000010909e824 */ /* 0x100fe400078e0a15 */
[----:B------:R0:W-:Y:S03]  /*b3f0*/  @P0 STS [R10], R6 ;  /* 0x000000060a000388 */ /* 0x0001e60000000800 */
[----:B-1----:R-:W-:Y:S01]  /*b400*/  @!P6 LEA R4, R9, UR5, 0x3 ;  /* 0x000000050904ec11 */ /* 0x002fe2000f8e18ff */
[----:B------:R0:W-:Y:S01]  /*b410*/  @P0 STS.U8 [R10+0x4], R35 ;  /* 0x000004230a000388 */ /* 0x0001e20000000000 */
[----:B------:R-:W-:Y:S01]  /*b420*/  ISETP.GE.AND P0, PT, R36, R13, PT ;  /* 0x0000000d2400720c */ /* 0x000fe20003f06270 */
[----:B------:R-:W-:-:S02]  /*b430*/  @!P2 IMAD.IADD R34, R34, 0x1, -R21 ;  /* 0x000000012222a824 */ /* 0x000fc400078e0a15 */
[----:B------:R0:W-:Y:S03]  /*b440*/  @!P6 STS [R4], R7 ;  /* 0x000000070400e388 */ /* 0x0001e60000000800 */
[----:B------:R-:W-:Y:S01]  /*b450*/  @!P2 LEA R34, R34, UR5, 0x3 ;  /* 0x000000052222ac11 */ /* 0x000fe2000f8e18ff */
[----:B------:R0:W-:Y:S04]  /*b460*/  @!P6 STS.U8 [R4+0x4], R29 ;  /* 0x0000041d0400e388 */ /* 0x0001e80000000000 */
[----:B------:R0:W-:Y:S04]  /*b470*/  @P4 STS [R11], R24 ;  /* 0x000000180b004388 */ /* 0x0001e80000000800 */
        /* <DEDUP_REMOVED lines=8> */
[----:B------:R-:W-:Y:S05]  /*b500*/  @P0 BRA `(.L_x_852) ;  /* 0x00000010006c0947 */ /* 0x000fea0003800000 */
[----:B0-----:R-:W-:Y:S01]  /*b510*/  LOP3.LUT R0, RZ, R36, RZ, 0x33, !PT ;  /* 0x00000024ff007212 */ /* 0x001fe200078e33ff */
[----:B------:R-:W-:Y:S01]  /*b520*/  BSSY.RECONVERGENT B1, `(.L_x_853) ;  /* 0x000001d000017945 */ /* 0x000fe20003800200 */
[----:B------:R-:W-:-:S03]  /*b530*/  IMAD.MOV.U32 R24, RZ, RZ, R36 ;  /* 0x000000ffff187224 */ /* 0x000fc600078e0024 */
[----:B------:R-:W-:-:S05]  /*b540*/  IMAD.IADD R0, R0, 0x1, R13 ;  /* 0x0000000100007824 */ /* 0x000fca00078e020d */
[C---:B------:R-:W-:Y:S02]  /*b550*/  LOP3.LUT R4, R0.reuse, 0x300, RZ, 0xc0, !PT ;  /* 0x0000030000047812 */ /* 0x040fe400078ec0ff */
[----:B------:R-:W-:Y:S02]  /*b560*/  ISETP.GE.U32.AND P1, PT, R0, 0x300, PT ;  /* 0x000003000000780c */ /* 0x000fe40003f26070 */
[----:B------:R-:W-:-:S13]  /*b570*/  ISETP.NE.AND P0, PT, R4, 0x300, PT ;  /* 0x000003000400780c */ /* 0x000fda0003f05270 */
[----:B------:R-:W-:Y:S05]  /*b580*/  @!P0 BRA `(.L_x_854) ;  /* 0x0000000000588947 */ /* 0x000fea0003800000 */
[----:B------:R-:W0:Y:S01]  /*b590*/  LDC.64 R14, c[0x0][0x390] ;  /* 0x0000e400ff0e7b82 */ /* 0x000e220000000a00 */
[----:B------:R-:W-:Y:S01]  /*b5a0*/  LEA.HI R0, R0, 0x1, RZ, 0x18 ;  /* 0x0000000100007811 */ /* 0x000fe200078fc0ff */
[C---:B------:R-:W-:Y:S01]  /*b5b0*/  IMAD.IADD R17, R36.reuse, 0x1, R21 ;  /* 0x0000000124117824 */ /* 0x040fe200078e0215 */
[----:B------:R-:W-:-:S03]  /*b5c0*/  LEA R4, R36, UR5, 0x3 ;  /* 0x0000000524047c11 */ /* 0x000fc6000f8e18ff */
[C---:B------:R-:W-:Y:S01]  /*b5d0*/  IMAD.SHL.U32 R5, R0.reuse, 0x100, RZ ;  /* 0x0000010000057824 */ /* 0x040fe200078e00ff */
[----:B------:R-:W-:Y:S01]  /*b5e0*/  LOP3.LUT R0, R0, 0x3, RZ, 0xc0, !PT ;  /* 0x0000000300007812 */ /* 0x000fe200078ec0ff */
[----:B------:R-:W1:Y:S01]  /*b5f0*/  LDC.64 R10, c[0x0][0x398] ;  /* 0x0000e600ff0a7b82 */ /* 0x000e620000000a00 */
[----:B------:R-:W-:Y:S02]  /*b600*/  VIADD R9, R4, 0x4 ;  /* 0x0000000404097836 */ /* 0x000fe40000000000 */
[----:B------:R-:W-:Y:S01]  /*b610*/  LOP3.LUT R5, R5, 0x300, RZ, 0xc0, !PT ;  /* 0x0000030005057812 */ /* 0x000fe200078ec0ff */
[----:B------:R-:W-:-:S04]  /*b620*/  IMAD.MOV R0, RZ, RZ, -R0 ;  /* 0x000000ffff007224 */ /* 0x000fc800078e0a00 */
[----:B------:R-:W-:-:S07]  /*b630*/  IMAD.IADD R24, R5, 0x1, R36 ;  /* 0x0000000105187824 */ /* 0x000fce00078e0224 */
.L_x_855:
        /* <DEDUP_REMOVED lines=11> */
.L_x_854:
[----:B------:R-:W-:Y:S05]  /*b6f0*/  BSYNC.RECONVERGENT B1 ;  /* 0x0000000000017941 */ /* 0x000fea0003800200 */
.L_x_853:
[----:B------:R-:W-:Y:S05]  /*b700*/  @!P1 BRA `(.L_x_852) ;  /* 0x0000000c00ec9947 */ /* 0x000fea0003800000 */
        /* <DEDUP_REMOVED lines=19> */
.L_x_858:
        /* <DEDUP_REMOVED lines=23> */
[----:B0-----:R0:W-:Y:S04]  /*b9b0*/  STG.E desc[UR10][R10.64+-0x800], R19 ;  /* 0xfff800130a007986 */ /* 0x0011e8000c10190a */
[----:B------:R-:W5:Y:S04]  /*b9c0*/  LDS.S8 R38, [R0+0x3804] ;  /* 0x0038040000267984 */ /* 0x000f680000000200 */
[----:B-1----:R-:W-:Y:S04]  /*b9d0*/  STG.E desc[UR10][R14.64+-0x800], R25 ;  /* 0xfff800190e007986 */ /* 0x002fe8000c10190a */
[----:B------:R-:W1:Y:S01]  /*b9e0*/  LDS R40, [R0+0x4000] ;  /* 0x0040000000287984 */ /* 0x000e620000000800 */
[----:B0-----:R-:W-:-:S03]  /*b9f0*/  VIADD R19, R9, 0x400 ;  /* 0x0000040009137836 */ /* 0x001fc60000000000 */
[----:B--2---:R-:W-:Y:S04]  /*ba00*/  STG.E desc[UR10][R10.64+-0x400], R27 ;  /* 0xfffc001b0a007986 */ /* 0x004fe8000c10190a */
[----:B------:R-:W0:Y:S04]  /*ba10*/  LDS.S8 R25, [R0+0x4004] ;  /* 0x0040040000197984 */ /* 0x000e280000000200 */
[----:B---3--:R-:W-:Y:S04]  /*ba20*/  STG.E desc[UR10][R14.64+-0x400], R29 ;  /* 0xfffc001d0e007986 */ /* 0x008fe8000c10190a */
[----:B------:R-:W2:Y:S04]  /*ba30*/  LDS R27, [R0+0x4800] ;  /* 0x00480000001b7984 */ /* 0x000ea80000000800 */
[----:B----4-:R-:W-:Y:S04]  /*ba40*/  STG.E desc[UR10][R10.64], R31 ;  /* 0x0000001f0a007986 */ /* 0x010fe8000c10190a */
[----:B------:R-:W3:Y:S04]  /*ba50*/  LDS.S8 R29, [R0+0x4804] ;  /* 0x00480400001d7984 */ /* 0x000ee80000000200 */
[----:B-----5:R-:W-:Y:S04]  /*ba60*/  STG.E desc[UR10][R14.64], R33 ;  /* 0x000000210e007986 */ /* 0x020fe8000c10190a */
[----:B------:R-:W4:Y:S04]  /*ba70*/  LDS R31, [R0+0x5000] ;  /* 0x00500000001f7984 */ /* 0x000f280000000800 */
[----:B------:R-:W5:Y:S04]  /*ba80*/  LDS.S8 R33, [R0+0x5004] ;  /* 0x0050040000217984 */ /* 0x000f680000000200 */
[----:B------:R-:W5:Y:S04]  /*ba90*/  LDS R35, [R0+0x5800] ;  /* 0x0058000000237984 */ /* 0x000f680000000800 */
[----:B------:R-:W5:Y:S04]  /*baa0*/  LDS.S8 R37, [R0+0x5804] ;  /* 0x0058040000257984 */ /* 0x000f680000000200 */
[----:B------:R-:W5:Y:S04]  /*bab0*/  LDS R39, [R0+0x6000] ;  /* 0x0060000000277984 */ /* 0x000f680000000800 */
[----:B------:R-:W-:Y:S04]  /*bac0*/  STG.E desc[UR10][R10.64+0x400], R43 ;  /* 0x0004002b0a007986 */ /* 0x000fe8000c10190a */
[----:B------:R-:W5:Y:S04]  /*bad0*/  LDS.S8 R41, [R0+0x6004] ;  /* 0x0060040000297984 */ /* 0x000f680000000200 */
[----:B------:R-:W5:Y:S04]  /*bae0*/  LDS R43, [R0+0x6800] ;  /* 0x00680000002b7984 */ /* 0x000f680000000800 */
[----:B------:R1:W5:Y:S04]  /*baf0*/  LDS.S8 R45, [R0+0x6804] ;  /* 0x00680400002d7984 */ /* 0x0003680000000200 */
[----:B------:R0:W-:Y:S01]  /*bb00*/  STG.E desc[UR10][R14.64+0x400], R17 ;  /* 0x000400110e007986 */ /* 0x0001e2000c10190a */
[----:B-1----:R-:W-:-:S02]  /*bb10*/  VIADD R0, R0, 0x8000 ;  /* 0x0000800000007836 */ /* 0x002fc40000000000 */
[----:B0-----:R-:W-:-:S04]  /*bb20*/  IMAD.WIDE R16, R19, 0x4, R4 ;  /* 0x0000000413107825 */ /* 0x001fc800078e0204 */
[----:B------:R-:W-:Y:S01]  /*bb30*/  IMAD.WIDE R18, R19, 0x4, R6 ;  /* 0x0000000413127825 */ /* 0x000fe200078e0206 */
[----:B------:R-:W-:Y:S03]  /*bb40*/  STG.E desc[UR10][R16.64+-0x800], R21 ;  /* 0xfff8001510007986 */ /* 0x000fe6000c10190a */
[----:B------:R-:W-:Y:S01]  /*bb50*/  VIADD R15, R9, 0x800 ;  /* 0x00000800090f7836 */ /* 0x000fe20000000000 */
[----:B------:R-:W-:Y:S03]  /*bb60*/  STG.E desc[UR10][R18.64+-0x800], R20 ;  /* 0xfff8001412007986 */ /* 0x000fe6000c10190a */
[C---:B------:R-:W-:Y:S01]  /*bb70*/  IMAD.WIDE R10, R15.reuse, 0x4, R4 ;  /* 0x000000040f0a7825 */ /* 0x040fe200078e0204 */
[----:B------:R-:W-:Y:S03]  /*bb80*/  STG.E desc[UR10][R16.64+-0x400], R22 ;  /* 0xfffc001610007986 */ /* 0x000fe6000c10190a */
[----:B------:R-:W-:Y:S01]  /*bb90*/  IMAD.WIDE R14, R15, 0x4, R6 ;  /* 0x000000040f0e7825 */ /* 0x000fe200078e0206 */
[----:B------:R-:W-:Y:S04]  /*bba0*/  STG.E desc[UR10][R18.64+-0x400], R42 ;  /* 0xfffc002a12007986 */ /* 0x000fe8000c10190a */
[----:B------:R-:W-:Y:S04]  /*bbb0*/  STG.E desc[UR10][R16.64], R44 ;  /* 0x0000002c10007986 */ /* 0x000fe8000c10190a */
[----:B------:R0:W-:Y:S04]  /*bbc0*/  STG.E desc[UR10][R18.64], R23 ;  /* 0x0000001712007986 */ /* 0x0001e8000c10190a */
[----:B------:R1:W-:Y:S04]  /*bbd0*/  STG.E desc[UR10][R16.64+0x400], R26 ;  /* 0x0004001a10007986 */ /* 0x0003e8000c10190a */
[----:B------:R1:W-:Y:S01]  /*bbe0*/  STG.E desc[UR10][R18.64+0x400], R28 ;  /* 0x0004001c12007986 */ /* 0x0003e2000c10190a */
[----:B0-----:R-:W-:-:S03]  /*bbf0*/  VIADD R23, R9, 0xc00 ;  /* 0x00000c0009177836 */ /* 0x001fc60000000000 */
[----:B------:R1:W-:Y:S01]  /*bc00*/  STG.E desc[UR10][R10.64+-0x800], R30 ;  /* 0xfff8001e0a007986 */ /* 0x0003e2000c10190a */
[----:B------:R-:W-:Y:S02]  /*bc10*/  VIADD R9, R9, 0x1000 ;  /* 0x0000100009097836 */ /* 0x000fe40000000000 */
[C---:B------:R-:W-:Y:S01]  /*bc20*/  IMAD.WIDE R20, R23.reuse, 0x4, R4 ;  /* 0x0000000417147825 */ /* 0x040fe200078e0204 */
[----:B------:R1:W-:Y:S03]  /*bc30*/  STG.E desc[UR10][R14.64+-0x800], R32 ;  /* 0xfff800200e007986 */ /* 0x0003e6000c10190a */
[----:B------:R-:W-:Y:S01]  /*bc40*/  IMAD.WIDE R22, R23, 0x4, R6 ;  /* 0x0000000417167825 */ /* 0x000fe200078e0206 */
[----:B------:R1:W-:Y:S04]  /*bc50*/  STG.E desc[UR10][R10.64+-0x400], R34 ;  /* 0xfffc00220a007986 */ /* 0x0003e8000c10190a */
[----:B------:R1:W-:Y:S04]  /*bc60*/  STG.E desc[UR10][R14.64+-0x400], R38 ;  /* 0xfffc00260e007986 */ /* 0x0003e8000c10190a */
[----:B------:R1:W-:Y:S04]  /*bc70*/  STG.E desc[UR10][R10.64], R40 ;  /* 0x000000280a007986 */ /* 0x0003e8000c10190a */
[----:B------:R1:W-:Y:S04]  /*bc80*/  STG.E desc[UR10][R14.64], R25 ;  /* 0x000000190e007986 */ /* 0x0003e8000c10190a */
[----:B--2---:R1:W-:Y:S04]  /*bc90*/  STG.E desc[UR10][R10.64+0x400], R27 ;  /* 0x0004001b0a007986 */ /* 0x0043e8000c10190a */
        /* <DEDUP_REMOVED lines=8> */
[----:B------:R1:W-:Y:S01]  /*bd20*/  STG.E desc[UR10][R22.64+0x400], R45 ;  /* 0x0004002d16007986 */ /* 0x0003e2000c10190a */
[----:B------:R-:W-:Y:S05]  /*bd30*/  @!P1 BRA `(.L_x_858) ;  /* 0xfffffff800c09947 */ /* 0x000fea000383ffff */
.L_x_857:
[----:B------:R-:W-:Y:S05]  /*bd40*/  BSYNC.RECONVERGENT B1 ;  /* 0x0000000000017941 */ /* 0x000fea0003800200 */
.L_x_856:
        /* <DEDUP_REMOVED lines=45> */
.L_x_860:
[----:B------:R-:W-:Y:S05]  /*c020*/  BSYNC.RECONVERGENT B1 ;  /* 0x0000000000017941 */ /* 0x000fea0003800200 */
.L_x_859:
[----:B------:R-:W-:-:S13]  /*c030*/  ISETP.LT.OR P0, PT, R24, R13, P0 ;  /* 0x0000000d1800720c */ /* 0x000fda0000701670 */
[----:B------:R-:W-:Y:S05]  /*c040*/  @!P0 BRA `(.L_x_852) ;  /* 0x00000004009c8947 */ /* 0x000fea0003800000 */
        /* <DEDUP_REMOVED lines=19> */
.L_x_851:
[----:B------:R-:W0:Y:S01]  /*c180*/  LDC.64 R12, c[0x0][0x390] ;  /* 0x0000e400ff0c7b82 */ /* 0x000e220000000a00 */
[----:B------:R-:W-:Y:S02]  /*c190*/  ISETP.NE.AND P6, PT, R0, R4, PT ;  /* 0x000000040000720c */ /* 0x000fe40003fc5270 */
[----:B------:R-:W-:Y:S02]  /*c1a0*/  @P2 LOP3.LUT R28, R28, 0xffff, RZ, 0xc0, !PT ;  /* 0x0000ffff1c1c2812 */ /* 0x000fe400078ec0ff */
[----:B------:R-:W-:Y:S02]  /*c1b0*/  ISETP.NE.AND P6, PT, R16, UR4, !P6 ;  /* 0x0000000410007c0c */ /* 0x000fe4000f7c5270 */
[----:B------:R-:W-:Y:S01]  /*c1c0*/  @P1 LOP3.LUT R41, R41, 0xffff, RZ, 0xc0, !PT ;  /* 0x0000ffff29291812 */ /* 0x000fe200078ec0ff */
[----:B------:R-:W1:Y:S01]  /*c1d0*/  LDC.64 R20, c[0x0][0x398] ;  /* 0x0000e600ff147b82 */ /* 0x000e620000000a00 */
[----:B------:R-:W-:Y:S02]  /*c1e0*/  @P0 LOP3.LUT R35, R35, 0xffff, RZ, 0xc0, !PT ;  /* 0x0000ffff23230812 */ /* 0x000fe400078ec0ff */
[----:B------:R-:W-:-:S02]  /*c1f0*/  @P3 LOP3.LUT R31, R31, 0xffff, RZ, 0xc0, !PT ;  /* 0x0000ffff1f1f3812 */ /* 0x000fc400078ec0ff */
[----:B------:R-:W-:Y:S02]  /*c200*/  @P5 LOP3.LUT R32, R32, 0xffff, RZ, 0xc0, !PT ;  /* 0x0000ffff20205812 */ /* 0x000fe400078ec0ff */
[----:B------:R-:W-:Y:S01]  /*c210*/  @P4 LOP3.LUT R30, R30, 0xffff, RZ, 0xc0, !PT ;  /* 0x0000ffff1e1e4812 */ /* 0x000fe200078ec0ff */
[----:B------:R-:W2:Y:S01]  /*c220*/  LDC.64 R42, c[0x0][0x390] ;  /* 0x0000e400ff2a7b82 */ /* 0x000ea20000000a00 */
[----:B------:R-:W-:Y:S02]  /*c230*/  @P3 PRMT R31, R31, 0x8880, RZ ;  /* 0x000088801f1f3816 */ /* 0x000fe400000000ff */
[----:B------:R-:W-:Y:S02]  /*c240*/  @!P6 LOP3.LUT R18, R18, 0xffff, RZ, 0xc0, !PT ;  /* 0x0000ffff1212e812 */ /* 0x000fe400078ec0ff */
[----:B------:R-:W-:Y:S02]  /*c250*/  @P5 PRMT R32, R32, 0x8880, RZ ;  /* 0x0000888020205816 */ /* 0x000fe400000000ff */
[----:B------:R-:W-:Y:S01]  /*c260*/  @!P6 PRMT R37, R18, 0x8880, RZ ;  /* 0x000088801225e816 */ /* 0x000fe200000000ff */
[----:B0-----:R-:W-:Y:S01]  /*c270*/  @!P6 IMAD.WIDE R12, R17, 0x4, R12 ;  /* 0x00000004110ce825 */ /* 0x001fe200078e020c */
[----:B------:R-:W0:Y:S01]  /*c280*/  LDC.64 R44, c[0x0][0x390] ;  /* 0x0000e400ff2c7b82 */ /* 0x000e220000000a00 */
[----:B------:R-:W-:-:S03]  /*c290*/  @P2 PRMT R18, R28, 0x8880, RZ ;  /* 0x000088801c122816 */ /* 0x000fc600000000ff */
[----:B------:R1:W-:Y:S04]  /*c2a0*/  @!P6 STG.E desc[UR10][R12.64], R0 ;  /* 0x000000000c00e986 */ /* 0x0003e8000c10190a */
[----:B------:R-:W3:Y:S01]  /*c2b0*/  LDC.64 R38, c[0x0][0x398] ;  /* 0x0000e600ff267b82 */ /* 0x000ee20000000a00 */
[----:B-1----:R-:W-:-:S07]  /*c2c0*/  @!P6 IMAD.WIDE R12, R17, 0x4, R20 ;  /* 0x00000004110ce825 */ /* 0x002fce00078e0214 */
[----:B------:R-:W1:Y:S01]  /*c2d0*/  LDC.64 R20, c[0x0][0x390] ;  /* 0x0000e400ff147b82 */ /* 0x000e620000000a00 */
[----:B--2---:R-:W-:Y:S01]  /*c2e0*/  @P2 IMAD.WIDE R16, R22, 0x4, R42 ;  /* 0x0000000416102825 */ /* 0x004fe200078e022a */
[----:B------:R-:W-:Y:S01]  /*c2f0*/  @!P6 STG.E desc[UR10][R12.64], R37 ;  /* 0x000000250c00e986 */ /* 0x000fe2000c10190a */
[----:B------:R-:W-:Y:S02]  /*c300*/  ISETP.NE.AND P6, PT, R7, R24, PT ;  /* 0x000000180700720c */ /* 0x000fe40003fc5270 */
[----:B------:R-:W-:Y:S01]  /*c310*/  IMAD.MOV.U32 R0, RZ, RZ, 0x9 ;  /* 0x00000009ff007424 */ /* 0x000fe200078e00ff */
[----:B------:R0:W-:Y:S02]  /*c320*/  @P2 STG.E desc[UR10][R16.64], R4 ;  /* 0x0000000410002986 */ /* 0x0001e4000c10190a */
[----:B------:R-:W2:Y:S01]  /*c330*/  LDC.64 R42, c[0x0][0x398] ;  /* 0x0000e600ff2a7b82 */ /* 0x000ea20000000a00 */
[CC--:B------:R-:W-:Y:S02]  /*c340*/  IMAD R28, R36.reuse, R0.reuse, 0x4 ;  /* 0x00000004241c7424 */ /* 0x0c0fe400078e0200 */
[----:B------:R-:W-:-:S03]  /*c350*/  IMAD R0, R36, R0, 0x8 ;  /* 0x0000000824007424 */ /* 0x000fc600078e0200 */
[----:B------:R-:W-:Y:S01]  /*c360*/  ISETP.NE.AND P6, PT, R28, UR4, !P6 ;  /* 0x000000041c007c0c */ /* 0x000fe2000f7c5270 */
[----:B0-----:R-:W-:Y:S02]  /*c370*/  @P1 IMAD.WIDE R16, R19, 0x4, R44 ;  /* 0x0000000413101825 */ /* 0x001fe400078e022c */
[----:B------:R-:W0:Y:S10]  /*c380*/  LDC.64 R44, c[0x0][0x390] ;  /* 0x0000e400ff2c7b82 */ /* 0x000e340000000a00 */
[----:B------:R-:W-:Y:S01]  /*c390*/  @!P6 LOP3.LUT R29, R29, 0xffff, RZ, 0xc0, !PT ;  /* 0x0000ffff1d1de812 */ /* 0x000fe200078ec0ff */
[----:B--2---:R-:W-:-:S02]  /*c3a0*/  @P2 IMAD.WIDE R12, R22, 0x4, R42 ;  /* 0x00000004160c2825 */ /* 0x004fc400078e022a */
[----:B------:R-:W2:Y:S03]  /*c3b0*/  LDC.64 R42, c[0x0][0x390] ;  /* 0x0000e400ff2a7b82 */ /* 0x000ea60000000a00 */
[----:B------:R1:W-:Y:S01]  /*c3c0*/  @P2 STG.E desc[UR10][R12.64], R18 ;  /* 0x000000120c002986 */ /* 0x0003e2000c10190a */
[----:B------:R-:W-:-:S03]  /*c3d0*/  ISETP.NE.AND P2, PT, R27, R3, PT ;  /* 0x000000031b00720c */ /* 0x000fc60003f45270 */
[----:B------:R3:W-:Y:S01]  /*c3e0*/  @P1 STG.E desc[UR10][R16.64], R5 ;  /* 0x0000000510001986 */ /* 0x0007e2000c10190a */
[----:B------:R-:W4:Y:S01]  /*c3f0*/  LDC.64 R22, c[0x0][0x398] ;  /* 0x0000e600ff167b82 */ /* 0x000f220000000a00 */
[----:B------:R-:W-:Y:S01]  /*c400*/  ISETP.NE.AND P2, PT, R0, UR4, !P2 ;  /* 0x0000000400007c0c */ /* 0x000fe2000d745270 */
[----:B-1----:R-:W-:Y:S01]  /*c410*/  @P0 IMAD.WIDE R12, R10, 0x4, R20 ;  /* 0x000000040a0c0825 */ /* 0x002fe200078e0214 */
[----:B------:R-:W-:-:S05]  /*c420*/  @P0 PRMT R18, R35, 0x8880, RZ ;  /* 0x0000888023120816 */ /* 0x000fca00000000ff */
[----:B------:R-:W1:Y:S01]  /*c430*/  LDC.64 R20, c[0x0][0x398] ;  /* 0x0000e600ff147b82 */ /* 0x000e620000000a00 */
[----:B------:R-:W-:Y:S01]  /*c440*/  @P4 PRMT R35, R30, 0x8880, RZ ;  /* 0x000088801e234816 */ /* 0x000fe200000000ff */
[----:B---3--:R-:W-:Y:S01]  /*c450*/  @P1 IMAD.WIDE R4, R19, 0x4, R38 ;  /* 0x0000000413041825 */ /* 0x008fe200078e0226 */
[----:B------:R-:W-:-:S03]  /*c460*/  @P1 PRMT R19, R41, 0x8880, RZ ;  /* 0x0000888029131816 */ /* 0x000fc600000000ff */
[----:B------:R-:W-:Y:S02]  /*c470*/  @!P2 LOP3.LUT R33, R33, 0xffff, RZ, 0xc0, !PT ;  /* 0x0000ffff2121a812 */ /* 0x000fe400078ec0ff */
[----:B------:R-:W-:Y:S01]  /*c480*/  @P1 STG.E desc[UR10][R4.64], R19 ;  /* 0x0000001304001986 */ /* 0x000fe2000c10190a */
[----:B------:R-:W3:Y:S03]  /*c490*/  LDC.64 R40, c[0x0][0x398] ;  /* 0x0000e600ff287b82 */ /* 0x000ee60000000a00 */
[----:B------:R2:W-:Y:S01]  /*c4a0*/  @P0 STG.E desc[UR10][R12.64], R6 ;  /* 0x000000060c000986 */ /* 0x0005e2000c10190a */
[----:B----4-:R-:W-:-:S04]  /*c4b0*/  @P0 IMAD.WIDE R16, R10, 0x4, R22 ;  /* 0x000000040a100825 */ /* 0x010fc800078e0216 */
[----:B------:R-:W4:Y:S01]  /*c4c0*/  LDC.64 R38, c[0x0][0x390] ;  /* 0x0000e400ff267b82 */ /* 0x000f220000000a00 */
[----:B------:R-:W-:Y:S02]  /*c4d0*/  @P0 IMAD.MOV.U32 R23, RZ, RZ, R18 ;  /* 0x000000ffff170224 */ /* 0x000fe400078e0012 */
[----:B--2---:R-:W-:-:S03]  /*c4e0*/  @!P6 IMAD.WIDE R12, R9, 0x4, R42 ;  /* 0x00000004090ce825 */ /* 0x004fc600078e022a */
[----:B------:R0:W-:Y:S02]  /*c4f0*/  @P0 STG.E desc[UR10][R16.64], R23 ;  /* 0x0000001710000986 */ /* 0x0001e4000c10190a */
[----:B------:R-:W2:Y:S02]  /*c500*/  LDC.64 R42, c[0x0][0x398] ;  /* 0x0000e600ff2a7b82 */ /* 0x000ea40000000a00 */
[----:B------:R5:W-:Y:S01]  /*c510*/  @!P6 STG.E desc[UR10][R12.64], R7 ;  /* 0x000000070c00e986 */ /* 0x000be2000c10190a */
[----:B---3--:R-:W-:-:S05]  /*c520*/  @P3 IMAD.WIDE R40, R14, 0x4, R40 ;  /* 0x000000040e283825 */ /* 0x008fca00078e0228 */
[----:B------:R-:W3:Y:S01]  /*c530*/  LDC.64 R4, c[0x0][0x398] ;  /* 0x0000e600ff047b82 */ /* 0x000ee20000000a00 */
[----:B0-----:R-:W-:-:S04]  /*c540*/  @P4 IMAD.WIDE R22, R11, 0x4, R44 ;  /* 0x000000040b164825 */ /* 0x001fc800078e022c */
[----:B-1----:R-:W-:-:S03]  /*c550*/  @!P6 IMAD.WIDE R16, R9, 0x4, R20 ;  /* 0x000000040910e825 */ /* 0x002fc600078e0214 */
[----:B------:R-:W0:Y:S01]  /*c560*/  LDC.64 R18, c[0x0][0x398] ;  /* 0x0000e600ff127b82 */ /* 0x000e220000000a00 */
[----:B------:R-:W-:Y:S01]  /*c570*/  @!P6 PRMT R9, R29, 0x8880, RZ ;  /* 0x000088801d09e816 */ /* 0x000fe200000000ff */
[----:B-----5:R-:W-:Y:S02]  /*c580*/  @P3 IMAD.MOV.U32 R7, RZ, RZ, R31 ;  /* 0x000000ffff073224 */ /* 0x020fe400078e001f */
[----:B----4-:R-:W-:Y:S02]  /*c590*/  @P5 IMAD.WIDE R38, R15, 0x4, R38 ;  /* 0x000000040f265825 */ /* 0x010fe400078e0226 */
[----:B------:R1:W-:Y:S02]  /*c5a0*/  @!P6 STG.E desc[UR10][R16.64], R9 ;  /* 0x000000091000e986 */ /* 0x0003e4000c10190a */
[----:B------:R-:W4:Y:S01]  /*c5b0*/  LDC.64 R20, c[0x0][0x390] ;  /* 0x0000e400ff147b82 */ /* 0x000f220000000a00 */
[----:B--2---:R-:W-:Y:S01]  /*c5c0*/  @P4 IMAD.WIDE R10, R11, 0x4, R42 ;  /* 0x000000040b0a4825 */ /* 0x004fe200078e022a */
[----:B------:R-:W-:Y:S04]  /*c5d0*/  @P4 STG.E desc[UR10][R22.64], R24 ;  /* 0x0000001816004986 */ /* 0x000fe8000c10190a */
[----:B------:R2:W-:Y:S02]  /*c5e0*/  @P4 STG.E desc[UR10][R10.64], R35 ;  /* 0x000000230a004986 */ /* 0x0005e4000c10190a */
[----:B------:R-:W5:Y:S01]  /*c5f0*/  LDC.64 R42, c[0x0][0x390] ;  /* 0x0000e400ff2a7b82 */ /* 0x000f620000000a00 */
[----:B---3--:R-:W-:-:S04]  /*c600*/  @P5 IMAD.WIDE R4, R15, 0x4, R4 ;  /* 0x000000040f045825 */ /* 0x008fc800078e0204 */
[----:B-1----:R-:W-:Y:S02]  /*c610*/  @P5 IMAD.MOV.U32 R9, RZ, RZ, R32 ;  /* 0x000000ffff095224 */ /* 0x002fe400078e0020 */
[----:B0-----:R-:W-:Y:S01]  /*c620*/  @!P2 IMAD.WIDE R18, R34, 0x4, R18 ;  /* 0x000000042212a825 */ /* 0x001fe200078e0212 */
[----:B--2---:R-:W-:-:S03]  /*c630*/  @!P2 PRMT R11, R33, 0x8880, RZ ;  /* 0x00008880210ba816 */ /* 0x004fc600000000ff */
[----:B----4-:R-:W-:-:S04]  /*c640*/  @!P2 IMAD.WIDE R20, R34, 0x4, R20 ;  /* 0x000000042214a825 */ /* 0x010fc800078e0214 */
[----:B-----5:R-:W-:-:S05]  /*c650*/  @P3 IMAD.WIDE R28, R14, 0x4, R42 ;  /* 0x000000040e1c3825 */ /* 0x020fca00078e022a */
[----:B------:R1:W-:Y:S04]  /*c660*/  @P3 STG.E desc[UR10][R28.64], R25 ;  /* 0x000000191c003986 */ /* 0x0003e8000c10190a */
[----:B------:R1:W-:Y:S04]  /*c670*/  @P3 STG.E desc[UR10][R40.64], R7 ;  /* 0x0000000728003986 */ /* 0x0003e8000c10190a */
[----:B------:R1:W-:Y:S04]  /*c680*/  @P5 STG.E desc[UR10][R38.64], R26 ;  /* 0x0000001a26005986 */ /* 0x0003e8000c10190a */
[----:B------:R1:W-:Y:S04]  /*c690*/  @P5 STG.E desc[UR10][R4.64], R9 ;  /* 0x0000000904005986 */ /* 0x0003e8000c10190a */
[----:B------:R1:W-:Y:S04]  /*c6a0*/  @!P2 STG.E desc[UR10][R20.64], R27 ;  /* 0x0000001b1400a986 */ /* 0x0003e8000c10190a */
[----:B------:R1:W-:Y:S02]  /*c6b0*/  @!P2 STG.E desc[UR10][R18.64], R11 ;  /* 0x0000000b1200a986 */ /* 0x0003e4000c10190a */
.L_x_852:
[----:B------:R-:W-:Y:S05]  /*c6c0*/  BSYNC.RECONVERGENT B0 ;  /* 0x0000000000007941 */ /* 0x000fea0003800200 */
.L_x_850:
[----:B------:R-:W-:-:S13]  /*c6d0*/  ISETP.NE.AND P0, PT, R36, 0xff, PT ;  /* 0x000000ff2400780c */ /* 0x000fda0003f05270 */
[----:B------:R-:W-:Y:S05]  /*c6e0*/  @P0 EXIT ;  /* 0x000000000000094d */ /* 0x000fea0003800000 */
[----:B01----:R-:W0:Y:S01]  /*c6f0*/  LDC.64 R10, c[0x0][0x3a0] ;  /* 0x0000e800ff0a7b82 */ /* 0x003e220000000a00 */
[----:B------:R-:W-:-:S09]  /*c700*/  UISETP.NE.AND UP0, UPT, UR4, 0x900, UPT ;  /* 0x000009000400788c */ /* 0x000fd2000bf05270 */
[----:B------:R-:W-:Y:S05]  /*c710*/  BRA.U UP0, `(.L_x_861) ;  /* 0x0000000100207547 */ /* 0x000fea000b800000 */
[----:B--2---:R-:W1:Y:S01]  /*c720*/  LDC.64 R4, c[0x0][0x390] ;  /* 0x0000e400ff047b82 */ /* 0x004e620000000a00 */
[----:B------:R-:W-:-:S07]  /*c730*/  PRMT R9, R8, 0x8880, RZ ;  /* 0x0000888008097816 */ /* 0x000fce00000000ff */
[----:B------:R-:W2:Y:S01]  /*c740*/  LDC.64 R6, c[0x0][0x398] ;  /* 0x0000e600ff067b82 */ /* 0x000ea20000000a00 */
[----:B-1----:R-:W-:-:S05]  /*c750*/  IMAD.WIDE R4, R2, 0x4, R4 ;  /* 0x0000000402047825 */ /* 0x002fca00078e0204 */
[----:B------:R1:W-:Y:S01]  /*c760*/  STG.E desc[UR10][R4.64], R3 ;  /* 0x0000000304007986 */ /* 0x0003e2000c10190a */
[----:B--2---:R-:W-:-:S04]  /*c770*/  IMAD.WIDE R6, R2, 0x4, R6 ;  /* 0x0000000402067825 */ /* 0x004fc800078e0206 */
[----:B------:R-:W-:Y:S01]  /*c780*/  VIADD R2, R2, 0x1 ;  /* 0x0000000102027836 */ /* 0x000fe20000000000 */
[----:B------:R1:W-:Y:S06]  /*c790*/  STG.E desc[UR10][R6.64], R9 ;  /* 0x0000000906007986 */ /* 0x0003ec000c10190a */
.L_x_861:
[----:B0-----:R-:W-:Y:S01]  /*c7a0*/  STG.E desc[UR10][R10.64], R2 ;  /* 0x000000020a007986 */ /* 0x001fe2000c10190a */
[----:B------:R-:W-:Y:S05]  /*c7b0*/  EXIT ;  /* 0x000000000000794d */ /* 0x000fea0003800000 */
.L_x_799:
[----:B------:R-:W-:Y:S01]  /*c7c0*/  BSSY B0, `(.L_x_862) ;  /* 0x0000006000007945 */ /* 0x000fe20003800000 */
[----:B------:R-:W-:Y:S01]  /*c7d0*/  PLOP3.LUT P3, PT, P0, PT, PT, 0x8, 0x80 ;  /* 0x000000000080781c */ /* 0x000fe2000076e170 */
[----:B------:R-:W-:-:S12]  /*c7e0*/  IMAD.MOV.U32 R10, RZ, RZ, -0x1 ;  /* 0xffffffffff0a7424 */ /* 0x000fd800078e00ff */
[----:B--2---:R-:W-:Y:S05]  /*c7f0*/  WARPSYNC.COLLECTIVE R10, `(.L_x_863) ;  /* 0x000000000a087348 */ /* 0x004fea0003c00000 */
[----:B------:R-:W-:Y:S01]  /*c800*/  VOTE.ANY P3, P3 ;  /* 0x0000000000ff7806 */ /* 0x000fe20001860100 */
[----:B--2---:R-:W-:-:S12]  /*c810*/  ENDCOLLECTIVE ;  /* 0x000000000000791b */ /* 0x004fd80003800000 */
.L_x_863:
[----:B------:R-:W-:Y:S05]  /*c820*/  BSYNC B0 ;  /* 0x0000000000007941 */ /* 0x000fea0003800000 */
.L_x_862:
[----:B------:R-:W-:Y:S01]  /*c830*/  PLOP3.LUT P0, PT, P3, PT, PT, 0x80, 0x8 ;  /* 0x000000000008781c */ /* 0x000fe20001f0f070 */
[----:B------:R-:W-:-:S12]  /*c840*/  BRA `(.L_x_864) ;  /* 0xffffff7000787947 */ /* 0x000fd8000383ffff */
.L_x_801:
[----:B------:R-:W0:Y:S01]  /*c850*/  S2R R11, SR_GEMASK ;  /* 0x00000000000b7919 */ /* 0x000e220000003c00 */
[----:B------:R-:W-:Y:S01]  /*c860*/  BSSY B0, `(.L_x_865) ;  /* 0x0000006000007945 */ /* 0x000fe20003800000 */
[----:B------:R-:W-:Y:S01]  /*c870*/  PLOP3.LUT P4, PT, P0, PT, PT, 0x8, 0x80 ;  /* 0x000000000080781c */ /* 0x000fe2000078e170 */
[----:B------:R-:W-:-:S12]  /*c880*/  IMAD.MOV.U32 R10, RZ, RZ, -0x1 ;  /* 0xffffffffff0a7424 */ /* 0x000fd800078e00ff */
[----:B0-2---:R-:W-:Y:S05]  /*c890*/  WARPSYNC.COLLECTIVE R10, `(.L_x_866) ;  /* 0x000000000a087348 */ /* 0x005fea0003c00000 */
[----:B------:R-:W-:Y:S01]  /*c8a0*/  VOTE.ANY R10, PT, P4 ;  /* 0x00000000000a7806 */ /* 0x000fe200020e0100 */
[----:B0-2---:R-:W-:Y:S06]  /*c8b0*/  ENDCOLLECTIVE ;  /* 0x000000000000791b */ /* 0x005fec0003800000 */
.L_x_866:
[----:B------:R-:W-:Y:S05]  /*c8c0*/  BSYNC B0 ;  /* 0x0000000000007941 */ /* 0x000fea0003800000 */
.L_x_865:
[----:B------:R-:W-:Y:S01]  /*c8d0*/  LOP3.LUT R10, R10, 0x80000000, R11, 0xec, !PT ;  /* 0x800000000a0a7812 */ /* 0x000fe200078eec0b */
[----:B------:R-:W-:Y:S01]  /*c8e0*/  IMAD.MOV.U32 R14, RZ, RZ, 0x1 ;  /* 0x00000001ff0e7424 */ /* 0x000fe200078e00ff */
[----:B------:R-:W-:Y:S02]  /*c8f0*/  LOP3.LUT R22, R12, 0xff, RZ, 0xc0, !PT ;  /* 0x000000ff0c167812 */ /* 0x000fe400078ec0ff */
[----:B------:R-:W-:Y:S01]  /*c900*/  ISETP.NE.AND P1, PT, R13, RZ, PT ;  /* 0x000000ff0d00720c */ /* 0x000fe20003f25270 */
[----:B------:R-:W-:Y:S01]  /*c910*/  VIADD R11, R10, 0xffffffff ;  /* 0xffffffff0a0b7836 */ /* 0x000fe20000000000 */
[----:B------:R-:W-:-:S04]  /*c920*/  LOP3.LUT R36, RZ, R36, RZ, 0x33, !PT ;  /* 0x00000024ff247212 */ /* 0x000fc800078e33ff */
[----:B------:R-:W-:Y:S01]  /*c930*/  LOP3.LUT R21, R10, R11, RZ, 0xc, !PT ;  /* 0x0000000b0a157212 */ /* 0x000fe200078e0cff */
[----:B------:R-:W-:Y:S02]  /*c940*/  IMAD.MOV.U32 R11, RZ, RZ, R13 ;  /* 0x000000ffff0b7224 */ /* 0x000fe400078e000d */
[----:B------:R-:W-:Y:S01]  /*c950*/  IMAD.MOV.U32 R10, RZ, RZ, -0x1 ;  /* 0xffffffffff0a7424 */ /* 0x000fe200078e00ff */
[----:B------:R0:W1:Y:S01]  /*c960*/  POPC R15, R21 ;  /* 0x00000015000f7309 */ /* 0x0000620000000000 */
[----:B------:R-:W-:-:S07]  /*c970*/  IMAD.IADD R36, R36, 0x1, R37 ;  /* 0x0000000124247824 */ /* 0x000fce00078e0225 */
[----:B01----:R-:W-:Y:S05]  /*c980*/  WARPSYNC.COLLECTIVE R10, `(.L_x_867) ;  /* 0x000000000a087348 */ /* 0x003fea0003c00000 */
[----:B-1----:R1:W2:Y:S02]  /*c990*/  SHFL.DOWN P4, R16, R11, R14, R15 ;  /* 0x0800000e0b107389 */ /* 0x0022a4000008000f */
[----:B012---:R-:W-:Y:S05]  /*c9a0*/  ENDCOLLECTIVE ;  /* 0x000000000000791b */ /* 0x007fea0003800000 */
.L_x_867:
[C---:B------:R-:W-:Y:S01]  /*c9b0*/  ISETP.GE.AND P0, PT, R27.reuse, R15, PT ;  /* 0x0000000f1b00720c */ /* 0x040fe20003f06270 */
[----:B------:R-:W-:Y:S02]  /*c9c0*/  IMAD.MOV.U32 R11, RZ, RZ, R22 ;  /* 0x000000ffff0b7224 */ /* 0x000fe400078e0016 */
[----:B------:R-:W-:Y:S02]  /*c9d0*/  VIADD R22, R27, 0x2 ;  /* 0x000000021b167836 */ /* 0x000fe40000000000 */
[----:B------:R-:W-:-:S08]  /*c9e0*/  IMAD.MOV.U32 R20, RZ, RZ, R16 ;  /* 0x000000ffff147224 */ /* 0x000fd000078e0010 */
[----:B------:R-:W-:Y:S05]  /*c9f0*/  WARPSYNC.COLLECTIVE R10, `(.L_x_868) ;  /* 0x000000000a087348 */ /* 0x000fea0003c00000 */
[----:B------:R0:W1:Y:S02]  /*ca00*/  SHFL.DOWN P4, R16, R11, R14, R15 ;  /* 0x0800000e0b107389 */ /* 0x000064000008000f */
[----:B01----:R-:W-:Y:S05]  /*ca10*/  ENDCOLLECTIVE ;  /* 0x000000000000791b */ /* 0x003fea0003800000 */
.L_x_868:
[----:B------:R-:W-:-:S05]  /*ca20*/  SEL R20, R20, RZ, !P0 ;  /* 0x000000ff14147207 */ /* 0x000fca0004000000 */
[----:B------:R-:W-:-:S04]  /*ca30*/  IMAD.IADD R20, R13, 0x1, R20 ;  /* 0x000000010d147824 */ /* 0x000fc800078e0214 */
[----:B------:R-:W-:Y:S02]  /*ca40*/  IMAD.MOV.U32 R11, RZ, RZ, R20 ;  /* 0x000000ffff0b7224 */ /* 0x000fe400078e0014 */
[----:B------:R-:W-:Y:S01]  /*ca50*/  IMAD.MOV.U32 R14, RZ, RZ, 0x2 ;  /* 0x00000002ff0e7424 */ /* 0x000fe200078e00ff */
[----:B------:R-:W-:Y:S02]  /*ca60*/  SEL R16, R16, RZ, !P1 ;  /* 0x000000ff10107207 */ /* 0x000fe40004800000 */
[----:B------:R-:W-:Y:S02]  /*ca70*/  ISETP.NE.AND P1, PT, R20, RZ, PT ;  /* 0x000000ff1400720c */ /* 0x000fe40003f25270 */
[----:B------:R-:W-:-:S11]  /*ca80*/  SEL R13, R16, RZ, !P0 ;  /* 0x000000ff100d7207 */ /* 0x000fd60004000000 */
[----:B------:R-:W-:Y:S05]  /*ca90*/  WARPSYNC.COLLECTIVE R10, `(.L_x_869) ;  /* 0x000000000a087348 */ /* 0x000fea0003c00000 */
[----:B------:R0:W1:Y:S02]  /*caa0*/  SHFL.DOWN P4, R16, R11, R14, R15 ;  /* 0x0800000e0b107389 */ /* 0x000064000008000f */
[----:B01----:R-:W-:Y:S05]  /*cab0*/  ENDCOLLECTIVE ;  /* 0x000000000000791b */ /* 0x003fea0003800000 */
.L_x_869:
[----:B------:R-:W-:Y:S01]  /*cac0*/  ISETP.GT.AND P0, PT, R22, R15, PT ;  /* 0x0000000f1600720c */ /* 0x000fe20003f04270 */
[----:B------:R-:W-:-:S05]  /*cad0*/  IMAD.IADD R12, R12, 0x1, R13 ;  /* 0x000000010c0c7824 */ /* 0x000fca00078e020d */
[----:B------:R-:W-:-:S05]  /*cae0*/  LOP3.LUT R38, R12, 0xff, RZ, 0xc0, !PT ;  /* 0x000000ff0c267812 */ /* 0x000fca00078ec0ff */
[----:B------:R-:W-:Y:S02]  /*caf0*/  IMAD.MOV.U32 R11, RZ, RZ, R38 ;  /* 0x000000ffff0b7224 */ /* 0x000fe400078e0026 */
[----:B------:R-:W-:-:S07]  /*cb00*/  IMAD.MOV.U32 R13, RZ, RZ, R16 ;  /* 0x000000ffff0d7224 */ /* 0x000fce00078e0010 */
[----:B------:R-:W-:Y:S05]  /*cb10*/  WARPSYNC.COLLECTIVE R10, `(.L_x_870) ;  /* 0x000000000a087348 */ /* 0x000fea0003c00000 */
[----:B------:R0:W1:Y:S02]  /*cb20*/  SHFL.DOWN P4, R16, R11, R14, R15 ;  /* 0x0800000e0b107389 */ /* 0x000064000008000f */
[----:B01----:R-:W-:Y:S05]  /*cb30*/  ENDCOLLECTIVE ;  /* 0x000000000000791b */ /* 0x003fea0003800000 */
.L_x_870:
[----:B------:R-:W-:-:S05]  /*cb40*/  SEL R13, R13, RZ, !P0 ;  /* 0x000000ff0d0d7207 */ /* 0x000fca0004000000 */
[----:B------:R-:W-:-:S05]  /*cb50*/  IMAD.IADD R22, R20, 0x1, R13 ;  /* 0x0000000114167824 */ /* 0x000fca00078e020d */
[----:B------:R-:W-:Y:S01]  /*cb60*/  ISETP.NE.AND P2, PT, R22, RZ, PT ;  /* 0x000000ff1600720c */ /* 0x000fe20003f45270 */
[----:B------:R-:W-:Y:S02]  /*cb70*/  VIADD R10, R27, 0x4 ;  /* 0x000000041b0a7836 */ /* 0x000fe40000000000 */
[----:B------:R-:W-:Y:S02]  /*cb80*/  IMAD.MOV.U32 R11, RZ, RZ, R22 ;  /* 0x000000ffff0b7224 */ /* 0x000fe400078e0016 */
[----:B------:R-:W-:Y:S01]  /*cb90*/  IMAD.MOV.U32 R14, RZ, RZ, 0x4 ;  /* 0x00000004ff0e7424 */ /* 0x000fe200078e00ff */
[----:B------:R-:W-:Y:S02]  /*cba0*/  SEL R16, R16, RZ, !P1 ;  /* 0x000000ff10107207 */ /* 0x000fe40004800000 */
[----:B------:R-:W-:Y:S01]  /*cbb0*/  ISETP.GT.AND P1, PT, R10, R15, PT ;  /* 0x0000000f0a00720c */ /* 0x000fe20003f24270 */
[----:B------:R-:W-:Y:S01]  /*cbc0*/  IMAD.MOV.U32 R10, RZ, RZ, -0x1 ;  /* 0xffffffffff0a7424 */ /* 0x000fe200078e00ff */
[----:B------:R-:W-:-:S02]  /*cbd0*/  SEL R13, R16, RZ, !P0 ;  /* 0x000000ff100d7207 */ /* 0x000fc40004000000 */
[----:B------:R-:W-:-:S13]  /*cbe0*/  ISETP.NE.AND P0, PT, R19, 0x65, PT ;  /* 0x000000651300780c */ /* 0x000fda0003f05270 */
[----:B------:R-:W-:Y:S05]  /*cbf0*/  WARPSYNC.COLLECTIVE R10, `(.L_x_871) ;  /* 0x000000000a087348 */ /* 0x000fea0003c00000 */
[----:B------:R0:W1:Y:S02]  /*cc00*/  SHFL.DOWN P4, R16, R11, R14, R15 ;  /* 0x0800000e0b107389 */ /* 0x000064000008000f */
[----:B01----:R-:W-:Y:S05]  /*cc10*/  ENDCOLLECTIVE ;  /* 0x000000000000791b */ /* 0x003fea0003800000 */
.L_x_871:
[----:B------:R-:W-:Y:S01]  /*cc20*/  IMAD.IADD R12, R12, 0x1, R13 ;  /* 0x000000010c0c7824 */ /* 0x000fe200078e020d */
[----:B------:R-:W-:-:S04]  /*cc30*/  PLOP3.LUT P3, PT, P0, PT, PT, 0x80, 0x8 ;  /* 0x000000000008781c */ /* 0x000fc8000076f070 */
[----:B------:R-:W-:-:S05]  /*cc40*/  LOP3.LUT R40, R12, 0xff, RZ, 0xc0, !PT ;  /* 0x000000ff0c287812 */ /* 0x000fca00078ec0ff */
[----:B------:R-:W-:Y:S02]  /*cc50*/  IMAD.MOV.U32 R11, RZ, RZ, R40 ;  /* 0x000000ffff0b7224 */ /* 0x000fe400078e0028 */
[----:B------:R-:W-:-:S07]  /*cc60*/  IMAD.MOV.U32 R13, RZ, RZ, R16 ;  /* 0x000000ffff0d7224 */ /* 0x000fce00078e0010 */
[----:B------:R-:W-:Y:S05]  /*cc70*/  WARPSYNC.COLLECTIVE R10, `(.L_x_872) ;  /* 0x000000000a087348 */ /* 0x000fea0003c00000 */
[----:B------:R0:W1:Y:S02]  /*cc80*/  SHFL.DOWN P4, R16, R11, R14, R15 ;  /* 0x0800000e0b107389 */ /* 0x000064000008000f */
[----:B01----:R-:W-:Y:S05]  /*cc90*/  ENDCOLLECTIVE ;  /* 0x000000000000791b */ /* 0x003fea0003800000 */
.L_x_872:
[----:B------:R-:W-:-:S05]  /*cca0*/  SEL R13, R13, RZ, !P1 ;  /* 0x000000ff0d0d7207 */ /* 0x000fca0004800000 */
[----:B------:R-:W-:-:S04]  /*ccb0*/  IMAD.IADD R20, R22, 0x1, R13 ;  /* 0x0000000116147824 */ /* 0x000fc800078e020d */
[----:B------:R-:W-:Y:S02]  /*ccc0*/  IMAD.MOV.U32 R11, RZ, RZ, R20 ;  /* 0x000000ffff0b7224 */ /* 0x000fe400078e0014 */
[----:B------:R-:W-:Y:S01]  /*ccd0*/  IMAD.MOV.U32 R14, RZ, RZ, 0x8 ;  /* 0x00000008ff0e7424 */ /* 0x000fe200078e00ff */
[----:B------:R-:W-:Y:S02]  /*cce0*/  SEL R16, R16, RZ, !P2 ;  /* 0x000000ff10107207 */ /* 0x000fe40005000000 */
[----:B------:R-:W-:Y:S02]  /*ccf0*/  ISETP.NE.AND P2, PT, R20, RZ, PT ;  /* 0x000000ff1400720c */ /* 0x000fe40003f45270 */
[----:B------:R-:W-:Y:S01]  /*cd00*/  SEL R19, R16, RZ, !P1 ;  /* 0x000000ff10137207 */ /* 0x000fe20004800000 */
[----:B------:R-:W-:-:S04]  /*cd10*/  VIADD R16, R27, 0x8 ;  /* 0x000000081b107836 */ /* 0x000fc80000000000 */
[----:B------:R-:W-:Y:S01]  /*cd20*/  IMAD.IADD R12, R12, 0x1, R19 ;  /* 0x000000010c0c7824 */ /* 0x000fe200078e0213 */
[----:B------:R-:W-:-:S13]  /*cd30*/  ISETP.GT.AND P1, PT, R16, R15, PT ;  /* 0x0000000f1000720c */ /* 0x000fda0003f24270 */
[----:B------:R-:W-:Y:S05]  /*cd40*/  WARPSYNC.COLLECTIVE R10, `(.L_x_873) ;  /* 0x000000000a087348 */ /* 0x000fea0003c00000 */
[----:B------:R0:W1:Y:S02]  /*cd50*/  SHFL.DOWN P4, R16, R11, R14, R15 ;  /* 0x0800000e0b107389 */ /* 0x000064000008000f */
[----:B01----:R-:W-:Y:S05]  /*cd60*/  ENDCOLLECTIVE ;  /* 0x000000000000791b */ /* 0x003fea0003800000 */
.L_x_873:
[----:B------:R-:W-:-:S05]  /*cd70*/  LOP3.LUT R38, R12, 0xff, RZ, 0xc0, !PT ;  /* 0x000000ff0c267812 */ /* 0x000fca00078ec0ff */
[----:B------:R-:W-:Y:S02]  /*cd80*/  IMAD.MOV.U32 R11, RZ, RZ, R38 ;  /* 0x000000ffff0b7224 */ /* 0x000fe400078e0026 */
[----:B------:R-:W-:-:S07]  /*cd90*/  IMAD.MOV.U32 R13, RZ, RZ, R16 ;  /* 0x000000ffff0d7224 */ /* 0x000fce00078e0010 */
[----:B------:R-:W-:Y:S05]  /*cda0*/  WARPSYNC.COLLECTIVE R10, `(.L_x_874) ;  /* 0x000000000a087348 */ /* 0x000fea0003c00000 */
[----:B------:R0:W1:Y:S02]  /*cdb0*/  SHFL.DOWN P4, R16, R11, R14, R15 ;  /* 0x0800000e0b107389 */ /* 0x000064000008000f */
[----:B01----:R-:W-:Y:S05]  /*cdc0*/  ENDCOLLECTIVE ;  /* 0x000000000000791b */ /* 0x003fea0003800000 */
.L_x_874:
[----:B------:R-:W-:-:S05]  /*cdd0*/  SEL R13, R13, RZ, !P1 ;  /* 0x000000ff0d0d7207 */ /* 0x000fca0004800000 */
[----:B------:R-:W-:Y:S02]  /*cde0*/  IMAD.IADD R22, R20, 0x1, R13 ;  /* 0x0000000114167824 */ /* 0x000fe400078e020d */
[----:B------:R-:W-:Y:S02]  /*cdf0*/  VIADD R20, R27, 0x10 ;  /* 0x000000101b147836 */ /* 0x000fe40000000000 */
        /* <DEDUP_REMOVED lines=8> */
.L_x_875:
        /* <DEDUP_REMOVED lines=8> */
.L_x_876:
[----:B------:R-:W-:Y:S01]  /*cf00*/  SEL R13, R13, RZ, !P1 ;  /* 0x000000ff0d0d7207 */ /* 0x000fe20004800000 */
[----:B------:R-:W0:Y:S01]  /*cf10*/  LDC.64 R10, c[0x0][0x3a8] ;  /* 0x0000ea00ff0a7b82 */ /* 0x000e220000000a00 */
[----:B------:R-:W-:-:S04]  /*cf20*/  SEL R16, R16, RZ, !P2 ;  /* 0x000000ff10107207 */ /* 0x000fc80005000000 */
[----:B------:R-:W-:-:S05]  /*cf30*/  SEL R19, R16, RZ, !P1 ;  /* 0x000000ff10137207 */ /* 0x000fca0004800000 */
[----:B------:R-:W-:Y:S02]  /*cf40*/  IMAD.IADD R12, R12, 0x1, R19 ;  /* 0x000000010c0c7824 */ /* 0x000fe400078e0213 */
[----:B------:R-:W-:Y:S01]  /*cf50*/  IMAD.IADD R19, R22, 0x1, R13 ;  /* 0x0000000116137824 */ /* 0x000fe200078e020d */
[----:B0-----:R-:W-:Y:S01]  /*cf60*/  IADD3 R21, P2, PT, R10, 0x100, RZ ;  /* 0x000001000a157810 */ /* 0x001fe20007f5e0ff */
[----:B------:R-:W-:Y:S01]  /*cf70*/  IMAD.MOV.U32 R10, RZ, RZ, -0x1 ;  /* 0xffffffffff0a7424 */ /* 0x000fe200078e00ff */
[----:B------:R-:W-:-:S03]  /*cf80*/  PRMT R20, R12, 0x7610, R20 ;  /* 0x000076100c147816 */ /* 0x000fc60000000014 */
[----:B------:R-:W-:-:S08]  /*cf90*/  IMAD.X R22, RZ, RZ, R11, P2 ;  /* 0x000000ffff167224 */ /* 0x000fd000010e060b */
[----:B------:R-:W-:Y:S05]  /*cfa0*/  WARPSYNC.COLLECTIVE R10, `(.L_x_877) ;  /* 0x000000000a087348 */ /* 0x000fea0003c00000 */
[----:B------:R-:W-:Y:S01]  /*cfb0*/  VOTE.ALL P3, P3 ;  /* 0x0000000000ff7806 */ /* 0x000fe20001860000 */
[----:B------:R-:W-:-:S12]  /*cfc0*/  ENDCOLLECTIVE ;  /* 0x000000000000791b */ /* 0x000fd80003800000 */
.L_x_877:
[----:B------:R-:W-:Y:S01]  /*cfd0*/  PLOP3.LUT P0, PT, P3, PT, PT, 0x80, 0x8 ;  /* 0x000000000008781c */ /* 0x000fe20001f0f070 */
[----:B------:R-:W-:-:S12]  /*cfe0*/  BRA `(.L_x_878) ;  /* 0xffffff6c00b87947 */ /* 0x000fd8000383ffff */
.L_x_803:
[----:B------:R-:W-:Y:S01]  /*cff0*/  BSSY B0, `(.L_x_879) ;  /* 0x0000006000007945 */ /* 0x000fe20003800000 */
[----:B------:R-:W-:Y:S01]  /*d000*/  PLOP3.LUT P3, PT, P0, PT, PT, 0x8, 0x80 ;  /* 0x000000000080781c */ /* 0x000fe2000076e170 */
[----:B------:R-:W-:-:S12]  /*d010*/  IMAD.MOV.U32 R10, RZ, RZ, -0x1 ;  /* 0xffffffffff0a7424 */ /* 0x000fd800078e00ff */
[----:B--2---:R-:W-:Y:S05]  /*d020*/  WARPSYNC.COLLECTIVE R10, `(.L_x_880) ;  /* 0x000000000a087348 */ /* 0x004fea0003c00000 */
[----:B------:R-:W-:Y:S01]  /*d030*/  VOTE.ANY P3, P3 ;  /* 0x0000000000ff7806 */ /* 0x000fe20001860100 */
[----:B--2---:R-:W-:-:S12]  /*d040*/  ENDCOLLECTIVE ;  /* 0x000000000000791b */ /* 0x004fd80003800000 */
.L_x_880:
[----:B------:R-:W-:Y:S05]  /*d050*/  BSYNC B0 ;  /* 0x0000000000007941 */ /* 0x000fea0003800000 */
.L_x_879:
[----:B------:R-:W-:Y:S01]  /*d060*/  PLOP3.LUT P0, PT, P3, PT, PT, 0x80, 0x8 ;  /* 0x000000000008781c */ /* 0x000fe20001f0f070 */
[----:B------:R-:W-:-:S12]  /*d070*/  BRA `(.L_x_881) ;  /* 0xffffff6c00c87947 */ /* 0x000fd8000383ffff */
.L_x_805:
[----:B------:R-:W-:Y:S01]  /*d080*/  BSSY B0, `(.L_x_882) ;  /* 0x0000006000007945 */ /* 0x000fe20003800000 */
[----:B------:R-:W-:Y:S01]  /*d090*/  PLOP3.LUT P4, PT, P0, PT, PT, 0x8, 0x80 ;  /* 0x000000000080781c */ /* 0x000fe2000078e170 */
[----:B------:R-:W-:-:S12]  /*d0a0*/  IMAD.MOV.U32 R10, RZ, RZ, -0x1 ;  /* 0xffffffffff0a7424 */ /* 0x000fd800078e00ff */
[----:B--2---:R-:W-:Y:S05]  /*d0b0*/  WARPSYNC.COLLECTIVE R10, `(.L_x_883) ;  /* 0x000000000a087348 */ /* 0x004fea0003c00000 */
[----:B------:R-:W-:Y:S01]  /*d0c0*/  VOTE.ANY R10, PT, P4 ;  /* 0x00000000000a7806 */ /* 0x000fe200020e0100 */
[----:B--2---:R-:W-:Y:S06]  /*d0d0*/  ENDCOLLECTIVE ;  /* 0x000000000000791b */ /* 0x004fec0003800000 */
.L_x_883:
[----:B------:R-:W-:Y:S05]  /*d0e0*/  BSYNC B0 ;  /* 0x0000000000007941 */ /* 0x000fea0003800000 */
.L_x_882:
[----:B------:R-:W0:Y:S01]  /*d0f0*/  S2R R11, SR_GEMASK ;  /* 0x00000000000b7919 */ /* 0x000e220000003c00 */
[----:B------:R-:W-:Y:S01]  /*d100*/  IMAD.MOV.U32 R14, RZ, RZ, 0x1 ;  /* 0x00000001ff0e7424 */ /* 0x000fe200078e00ff */
[----:B------:R-:W-:Y:S01]  /*d110*/  LOP3.LUT R44, R12, 0xff, RZ, 0xc0, !PT ;  /* 0x000000ff0c2c7812 */ /* 0x000fe200078ec0ff */
[----:B------:R-:W-:Y:S01]  /*d120*/  VIADD R36, R36, 0xffffffe0 ;  /* 0xffffffe024247836 */ /* 0x000fe20000000000 */
[----:B------:R-:W-:Y:S02]  /*d130*/  ISETP.NE.AND P1, PT, R13, RZ, PT ;  /* 0x000000ff0d00720c */ /* 0x000fe40003f25270 */
[----:B------:R-:W-:Y:S02]  /*d140*/  LOP3.LUT R37, R37, 0xffffff00, RZ, 0xc0, !PT ;  /* 0xffffff0025257812 */ /* 0x000fe400078ec0ff */
[----:B------:R-:W-:Y:S02]  /*d150*/  LOP3.LUT R39, R39, 0xffffff00, RZ, 0xc0, !PT ;  /* 0xffffff0027277812 */ /* 0x000fe400078ec0ff */
[----:B0-----:R-:W-:-:S05]  /*d160*/  LOP3.LUT R10, R10, 0x80000000, R11, 0xec, !PT ;  /* 0x800000000a0a7812 */ /* 0x001fca00078eec0b */
[----:B------:R-:W-:-:S05]  /*d170*/  VIADD R11, R10, 0xffffffff ;  /* 0xffffffff0a0b7836 */ /* 0x000fca0000000000 */
[----:B------:R-:W-:Y:S01]  /*d180*/  LOP3.LUT R10, R10, R11, RZ, 0xc, !PT ;  /* 0x0000000b0a0a7212 */ /* 0x000fe200078e0cff */
[----:B------:R-:W-:-:S03]  /*d190*/  IMAD.MOV.U32 R11, RZ, RZ, R13 ;  /* 0x000000ffff0b7224 */ /* 0x000fc600078e000d */
[----:B------:R0:W1:Y:S02]  /*d1a0*/  POPC R15, R10 ;  /* 0x0000000a000f7309 */ /* 0x0000640000000000 */
[----:B0-----:R-:W-:Y:S01]  /*d1b0*/  IMAD.MOV.U32 R10, RZ, RZ, -0x1 ;  /* 0xffffffffff0a7424 */ /* 0x001fe200078e00ff */
[----:B-1----:R-:W-:-:S13]  /*d1c0*/  ISETP.GE.AND P0, PT, R27, R15, PT ;  /* 0x0000000f1b00720c */ /* 0x002fda0003f06270 */
[----:B------:R-:W-:Y:S05]  /*d1d0*/  WARPSYNC.COLLECTIVE R10, `(.L_x_884) ;  /* 0x000000000a087348 */ /* 0x000fea0003c00000 */
[----:B------:R0:W1:Y:S02]  /*d1e0*/  SHFL.DOWN P4, R16, R11, R14, R15 ;  /* 0x0800000e0b107389 */ /* 0x000064000008000f */
[----:B01----:R-:W-:Y:S05]  /*d1f0*/  ENDCOLLECTIVE ;  /* 0x000000000000791b */ /* 0x003fea0003800000 */
.L_x_884:
[----:B------:R-:W-:Y:S02]  /*d200*/  IMAD.MOV.U32 R11, RZ, RZ, R44 ;  /* 0x000000ffff0b7224 */ /* 0x000fe400078e002c */
[----:B------:R-:W-:-:S07]  /*d210*/  IMAD.MOV.U32 R45, RZ, RZ, R16 ;  /* 0x000000ffff2d7224 */ /* 0x000fce00078e0010 */
[----:B------:R-:W-:Y:S05]  /*d220*/  WARPSYNC.COLLECTIVE R10, `(.L_x_885) ;  /* 0x000000000a087348 */ /* 0x000fea0003c00000 */
[----:B------:R0:W1:Y:S02]  /*d230*/  SHFL.DOWN P4, R16, R11, R14, R15 ;  /* 0x0800000e0b107389 */ /* 0x000064000008000f */
[----:B01----:R-:W-:Y:S05]  /*d240*/  ENDCOLLECTIVE ;  /* 0x000000000000791b */ /* 0x003fea0003800000 */
.L_x_885:
        /* <DEDUP_REMOVED lines=10> */
.L_x_886:
[----:B------:R-:W-:Y:S02]  /*d2f0*/  IMAD.IADD R12, R12, 0x1, R45 ;  /* 0x000000010c0c7824 */ /* 0x000fe400078e022d */
[----:B------:R-:W-:-:S03]  /*d300*/  VIADD R45, R27, 0x2 ;  /* 0x000000021b2d7836 */ /* 0x000fc60000000000 */
[----:B------:R-:W-:Y:S02]  /*d310*/  LOP3.LUT R37, R37, 0xff, R12, 0xf8, !PT ;  /* 0x000000ff25257812 */ /* 0x000fe400078ef80c */
[----:B------:R-:W-:-:S03]  /*d320*/  ISETP.GT.AND P0, PT, R45, R15, PT ;  /* 0x0000000f2d00720c */ /* 0x000fc60003f04270 */
[----:B------:R-:W-:Y:S02]  /*d330*/  IMAD.MOV.U32 R11, RZ, RZ, R37 ;  /* 0x000000ffff0b7224 */ /* 0x000fe400078e0025 */
[----:B------:R-:W-:-:S08]  /*d340*/  IMAD.MOV.U32 R44, RZ, RZ, R16 ;  /* 0x000000ffff2c7224 */ /* 0x000fd000078e0010 */
[----:B------:R-:W-:Y:S05]  /*d350*/  WARPSYNC.COLLECTIVE R10, `(.L_x_887) ;  /* 0x000000000a087348 */ /* 0x000fea0003c00000 */
[----:B------:R0:W1:Y:S02]  /*d360*/  SHFL.DOWN P4, R16, R11, R14, R15 ;  /* 0x0800000e0b107389 */ /* 0x000064000008000f */
[----:B01----:R-:W-:Y:S05]  /*d370*/  ENDCOLLECTIVE ;  /* 0x000000000000791b */ /* 0x003fea0003800000 */
.L_x_887:
        /* <DEDUP_REMOVED lines=14> */
.L_x_888:
[----:B------:R-:W-:Y:S01]  /*d460*/  IMAD.IADD R12, R12, 0x1, R45 ;  /* 0x000000010c0c7824 */ /* 0x000fe200078e022d */
[----:B------:R-:W-:Y:S02]  /*d470*/  LOP3.LUT R41, R38, 0xffffff00, RZ, 0xc0, !PT ;  /* 0xffffff0026297812 */ /* 0x000fe400078ec0ff */
[----:B------:R-:W-:Y:S02]  /*d480*/  PLOP3.LUT P3, PT, P0, PT, PT, 0x80, 0x8 ;  /* 0x000000000008781c */ /* 0x000fe4000076f070 */
[----:B------:R-:W-:-:S05]  /*d490*/  LOP3.LUT R38, R41, 0xff, R12, 0xf8, !PT ;  /* 0x000000ff29267812 */ /* 0x000fca00078ef80c */
[----:B------:R-:W-:Y:S02]  /*d4a0*/  IMAD.MOV.U32 R11, RZ, RZ, R38 ;  /* 0x000000ffff0b7224 */ /* 0x000fe400078e0026 */
[----:B------:R-:W-:-:S07]  /*d4b0*/  IMAD.MOV.U32 R44, RZ, RZ, R16 ;  /* 0x000000ffff2c7224 */ /* 0x000fce00078e0010 */
[----:B------:R-:W-:Y:S05]  /*d4c0*/  WARPSYNC.COLLECTIVE R10, `(.L_x_889) ;  /* 0x000000000a087348 */ /* 0x000fea0003c00000 */
[----:B------:R0:W1:Y:S02]  /*d4d0*/  SHFL.DOWN P4, R16, R11, R14, R15 ;  /* 0x0800000e0b107389 */ /* 0x000064000008000f */
[----:B01----:R-:W-:Y:S05]  /*d4e0*/  ENDCOLLECTIVE ;  /* 0x000000000000791b */ /* 0x003fea0003800000 */
.L_x_889:
        /* <DEDUP_REMOVED lines=13> */
.L_x_890:
[----:B------:R-:W-:-:S05]  /*d5c0*/  LOP3.LUT R39, R39, 0xff, R12, 0xf8, !PT ;  /* 0x000000ff27277812 */ /* 0x000fca00078ef80c */
[----:B------:R-:W-:Y:S02]  /*d5d0*/  IMAD.MOV.U32 R11, RZ, RZ, R39 ;  /* 0x000000ffff0b7224 */ /* 0x000fe400078e0027 */
[----:B------:R-:W-:-:S07]  /*d5e0*/  IMAD.MOV.U32 R44, RZ, RZ, R16 ;  /* 0x000000ffff2c7224 */ /* 0x000fce00078e0010 */
[----:B------:R-:W-:Y:S05]  /*d5f0*/  WARPSYNC.COLLECTIVE R10, `(.L_x_891) ;  /* 0x000000000a087348 */ /* 0x000fea0003c00000 */
[----:B------:R0:W1:Y:S02]  /*d600*/  SHFL.DOWN P4, R16, R11, R14, R15 ;  /* 0x0800000e0b107389 */ /* 0x000064000008000f */
[----:B01----:R-:W-:Y:S05]  /*d610*/  ENDCOLLECTIVE ;  /* 0x000000000000791b */ /* 0x003fea0003800000 */
.L_x_891:
        /* <DEDUP_REMOVED lines=10> */
.L_x_892:
[----:B------:R-:W-:Y:S01]  /*d6c0*/  IMAD.IADD R12, R12, 0x1, R41 ;  /* 0x000000010c0c7824 */ /* 0x000fe200078e0229 */
[----:B------:R-:W-:-:S04]  /*d6d0*/  LOP3.LUT R41, R40, 0xffffff00, RZ, 0xc0, !PT ;  /* 0xffffff0028297812 */ /* 0x000fc800078ec0ff */
[----:B------:R-:W-:Y:S01]  /*d6e0*/  LOP3.LUT R40, R41, 0xff, R12, 0xf8, !PT ;  /* 0x000000ff29287812 */ /* 0x000fe200078ef80c */
[----:B------:R-:W-:-:S04]  /*d6f0*/  VIADD R41, R27, 0x10 ;  /* 0x000000101b297836 */ /* 0x000fc80000000000 */
[----:B------:R-:W-:Y:S01]  /*d700*/  IMAD.MOV.U32 R11, RZ, RZ, R40 ;  /* 0x000000ffff0b7224 */ /* 0x000fe200078e0028 */
[----:B------:R-:W-:Y:S01]  /*d710*/  ISETP.GT.AND P1, PT, R41, R15, PT ;  /* 0x0000000f2900720c */ /* 0x000fe20003f24270 */
[----:B------:R-:W-:-:S12]  /*d720*/  IMAD.MOV.U32 R44, RZ, RZ, R16 ;  /* 0x000000ffff2c7224 */ /* 0x000fd800078e0010 */
[----:B------:R-:W-:Y:S05]  /*d730*/  WARPSYNC.COLLECTIVE R10, `(.L_x_893) ;  /* 0x000000000a087348 */ /* 0x000fea0003c00000 */
[----:B------:R0:W1:Y:S02]  /*d740*/  SHFL.DOWN P4, R16, R11, R14, R15 ;  /* 0x0800000e0b107389 */ /* 0x000064000008000f */
[----:B01----:R-:W-:Y:S05]  /*d750*/  ENDCOLLECTIVE ;  /* 0x000000000000791b */ /* 0x003fea0003800000 */
.L_x_893:
[----:B------:R-:W-:Y:S05]  /*d760*/  WARPSYNC.COLLECTIVE R10, `(.L_x_894) ;  /* 0x000000000a087348 */ /* 0x000fea0003c00000 */
[----:B------:R-:W-:Y:S01]  /*d770*/  VOTE.ALL P3, P3 ;  /* 0x0000000000ff7806 */ /* 0x000fe20001860000 */
[----:B------:R-:W-:-:S12]  /*d780*/  ENDCOLLECTIVE ;  /* 0x000000000000791b */ /* 0x000fd80003800000 */
.L_x_894:
[----:B------:R-:W-:Y:S02]  /*d790*/  SEL R44, R44, RZ, !P1 ;  /* 0x000000ff2c2c7207 */ /* 0x000fe40004800000 */
[----:B------:R-:W-:Y:S02]  /*d7a0*/  PLOP3.LUT P0, PT, P3, PT, PT, 0x80, 0x8 ;  /* 0x000000000008781c */ /* 0x000fe40001f0f070 */
[----:B------:R-:W-:-:S04]  /*d7b0*/  SEL R16, R16, RZ, !P2 ;  /* 0x000000ff10107207 */ /* 0x000fc80005000000 */
[----:B------:R-:W-:Y:S02]  /*d7c0*/  SEL R41, R16, RZ, !P1 ;  /* 0x000000ff10297207 */ /* 0x000fe40004800000 */
[----:B------:R-:W-:Y:S02]  /*d7d0*/  ISETP.NE.AND P1, PT, R19, RZ, PT ;  /* 0x000000ff1300720c */ /* 0x000fe40003f25270 */
[----:B------:R-:W-:Y:S01]  /*d7e0*/  IADD3 R19, PT, PT, R13, R44, R19 ;  /* 0x0000002c0d137210 */ /* 0x000fe20007ffe013 */
[----:B------:R-:W-:-:S05]  /*d7f0*/  IMAD.IADD R41, R12, 0x1, R41 ;  /* 0x000000010c297824 */ /* 0x000fca00078e0229 */
[----:B------:R-:W-:-:S05]  /*d800*/  SEL R41, R41, RZ, !P1 ;  /* 0x000000ff29297207 */ /* 0x000fca0004800000 */
[----:B------:R-:W-:Y:S01]  /*d810*/  IMAD.IADD R20, R41, 0x1, R20 ;  /* 0x0000000129147824 */ /* 0x000fe200078e0214 */
[----:B------:R-:W-:Y:S06]  /*d820*/  BRA `(.L_x_895) ;  /* 0xffffff6c00107947 */ /* 0x000fec000383ffff */
.L_x_838:
[----:B------:R-:W-:Y:S01]  /*d830*/  BSSY B0, `(.L_x_896) ;  /* 0x0000006000007945 */ /* 0x000fe20003800000 */
[----:B------:R-:W-:Y:S01]  /*d840*/  PLOP3.LUT P3, PT, P3, PT, PT, 0x8, 0x80 ;  /* 0x000000000080781c */ /* 0x000fe20001f6e170 */
[----:B------:R-:W-:-:S12]  /*d850*/  IMAD.MOV.U32 R10, RZ, RZ, -0x1 ;  /* 0xffffffffff0a7424 */ /* 0x000fd800078e00ff */
[----:B--2---:R-:W-:Y:S05]  /*d860*/  WARPSYNC.COLLECTIVE R10, `(.L_x_897) ;  /* 0x000000000a087348 */ /* 0x004fea0003c00000 */
[----:B------:R-:W-:Y:S01]  /*d870*/  VOTE.ANY P3, P3 ;  /* 0x0000000000ff7806 */ /* 0x000fe20001860100 */
[----:B--2---:R-:W-:-:S12]  /*d880*/  ENDCOLLECTIVE ;  /* 0x000000000000791b */ /* 0x004fd80003800000 */
.L_x_897:
[----:B------:R-:W-:Y:S05]  /*d890*/  BSYNC B0 ;  /* 0x0000000000007941 */ /* 0x000fea0003800000 */
.L_x_896:
[----:B------:R-:W-:Y:S05]  /*d8a0*/  BRA `(.L_x_898) ;  /* 0xffffffc800247947 */ /* 0x000fea000383ffff */
.L_x_840:
[----:B------:R-:W0:Y:S01]  /*d8b0*/  S2R R11, SR_GEMASK ;  /* 0x00000000000b7919 */ /* 0x000e220000003c00 */
[----:B------:R-:W-:Y:S01]  /*d8c0*/  BSSY B0, `(.L_x_899) ;  /* 0x0000006000007945 */ /* 0x000fe20003800000 */
[----:B------:R-:W-:Y:S01]  /*d8d0*/  PLOP3.LUT P4, PT, P3, PT, PT, 0x8, 0x80 ;  /* 0x000000000080781c */ /* 0x000fe20001f8e170 */
[----:B------:R-:W-:-:S12]  /*d8e0*/  IMAD.MOV.U32 R10, RZ, RZ, -0x1 ;  /* 0xffffffffff0a7424 */ /* 0x000fd800078e00ff */
[----:B0-2---:R-:W-:Y:S05]  /*d8f0*/  WARPSYNC.COLLECTIVE R10, `(.L_x_900) ;  /* 0x000000000a087348 */ /* 0x005fea0003c00000 */
[----:B------:R-:W-:Y:S01]  /*d900*/  VOTE.ANY R10, PT, P4 ;  /* 0x00000000000a7806 */ /* 0x000fe200020e0100 */
[----:B0-2---:R-:W-:Y:S06]  /*d910*/  ENDCOLLECTIVE ;  /* 0x000000000000791b */ /* 0x005fec0003800000 */
.L_x_900:
[----:B------:R-:W-:Y:S05]  /*d920*/  BSYNC B0 ;  /* 0x0000000000007941 */ /* 0x000fea0003800000 */
.L_x_899:
[----:B------:R-:W-:Y:S02]  /*d930*/  LOP3.LUT R10, R10, 0x80000000, R11, 0xec, !PT ;  /* 0x800000000a0a7812 */ /* 0x000fe400078eec0b */
[----:B------:R-:W-:Y:S01]  /*d940*/  ISETP.NE.AND P3, PT, R14, 0x65, PT ;  /* 0x000000650e00780c */ /* 0x000fe20003f65270 */
[----:B------:R-:W-:Y:S01]  /*d950*/  IMAD.MOV.U32 R14, RZ, RZ, 0x1 ;  /* 0x00000001ff0e7424 */ /* 0x000fe200078e00ff */
[----:B------:R-:W-:Y:S01]  /*d960*/  LOP3.LUT R22, R12, 0xff, RZ, 0xc0, !PT ;  /* 0x000000ff0c167812 */ /* 0x000fe200078ec0ff */
[C---:B------:R-:W-:Y:S01]  /*d970*/  VIADD R11, R10.reuse, 0xffffffff ;  /* 0xffffffff0a0b7836 */ /* 0x040fe20000000000 */
[----:B------:R-:W-:Y:S02]  /*d980*/  ISETP.NE.AND P5, PT, R13, RZ, PT ;  /* 0x000000ff0d00720c */ /* 0x000fe40003fa5270 */
[----:B------:R-:W-:Y:S02]  /*d990*/  LOP3.LUT R36, RZ, R36, RZ, 0x33, !PT ;  /* 0x00000024ff247212 */ /* 0x000fe400078e33ff */
[----:B------:R-:W-:Y:S01]  /*d9a0*/  LOP3.LUT R20, R10, R11, RZ, 0xc, !PT ;  /* 0x0000000b0a147212 */ /* 0x000fe200078e0cff */
[----:B------:R-:W-:-:S02]  /*d9b0*/  IMAD.MOV.U32 R11, RZ, RZ, R13 ;  /* 0x000000ffff0b7224 */ /* 0x000fc400078e000d */
[----:B------:R-:W-:Y:S01]  /*d9c0*/  IMAD.MOV.U32 R10, RZ, RZ, -0x1 ;  /* 0xffffffffff0a7424 */ /* 0x000fe200078e00ff */
[----:B------:R0:W1:Y:S01]  /*d9d0*/  POPC R15, R20 ;  /* 0x00000014000f7309 */ /* 0x0000620000000000 */
[----:B------:R-:W-:-:S07]  /*d9e0*/  IMAD.IADD R36, R36, 0x1, R37 ;  /* 0x0000000124247824 */ /* 0x000fce00078e0225 */
[----:B01----:R-:W-:Y:S05]  /*d9f0*/  WARPSYNC.COLLECTIVE R10, `(.L_x_901) ;  /* 0x000000000a087348 */ /* 0x003fea0003c00000 */
[----:B-1----:R1:W2:Y:S02]  /*da00*/  SHFL.DOWN P4, R16, R11, R14, R15 ;  /* 0x0800000e0b107389 */ /* 0x0022a4000008000f */
[----:B012---:R-:W-:Y:S05]  /*da10*/  ENDCOLLECTIVE ;  /* 0x000000000000791b */ /* 0x007fea0003800000 */
.L_x_901:
[----:B------:R-:W-:Y:S02]  /*da20*/  IMAD.MOV.U32 R11, RZ, RZ, R22 ;  /* 0x000000ffff0b7224 */ /* 0x000fe400078e0016 */
[----:B------:R-:W-:Y:S02]  /*da30*/  VIADD R22, R2, 0x2 ;  /* 0x0000000202167836 */ /* 0x000fe40000000000 */
[----:B------:R-:W-:-:S07]  /*da40*/  IMAD.MOV.U32 R19, RZ, RZ, R16 ;  /* 0x000000ffff137224 */ /* 0x000fce00078e0010 */
[----:B------:R-:W-:Y:S05]  /*da50*/  WARPSYNC.COLLECTIVE R10, `(.L_x_902) ;  /* 0x000000000a087348 */ /* 0x000fea0003c00000 */
[----:B------:R0:W1:Y:S02]  /*da60*/  SHFL.DOWN P4, R16, R11, R14, R15 ;  /* 0x0800000e0b107389 */ /* 0x000064000008000f */
[----:B01----:R-:W-:Y:S05]  /*da70*/  ENDCOLLECTIVE ;  /* 0x000000000000791b */ /* 0x003fea0003800000 */
.L_x_902:
[----:B------:R-:W-:Y:S01]  /*da80*/  IMAD.MOV.U32 R14, RZ, RZ, 0x2 ;  /* 0x00000002ff0e7424 */ /* 0x000fe200078e00ff */
[----:B------:R-:W-:Y:S02]  /*da90*/  ISETP.GE.AND P4, PT, R2, R15, PT ;  /* 0x0000000f0200720c */ /* 0x000fe40003f86270 */
[----:B------:R-:W-:Y:S02]  /*daa0*/  SEL R16, R16, RZ, !P5 ;  /* 0x000000ff10107207 */ /* 0x000fe40006800000 */
[----:B------:R-:W-:Y:S02]  /*dab0*/  SEL R20, R19, RZ, !P4 ;  /* 0x000000ff13147207 */ /* 0x000fe40006000000 */
[----:B------:R-:W-:-:S03]  /*dac0*/  SEL R21, R16, RZ, !P4 ;  /* 0x000000ff10157207 */ /* 0x000fc60006000000 */
[----:B------:R-:W-:Y:S02]  /*dad0*/  IMAD.IADD R20, R13, 0x1, R20 ;  /* 0x000000010d147824 */ /* 0x000fe400078e0214 */
[----:B------:R-:W-:Y:S02]  /*dae0*/  IMAD.IADD R12, R12, 0x1, R21 ;  /* 0x000000010c0c7824 */ /* 0x000fe400078e0215 */
[----:B------:R-:W-:Y:S01]  /*daf0*/  IMAD.MOV.U32 R11, RZ, RZ, R20 ;  /* 0x000000ffff0b7224 */ /* 0x000fe200078e0014 */
[----:B------:R-:W-:Y:S02]  /*db00*/  ISETP.NE.AND P5, PT, R20, RZ, PT ;  /* 0x000000ff1400720c */ /* 0x000fe40003fa5270 */
[----:B------:R-:W-:-:S11]  /*db10*/  LOP3.LUT R38, R12, 0xff, RZ, 0xc0, !PT ;  /* 0x000000ff0c267812 */ /* 0x000fd600078ec0ff */
[----:B------:R-:W-:Y:S05]  /*db20*/  WARPSYNC.COLLECTIVE R10, `(.L_x_903) ;  /* 0x000000000a087348 */ /* 0x000fea0003c00000 */
[----:B------:R0:W1:Y:S02]  /*db30*/  SHFL.DOWN P4, R16, R11, R14, R15 ;  /* 0x0800000e0b107389 */ /* 0x000064000008000f */
[----:B01----:R-:W-:Y:S05]  /*db40*/  ENDCOLLECTIVE ;  /* 0x000000000000791b */ /* 0x003fea0003800000 */
.L_x_903:
[----:B------:R-:W-:Y:S02]  /*db50*/  IMAD.MOV.U32 R11, RZ, RZ, R38 ;  /* 0x000000ffff0b7224 */ /* 0x000fe400078e0026 */
[----:B------:R-:W-:-:S07]  /*db60*/  IMAD.MOV.U32 R13, RZ, RZ, R16 ;  /* 0x000000ffff0d7224 */ /* 0x000fce00078e0010 */
[----:B------:R-:W-:Y:S05]  /*db70*/  WARPSYNC.COLLECTIVE R10, `(.L_x_904) ;  /* 0x000000000a087348 */ /* 0x000fea0003c00000 */
[----:B------:R0:W1:Y:S02]  /*db80*/  SHFL.DOWN P4, R16, R11, R14, R15 ;  /* 0x0800000e0b107389 */ /* 0x000064000008000f */
[----:B01----:R-:W-:Y:S05]  /*db90*/  ENDCOLLECTIVE ;  /* 0x000000000000791b */ /* 0x003fea0003800000 */
.L_x_904:
[----:B------:R-:W-:Y:S01]  /*dba0*/  IMAD.MOV.U32 R14, RZ, RZ, 0x4 ;  /* 0x00000004ff0e7424 */ /* 0x000fe200078e00ff */
[----:B------:R-:W-:Y:S02]  /*dbb0*/  ISETP.GT.AND P4, PT, R22, R15, PT ;  /* 0x0000000f1600720c */ /* 0x000fe40003f84270 */
[----:B------:R-:W-:Y:S02]  /*dbc0*/  SEL R16, R16, RZ, !P5 ;  /* 0x000000ff10107207 */ /* 0x000fe40006800000 */
[----:B------:R-:W-:Y:S02]  /*dbd0*/  SEL R13, R13, RZ, !P4 ;  /* 0x000000ff0d0d7207 */ /* 0x000fe40006000000 */
[----:B------:R-:W-:-:S03]  /*dbe0*/  SEL R19, R16, RZ, !P4 ;  /* 0x000000ff10137207 */ /* 0x000fc60006000000 */
[----:B------:R-:W-:Y:S02]  /*dbf0*/  IMAD.IADD R22, R20, 0x1, R13 ;  /* 0x0000000114167824 */ /* 0x000fe400078e020d */
[----:B------:R-:W-:Y:S02]  /*dc00*/  IMAD.IADD R12, R12, 0x1, R19 ;  /* 0x000000010c0c7824 */ /* 0x000fe400078e0213 */
[----:B------:R-:W-:Y:S01]  /*dc10*/  IMAD.MOV.U32 R11, RZ, RZ, R22 ;  /* 0x000000ffff0b7224 */ /* 0x000fe200078e0016 */
[----:B------:R-:W-:Y:S01]  /*dc20*/  ISETP.NE.AND P5, PT, R22, RZ, PT ;  /* 0x000000ff1600720c */ /* 0x000fe20003fa5270 */
[----:B------:R-:W-:Y:S01]  /*dc30*/  VIADD R20, R2, 0x4 ;  /* 0x0000000402147836 */ /* 0x000fe20000000000 */
[----:B------:R-:W-:-:S11]  /*dc40*/  LOP3.LUT R40, R12, 0xff, RZ, 0xc0, !PT ;  /* 0x000000ff0c287812 */ /* 0x000fd600078ec0ff */
[----:B------:R-:W-:Y:S05]  /*dc50*/  WARPSYNC.COLLECTIVE R10, `(.L_x_905) ;  /* 0x000000000a087348 */ /* 0x000fea0003c00000 */
[----:B------:R0:W1:Y:S02]  /*dc60*/  SHFL.DOWN P4, R16, R11, R14, R15 ;  /* 0x0800000e0b107389 */ /* 0x000064000008000f */
[----:B01----:R-:W-:Y:S05]  /*dc70*/  ENDCOLLECTIVE ;  /* 0x000000000000791b */ /* 0x003fea0003800000 */
.L_x_905:
[----:B------:R-:W-:Y:S02]  /*dc80*/  IMAD.MOV.U32 R11, RZ, RZ, R40 ;  /* 0x000000ffff0b7224 */ /* 0x000fe400078e0028 */
[----:B------:R-:W-:-:S07]  /*dc90*/  IMAD.MOV.U32 R13, RZ, RZ, R16 ;  /* 0x000000ffff0d7224 */ /* 0x000fce00078e0010 */
[----:B------:R-:W-:Y:S05]  /*dca0*/  WARPSYNC.COLLECTIVE R10, `(.L_x_906) ;  /* 0x000000000a087348 */ /* 0x000fea0003c00000 */
[----:B------:R0:W1:Y:S02]  /*dcb0*/  SHFL.DOWN P4, R16, R11, R14, R15 ;  /* 0x0800000e0b107389 */ /* 0x000064000008000f */
[----:B01----:R-:W-:Y:S05]  /*dcc0*/  ENDCOLLECTIVE ;  /* 0x000000000000791b */ /* 0x003fea0003800000 */
.L_x_906:
[----:B------:R-:W-:Y:S01]  /*dcd0*/  IMAD.MOV.U32 R14, RZ, RZ, 0x8 ;  /* 0x00000008ff0e7424 */ /* 0x000fe200078e00ff */
[----:B------:R-:W-:Y:S02]  /*dce0*/  ISETP.GT.AND P4, PT, R20, R15, PT ;  /* 0x0000000f1400720c */ /* 0x000fe40003f84270 */
[----:B------:R-:W-:Y:S02]  /*dcf0*/  SEL R16, R16, RZ, !P5 ;  /* 0x000000ff10107207 */ /* 0x000fe40006800000 */
[----:B------:R-:W-:Y:S02]  /*dd00*/  SEL R13, R13, RZ, !P4 ;  /* 0x000000ff0d0d7207 */ /* 0x000fe40006000000 */
[----:B------:R-:W-:Y:S01]  /*dd10*/  SEL R19, R16, RZ, !P4 ;  /* 0x000000ff10137207 */ /* 0x000fe20006000000 */
[----:B------:R-:W-:Y:S02]  /*dd20*/  VIADD R16, R2, 0x8 ;  /* 0x0000000802107836 */ /* 0x000fe40000000000 */
[----:B------:R-:W-:-:S02]  /*dd30*/  IMAD.IADD R20, R22, 0x1, R13 ;  /* 0x0000000116147824 */ /* 0x000fc400078e020d */
[----:B------:R-:W-:Y:S01]  /*dd40*/  IMAD.IADD R12, R12, 0x1, R19 ;  /* 0x000000010c0c7824 */ /* 0x000fe200078e0213 */
[----:B------:R-:W-:Y:S01]  /*dd50*/  ISETP.GT.AND P5, PT, R16, R15, PT ;  /* 0x0000000f1000720c */ /* 0x000fe20003fa4270 */
[----:B------:R-:W-:-:S03]  /*dd60*/  IMAD.MOV.U32 R11, RZ, RZ, R20 ;  /* 0x000000ffff0b7224 */ /* 0x000fc600078e0014 */
[----:B------:R-:W-:-:S09]  /*dd70*/  LOP3.LUT R38, R12, 0xff, RZ, 0xc0, !PT ;  /* 0x000000ff0c267812 */ /* 0x000fd200078ec0ff */
[----:B------:R-:W-:Y:S05]  /*dd80*/  WARPSYNC.COLLECTIVE R10, `(.L_x_907) ;  /* 0x000000000a087348 */ /* 0x000fea0003c00000 */
[----:B------:R0:W1:Y:S02]  /*dd90*/  SHFL.DOWN P4, R16, R11, R14, R15 ;  /* 0x0800000e0b107389 */ /* 0x000064000008000f */
[----:B01----:R-:W-:Y:S05]  /*dda0*/  ENDCOLLECTIVE ;  /* 0x000000000000791b */ /* 0x003fea0003800000 */
.L_x_907:
[----:B------:R-:W-:Y:S02]  /*ddb0*/  IMAD.MOV.U32 R11, RZ, RZ, R38 ;  /* 0x000000ffff0b7224 */ /* 0x000fe400078e0026 */
[----:B------:R-:W-:-:S07]  /*ddc0*/  IMAD.MOV.U32 R19, RZ, RZ, R16 ;  /* 0x000000ffff137224 */ /* 0x000fce00078e0010 */
[----:B------:R-:W-:Y:S05]  /*ddd0*/  WARPSYNC.COLLECTIVE R10, `(.L_x_908) ;  /* 0x000000000a087348 */ /* 0x000fea0003c00000 */
[----:B------:R0:W1:Y:S02]  /*dde0*/  SHFL.DOWN P4, R16, R11, R14, R15 ;  /* 0x0800000e0b107389 */ /* 0x000064000008000f */
[----:B01----:R-:W-:Y:S05]  /*ddf0*/  ENDCOLLECTIVE ;  /* 0x000000000000791b */ /* 0x003fea0003800000 */
.L_x_908:
[----:B------:R-:W-:-:S05]  /*de00*/  SEL R19, R19, RZ, !P5 ;  /* 0x000000ff13137207 */ /* 0x000fca0006800000 */
[----:B------:R-:W-:-:S04]  /*de10*/  IMAD.IADD R19, R20, 0x1, R19 ;  /* 0x0000000114137824 */ /* 0x000fc800078e0213 */
[----:B------:R-:W-:Y:S02]  /*de20*/  IMAD.MOV.U32 R11, RZ, RZ, R19 ;  /* 0x000000ffff0b7224 */ /* 0x000fe400078e0013 */
[----:B------:R-:W-:Y:S01]  /*de30*/  IMAD.MOV.U32 R14, RZ, RZ, 0x10 ;  /* 0x00000010ff0e7424 */ /* 0x000fe200078e00ff */
[----:B------:R-:W-:Y:S01]  /*de40*/  ISETP.NE.AND P4, PT, R20, RZ, PT ;  /* 0x000000ff1400720c */ /* 0x000fe20003f85270 */
[----:B------:R-:W-:-:S03]  /*de50*/  VIADD R20, R2, 0x10 ;  /* 0x0000001002147836 */ /* 0x000fc60000000000 */
[----:B------:R-:W-:-:S04]  /*de60*/  SEL R16, R16, RZ, !P4 ;  /* 0x000000ff10107207 */ /* 0x000fc80006000000 */
[----:B------:R-:W-:Y:S02]  /*de70*/  SEL R13, R16, RZ, !P5 ;  /* 0x000000ff100d7207 */ /* 0x000fe40006800000 */
[----:B------:R-:W-:-:S13]  /*de80*/  ISETP.GT.AND P5, PT, R20, R15, PT ;  /* 0x0000000f1400720c */ /* 0x000fda0003fa4270 */
[----:B------:R-:W-:Y:S05]  /*de90*/  WARPSYNC.COLLECTIVE R10, `(.L_x_909) ;  /* 0x000000000a087348 */ /* 0x000fea0003c00000 */
[----:B------:R0:W1:Y:S02]  /*dea0*/  SHFL.DOWN P4, R16, R11, R14, R15 ;  /* 0x0800000e0b107389 */ /* 0x000064000008000f */
[----:B01----:R-:W-:Y:S05]  /*deb0*/  ENDCOLLECTIVE ;  /* 0x000000000000791b */ /* 0x003fea0003800000 */
.L_x_909:
[----:B------:R-:W-:-:S05]  /*dec0*/  IMAD.IADD R13, R12, 0x1, R13 ;  /* 0x000000010c0d7824 */ /* 0x000fca00078e020d */
[----:B------:R-:W-:-:S05]  /*ded0*/  LOP3.LUT R22, R13, 0xff, RZ, 0xc0, !PT ;  /* 0x000000ff0d167812 */ /* 0x000fca00078ec0ff */
[----:B------:R-:W-:Y:S02]  /*dee0*/  IMAD.MOV.U32 R11, RZ, RZ, R22 ;  /* 0x000000ffff0b7224 */ /* 0x000fe400078e0016 */
[----:B------:R-:W-:-:S07]  /*def0*/  IMAD.MOV.U32 R12, RZ, RZ, R16 ;  /* 0x000000ffff0c7224 */ /* 0x000fce00078e0010 */
[----:B------:R-:W-:Y:S05]  /*df00*/  WARPSYNC.COLLECTIVE R10, `(.L_x_910) ;  /* 0x000000000a087348 */ /* 0x000fea0003c00000 */
[----:B------:R0:W1:Y:S02]  /*df10*/  SHFL.DOWN P4, R16, R11, R14, R15 ;  /* 0x0800000e0b107389 */ /* 0x000064000008000f */
[----:B01----:R-:W-:Y:S05]  /*df20*/  ENDCOLLECTIVE ;  /* 0x000000000000791b */ /* 0x003fea0003800000 */
.L_x_910:
[----:B------:R-:W-:Y:S01]  /*df30*/  SEL R12, R12, RZ, !P5 ;  /* 0x000000ff0c0c7207 */ /* 0x000fe20006800000 */
[----:B------:R-:W0:Y:S01]  /*df40*/  LDC.64 R10, c[0x0][0x3a8] ;  /* 0x0000ea00ff0a7b82 */ /* 0x000e220000000a00 */
[----:B------:R-:W-:-:S03]  /*df50*/  ISETP.NE.AND P4, PT, R19, RZ, PT ;  /* 0x000000ff1300720c */ /* 0x000fc60003f85270 */
[----:B------:R-:W-:Y:S01]  /*df60*/  IMAD.IADD R19, R19, 0x1, R12 ;  /* 0x0000000113137824 */ /* 0x000fe200078e020c */
[----:B------:R-:W-:-:S04]  /*df70*/  SEL R16, R16, RZ, !P4 ;  /* 0x000000ff10107207 */ /* 0x000fc80006000000 */
[----:B------:R-:W-:-:S05]  /*df80*/  SEL R16, R16, RZ, !P5 ;  /* 0x000000ff10107207 */ /* 0x000fca0006800000 */
[----:B------:R-:W-:Y:S01]  /*df90*/  IMAD.IADD R16, R13, 0x1, R16 ;  /* 0x000000010d107824 */ /* 0x000fe200078e0210 */
[----:B0-----:R-:W-:Y:S01]  /*dfa0*/  IADD3 R21, P4, PT, R10, 0x100, RZ ;  /* 0x000001000a157810 */ /* 0x001fe20007f9e0ff */
[----:B------:R-:W-:-:S03]  /*dfb0*/  IMAD.MOV.U32 R10, RZ, RZ, -0x1 ;  /* 0xffffffffff0a7424 */ /* 0x000fc600078e00ff */
[----:B------:R-:W-:Y:S01]  /*dfc0*/  PRMT R20, R16, 0x7610, R20 ;  /* 0x0000761010147816 */ /* 0x000fe20000000014 */
[----:B------:R-:W-:-:S08]  /*dfd0*/  IMAD.X R22, RZ, RZ, R11, P4 ;  /* 0x000000ffff167224 */ /* 0x000fd000020e060b */
[----:B------:R-:W-:Y:S05]  /*dfe0*/  WARPSYNC.COLLECTIVE R10, `(.L_x_911) ;  /* 0x000000000a087348 */ /* 0x000fea0003c00000 */
[----:B------:R-:W-:Y:S01]  /*dff0*/  VOTE.ALL P3, P3 ;  /* 0x0000000000ff7806 */ /* 0x000fe20001860000 */
[----:B------:R-:W-:-:S12]  /*e000*/  ENDCOLLECTIVE ;  /* 0x000000000000791b */ /* 0x000fd80003800000 */
.L_x_911:
[----:B------:R-:W-:Y:S05]  /*e010*/  BRA `(.L_x_912) ;  /* 0xffffffc400707947 */ /* 0x000fea000383ffff */
.L_x_842:
[----:B------:R-:W-:Y:S01]  /*e020*/  BSSY B0, `(.L_x_913) ;  /* 0x0000006000007945 */ /* 0x000fe20003800000 */
[----:B------:R-:W-:Y:S01]  /*e030*/  PLOP3.LUT P3, PT, P3, PT, PT, 0x8, 0x80 ;  /* 0x000000000080781c */ /* 0x000fe20001f6e170 */
[----:B------:R-:W-:-:S12]  /*e040*/  IMAD.MOV.U32 R10, RZ, RZ, -0x1 ;  /* 0xffffffffff0a7424 */ /* 0x000fd800078e00ff */
[----:B--2---:R-:W-:Y:S05]  /*e050*/  WARPSYNC.COLLECTIVE R10, `(.L_x_914) ;  /* 0x000000000a087348 */ /* 0x004fea0003c00000 */
[----:B------:R-:W-:Y:S01]  /*e060*/  VOTE.ANY P3, P3 ;  /* 0x0000000000ff7806 */ /* 0x000fe20001860100 */
[----:B--2---:R-:W-:-:S12]  /*e070*/  ENDCOLLECTIVE ;  /* 0x000000000000791b */ /* 0x004fd80003800000 */
.L_x_914:
[----:B------:R-:W-:Y:S05]  /*e080*/  BSYNC B0 ;  /* 0x0000000000007941 */ /* 0x000fea0003800000 */
.L_x_913:
[----:B------:R-:W-:Y:S05]  /*e090*/  BRA `(.L_x_915) ;  /* 0xffffffc400847947 */ /* 0x000fea000383ffff */
.L_x_844:
[----:B------:R-:W-:Y:S01]  /*e0a0*/  BSSY B0, `(.L_x_916) ;  /* 0x0000007000007945 */ /* 0x000fe20003800000 */
[----:B------:R-:W-:Y:S01]  /*e0b0*/  ISETP.NE.AND P3, PT, R10, 0x65, PT ;  /* 0x000000650a00780c */ /* 0x000fe20003f65270 */
[----:B------:R-:W-:Y:S01]  /*e0c0*/  IMAD.MOV.U32 R10, RZ, RZ, -0x1 ;  /* 0xffffffffff0a7424 */ /* 0x000fe200078e00ff */
[----:B------:R-:W-:-:S13]  /*e0d0*/  PLOP3.LUT P4, PT, P4, PT, PT, 0x8, 0x80 ;  /* 0x000000000080781c */ /* 0x000fda000278e170 */
[----:B--2---:R-:W-:Y:S05]  /*e0e0*/  WARPSYNC.COLLECTIVE R10, `(.L_x_917) ;  /* 0x000000000a087348 */ /* 0x004fea0003c00000 */
[----:B------:R-:W-:Y:S01]  /*e0f0*/  VOTE.ANY R10, PT, P4 ;  /* 0x00000000000a7806 */ /* 0x000fe200020e0100 */
[----:B--2---:R-:W-:Y:S06]  /*e100*/  ENDCOLLECTIVE ;  /* 0x000000000000791b */ /* 0x004fec0003800000 */
.L_x_917:
[----:B------:R-:W-:Y:S05]  /*e110*/  BSYNC B0 ;  /* 0x0000000000007941 */ /* 0x000fea0003800000 */
.L_x_916:
[----:B------:R-:W0:Y:S01]  /*e120*/  S2R R16, SR_GEMASK ;  /* 0x0000000000107919 */ /* 0x000e220000003c00 */
[----:B------:R-:W-:Y:S01]  /*e130*/  IMAD.MOV.U32 R11, RZ, RZ, R10 ;  /* 0x000000ffff0b7224 */ /* 0x000fe200078e000a */
[----:B------:R-:W-:Y:S01]  /*e140*/  LOP3.LUT R43, R12, 0xff, RZ, 0xc0, !PT ;  /* 0x000000ff0c2b7812 */ /* 0x000fe200078ec0ff */
[----:B------:R-:W-:Y:S01]  /*e150*/  IMAD.MOV.U32 R14, RZ, RZ, 0x1 ;  /* 0x00000001ff0e7424 */ /* 0x000fe200078e00ff */
[----:B------:R-:W-:Y:S01]  /*e160*/  ISETP.NE.AND P5, PT, R13, RZ, PT ;  /* 0x000000ff0d00720c */ /* 0x000fe20003fa5270 */
[----:B------:R-:W-:Y:S01]  /*e170*/  VIADD R36, R36, 0xffffffe0 ;  /* 0xffffffe024247836 */ /* 0x000fe20000000000 */
[----:B------:R-:W-:Y:S02]  /*e180*/  LOP3.LUT R37, R37, 0xffffff00, RZ, 0xc0, !PT ;  /* 0xffffff0025257812 */ /* 0x000fe400078ec0ff */
[----:B------:R-:W-:Y:S02]  /*e190*/  LOP3.LUT R39, R39, 0xffffff00, RZ, 0xc0, !PT ;  /* 0xffffff0027277812 */ /* 0x000fe400078ec0ff */
[----:B0-----:R-:W-:-:S05]  /*e1a0*/  LOP3.LUT R11, R11, 0x80000000, R16, 0xec, !PT ;  /* 0x800000000b0b7812 */ /* 0x001fca00078eec10 */
[----:B------:R-:W-:-:S05]  /*e1b0*/  VIADD R10, R11, 0xffffffff ;  /* 0xffffffff0b0a7836 */ /* 0x000fca0000000000 */
[----:B------:R-:W-:Y:S01]  /*e1c0*/  LOP3.LUT R10, R11, R10, RZ, 0xc, !PT ;  /* 0x0000000a0b0a7212 */ /* 0x000fe200078e0cff */
[----:B------:R-:W-:-:S03]  /*e1d0*/  IMAD.MOV.U32 R11, RZ, RZ, R13 ;  /* 0x000000ffff0b7224 */ /* 0x000fc600078e000d */
[----:B------:R0:W1:Y:S02]  /*e1e0*/  POPC R15, R10 ;  /* 0x0000000a000f7309 */ /* 0x0000640000000000 */
[----:B0-----:R-:W-:-:S07]  /*e1f0*/  IMAD.MOV.U32 R10, RZ, RZ, -0x1 ;  /* 0xffffffffff0a7424 */ /* 0x001fce00078e00ff */
[----:B-1----:R-:W-:Y:S05]  /*e200*/  WARPSYNC.COLLECTIVE R10, `(.L_x_918) ;  /* 0x000000000a087348 */ /* 0x002fea0003c00000 */
[----:B-1----:R0:W1:Y:S02]  /*e210*/  SHFL.DOWN P4, R16, R11, R14, R15 ;  /* 0x0800000e0b107389 */ /* 0x002064000008000f */
[----:B01----:R-:W-:Y:S05]  /*e220*/  ENDCOLLECTIVE ;  /* 0x000000000000791b */ /* 0x003fea0003800000 */
.L_x_918:
[----:B------:R-:W-:Y:S02]  /*e230*/  IMAD.MOV.U32 R11, RZ, RZ, R43 ;  /* 0x000000ffff0b7224 */ /* 0x000fe400078e002b */
[----:B------:R-:W-:-:S07]  /*e240*/  IMAD.MOV.U32 R42, RZ, RZ, R16 ;  /* 0x000000ffff2a7224 */ /* 0x000fce00078e0010 */
[----:B------:R-:W-:Y:S05]  /*e250*/  WARPSYNC.COLLECTIVE R10, `(.L_x_919) ;  /* 0x000000000a087348 */ /* 0x000fea0003c00000 */
[----:B------:R0:W1:Y:S02]  /*e260*/  SHFL.DOWN P4, R16, R11, R14, R15 ;  /* 0x0800000e0b107389 */ /* 0x000064000008000f */
[----:B01----:R-:W-:Y:S05]  /*e270*/  ENDCOLLECTIVE ;  /* 0x000000000000791b */ /* 0x003fea0003800000 */
.L_x_919:
        /* <DEDUP_REMOVED lines=10> */
[----:B------:R-:W-:-:S11]  /*e320*/  LOP3.LUT R37, R37, 0xff, R12, 0xf8, !PT ;  /* 0x000000ff25257812 */ /* 0x000fd600078ef80c */
[----:B------:R-:W-:Y:S05]  /*e330*/  WARPSYNC.COLLECTIVE R10, `(.L_x_920) ;  /* 0x000000000a087348 */ /* 0x000fea0003c00000 */
[----:B------:R0:W1:Y:S02]  /*e340*/  SHFL.DOWN P4, R16, R11, R14, R15 ;  /* 0x0800000e0b107389 */ /* 0x000064000008000f */
[----:B01----:R-:W-:Y:S05]  /*e350*/  ENDCOLLECTIVE ;  /* 0x000000000000791b */ /* 0x003fea0003800000 */
.L_x_920:
[----:B------:R-:W-:Y:S02]  /*e360*/  IMAD.MOV.U32 R11, RZ, RZ, R37 ;  /* 0x000000ffff0b7224 */ /* 0x000fe400078e0025 */
[----:B------:R-:W-:-:S07]  /*e370*/  IMAD.MOV.U32 R42, RZ, RZ, R16 ;  /* 0x000000ffff2a7224 */ /* 0x000fce00078e0010 */
[----:B------:R-:W-:Y:S05]  /*e380*/  WARPSYNC.COLLECTIVE R10, `(.L_x_921) ;  /* 0x000000000a087348 */ /* 0x000fea0003c00000 */
[----:B------:R0:W1:Y:S02]  /*e390*/  SHFL.DOWN P4, R16, R11, R14, R15 ;  /* 0x0800000e0b107389 */ /* 0x000064000008000f */
[----:B01----:R-:W-:Y:S05]  /*e3a0*/  ENDCOLLECTIVE ;  /* 0x000000000000791b */ /* 0x003fea0003800000 */
.L_x_921:
[----:B------:R-:W-:Y:S01]  /*e3b0*/  IMAD.MOV.U32 R14, RZ, RZ, 0x4 ;  /* 0x00000004ff0e7424 */ /* 0x000fe200078e00ff */
[----:B------:R-:W-:Y:S02]  /*e3c0*/  ISETP.GT.AND P4, PT, R43, R15, PT ;  /* 0x0000000f2b00720c */ /* 0x000fe40003f84270 */
[----:B------:R-:W-:Y:S02]  /*e3d0*/  SEL R16, R16, RZ, !P5 ;  /* 0x000000ff10107207 */ /* 0x000fe40006800000 */
[----:B------:R-:W-:Y:S02]  /*e3e0*/  SEL R42, R42, RZ, !P4 ;  /* 0x000000ff2a2a7207 */ /* 0x000fe40006000000 */
[----:B------:R-:W-:-:S03]  /*e3f0*/  SEL R43, R16, RZ, !P4 ;  /* 0x000000ff102b7207 */ /* 0x000fc60006000000 */
[----:B------:R-:W-:Y:S02]  /*e400*/  IMAD.IADD R13, R13, 0x1, R42 ;  /* 0x000000010d0d7824 */ /* 0x000fe400078e022a */
[----:B------:R-:W-:Y:S01]  /*e410*/  IMAD.IADD R12, R12, 0x1, R43 ;  /* 0x000000010c0c7824 */ /* 0x000fe200078e022b */
[----:B------:R-:W-:Y:S01]  /*e420*/  LOP3.LUT R43, R38, 0xffffff00, RZ, 0xc0, !PT ;  /* 0xffffff00262b7812 */ /* 0x000fe200078ec0ff */
[----:B------:R-:W-:Y:S01]  /*e430*/  IMAD.MOV.U32 R11, RZ, RZ, R13 ;  /* 0x000000ffff0b7224 */ /* 0x000fe200078e000d */
[----:B------:R-:W-:Y:S02]  /*e440*/  ISETP.NE.AND P5, PT, R13, RZ, PT ;  /* 0x000000ff0d00720c */ /* 0x000fe40003fa5270 */
[----:B------:R-:W-:Y:S01]  /*e450*/  LOP3.LUT R38, R43, 0xff, R12, 0xf8, !PT ;  /* 0x000000ff2b267812 */ /* 0x000fe200078ef80c */
[----:B------:R-:W-:-:S10]  /*e460*/  VIADD R43, R2, 0x4 ;  /* 0x00000004022b7836 */ /* 0x000fd40000000000 */
[----:B------:R-:W-:Y:S05]  /*e470*/  WARPSYNC.COLLECTIVE R10, `(.L_x_922) ;  /* 0x000000000a087348 */ /* 0x000fea0003c00000 */
[----:B------:R0:W1:Y:S02]  /*e480*/  SHFL.DOWN P4, R16, R11, R14, R15 ;  /* 0x0800000e0b107389 */ /* 0x000064000008000f */
[----:B01----:R-:W-:Y:S05]  /*e490*/  ENDCOLLECTIVE ;  /* 0x000000000000791b */ /* 0x003fea0003800000 */
.L_x_922:
[----:B------:R-:W-:Y:S02]  /*e4a0*/  IMAD.MOV.U32 R11, RZ, RZ, R38 ;  /* 0x000000ffff0b7224 */ /* 0x000fe400078e0026 */
[----:B------:R-:W-:-:S07]  /*e4b0*/  IMAD.MOV.U32 R42, RZ, RZ, R16 ;  /* 0x000000ffff2a7224 */ /* 0x000fce00078e0010 */
[----:B------:R-:W-:Y:S05]  /*e4c0*/  WARPSYNC.COLLECTIVE R10, `(.L_x_923) ;  /* 0x000000000a087348 */ /* 0x000fea0003c00000 */
[----:B------:R0:W1:Y:S02]  /*e4d0*/  SHFL.DOWN P4, R16, R11, R14, R15 ;  /* 0x0800000e0b107389 */ /* 0x000064000008000f */
[----:B01----:R-:W-:Y:S05]  /*e4e0*/  ENDCOLLECTIVE ;  /* 0x000000000000791b */ /* 0x003fea0003800000 */
.L_x_923:
        /* <DEDUP_REMOVED lines=9> */
[----:B------:R-:W-:Y:S01]  /*e580*/  IMAD.MOV.U32 R11, RZ, RZ, R13 ;  /* 0x000000ffff0b7224 */ /* 0x000fe200078e000d */
[----:B------:R-:W-:Y:S02]  /*e590*/  ISETP.NE.AND P6, PT, R13, RZ, PT ;  /* 0x000000ff0d00720c */ /* 0x000fe40003fc5270 */
[----:B------:R-:W-:-:S11]  /*e5a0*/  LOP3.LUT R39, R39, 0xff, R12, 0xf8, !PT ;  /* 0x000000ff27277812 */ /* 0x000fd600078ef80c */
[----:B------:R-:W-:Y:S05]  /*e5b0*/  WARPSYNC.COLLECTIVE R10, `(.L_x_924) ;  /* 0x000000000a087348 */ /* 0x000fea0003c00000 */
[----:B------:R0:W1:Y:S02]  /*e5c0*/  SHFL.DOWN P4, R16, R11, R14, R15 ;  /* 0x0800000e0b107389 */ /* 0x000064000008000f */
[----:B01----:R-:W-:Y:S05]  /*e5d0*/  ENDCOLLECTIVE ;  /* 0x000000000000791b */ /* 0x003fea0003800000 */
.L_x_924:
[----:B------:R-:W-:Y:S02]  /*e5e0*/  IMAD.MOV.U32 R11, RZ, RZ, R39 ;  /* 0x000000ffff0b7224 */ /* 0x000fe400078e0027 */
[----:B------:R-:W-:-:S07]  /*e5f0*/  IMAD.MOV.U32 R42, RZ, RZ, R16 ;  /* 0x000000ffff2a7224 */ /* 0x000fce00078e0010 */
[----:B------:R-:W-:Y:S05]  /*e600*/  WARPSYNC.COLLECTIVE R10, `(.L_x_925) ;  /* 0x000000000a087348 */ /* 0x000fea0003c00000 */
[----:B------:R0:W1:Y:S02]  /*e610*/  SHFL.DOWN P4, R16, R11, R14, R15 ;  /* 0x0800000e0b107389 */ /* 0x000064000008000f */
[----:B01----:R-:W-:Y:S05]  /*e620*/  ENDCOLLECTIVE ;  /* 0x000000000000791b */ /* 0x003fea0003800000 */
.L_x_925:
[----:B------:R-:W-:-:S05]  /*e630*/  SEL R42, R42, RZ, !P5 ;  /* 0x000000ff2a2a7207 */ /* 0x000fca0006800000 */
[----:B------:R-:W-:-:S04]  /*e640*/  IMAD.IADD R13, R13, 0x1, R42 ;  /* 0x000000010d0d7824 */ /* 0x000fc800078e022a */
[----:B------:R-:W-:Y:S02]  /*e650*/  IMAD.MOV.U32 R11, RZ, RZ, R13 ;  /* 0x000000ffff0b7224 */ /* 0x000fe400078e000d */
[----:B------:R-:W-:Y:S01]  /*e660*/  IMAD.MOV.U32 R14, RZ, RZ, 0x10 ;  /* 0x00000010ff0e7424 */ /* 0x000fe200078e00ff */
[----:B------:R-:W-:-:S04]  /*e670*/  SEL R16, R16, RZ, !P6 ;  /* 0x000000ff10107207 */ /* 0x000fc80007000000 */
[----:B------:R-:W-:-:S07]  /*e680*/  SEL R43, R16, RZ, !P5 ;  /* 0x000000ff102b7207 */ /* 0x000fce0006800000 */
[----:B------:R-:W-:Y:S05]  /*e690*/  WARPSYNC.COLLECTIVE R10, `(.L_x_926) ;  /* 0x000000000a087348 */ /* 0x000fea0003c00000 */
[----:B------:R0:W1:Y:S02]  /*e6a0*/  SHFL.DOWN P4, R16, R11, R14, R15 ;  /* 0x0800000e0b107389 */ /* 0x000064000008000f */
[----:B01----:R-:W-:Y:S05]  /*e6b0*/  ENDCOLLECTIVE ;  /* 0x000000000000791b */ /* 0x003fea0003800000 */
.L_x_926:
[----:B------:R-:W-:Y:S01]  /*e6c0*/  ISETP.NE.AND P5, PT, R13, RZ, PT ;  /* 0x000000ff0d00720c */ /* 0x000fe20003fa5270 */
[----:B------:R-:W-:Y:S01]  /*e6d0*/  IMAD.IADD R12, R12, 0x1, R43 ;  /* 0x000000010c0c7824 */ /* 0x000fe200078e022b */
[----:B------:R-:W-:-:S04]  /*e6e0*/  LOP3.LUT R43, R40, 0xffffff00, RZ, 0xc0, !PT ;  /* 0xffffff00282b7812 */ /* 0x000fc800078ec0ff */
[----:B------:R-:W-:Y:S01]  /*e6f0*/  LOP3.LUT R40, R43, 0xff, R12, 0xf8, !PT ;  /* 0x000000ff2b287812 */ /* 0x000fe200078ef80c */
[----:B------:R-:W-:-:S04]  /*e700*/  VIADD R43, R2, 0x10 ;  /* 0x00000010022b7836 */ /* 0x000fc80000000000 */
[----:B------:R-:W-:Y:S02]  /*e710*/  IMAD.MOV.U32 R11, RZ, RZ, R40 ;  /* 0x000000ffff0b7224 */ /* 0x000fe400078e0028 */
[----:B------:R-:W-:-:S07]  /*e720*/  IMAD.MOV.U32 R42, RZ, RZ, R16 ;  /* 0x000000ffff2a7224 */ /* 0x000fce00078e0010 */
[----:B------:R-:W-:Y:S05]  /*e730*/  WARPSYNC.COLLECTIVE R10, `(.L_x_927) ;  /* 0x000000000a087348 */ /* 0x000fea0003c00000 */
[----:B------:R0:W1:Y:S02]  /*e740*/  SHFL.DOWN P4, R16, R11, R14, R15 ;  /* 0x0800000e0b107389 */ /* 0x000064000008000f */
[----:B01----:R-:W-:Y:S05]  /*e750*/  ENDCOLLECTIVE ;  /* 0x000000000000791b */ /* 0x003fea0003800000 */
.L_x_927:
[----:B------:R-:W-:Y:S05]  /*e760*/  WARPSYNC.COLLECTIVE R10, `(.L_x_928) ;  /* 0x000000000a087348 */ /* 0x000fea0003c00000 */
[----:B------:R-:W-:Y:S01]  /*e770*/  VOTE.ALL P3, P3 ;  /* 0x0000000000ff7806 */ /* 0x000fe20001860000 */
[----:B------:R-:W-:-:S12]  /*e780*/  ENDCOLLECTIVE ;  /* 0x000000000000791b */ /* 0x000fd80003800000 */
.L_x_928:
[----:B------:R-:W-:Y:S02]  /*e790*/  ISETP.GT.AND P4, PT, R43, R15, PT ;  /* 0x0000000f2b00720c */ /* 0x000fe40003f84270 */
[----:B------:R-:W-:Y:S02]  /*e7a0*/  SEL R16, R16, RZ, !P5 ;  /* 0x000000ff10107207 */ /* 0x000fe40006800000 */
[----:B------:R-:W-:Y:S02]  /*e7b0*/  SEL R42, R42, RZ, !P4 ;  /* 0x000000ff2a2a7207 */ /* 0x000fe40006000000 */
[----:B------:R-:W-:Y:S02]  /*e7c0*/  SEL R43, R16, RZ, !P4 ;  /* 0x000000ff102b7207 */ /* 0x000fe40006000000 */
[----:B------:R-:W-:Y:S02]  /*e7d0*/  ISETP.NE.AND P4, PT, R19, RZ, PT ;  /* 0x000000ff1300720c */ /* 0x000fe40003f85270 */
[----:B------:R-:W-:Y:S01]  /*e7e0*/  IADD3 R19, PT, PT, R13, R42, R19 ;  /* 0x0000002a0d137210 */ /* 0x000fe20007ffe013 */
[----:B------:R-:W-:-:S05]  /*e7f0*/  IMAD.IADD R43, R12, 0x1, R43 ;  /* 0x000000010c2b7824 */ /* 0x000fca00078e022b */
[----:B------:R-:W-:-:S05]  /*e800*/  SEL R43, R43, RZ, !P4 ;  /* 0x000000ff2b2b7207 */ /* 0x000fca0006000000 */
[----:B------:R-:W-:Y:S01]  /*e810*/  IMAD.IADD R20, R43, 0x1, R20 ;  /* 0x000000012b147824 */ /* 0x000fe200078e0214 */
[----:B------:R-:W-:Y:S06]  /*e820*/  BRA `(.L_x_929) ;  /* 0xffffffc000d47947 */ /* 0x000fec000383ffff */
.L_x_930:
        /* <DEDUP_REMOVED lines=13> */
.L_x_947:


//--------------------- .text._ZN6thrust24THRUST_300001_SM_1000_NS8cuda_cub4core6detail13_kernel_agentINS1_15__reduce_by_key9InitAgentIN3cub18CUB_300001_SM_100024ReduceByKeyScanTileStateIciLb1EEEiPiEEJSA_iSB_EEEvDpT0_ --------------------------
	.section	.text._ZN6thrust24THRUST_300001_SM_1000_NS8cuda_cub4core6detail13_kernel_agentINS1_15__reduce_by_key9InitAgentIN3cub18CUB_300001_SM_100024ReduceByKeyScanTileStateIciLb1EEEiPiEEJSA_iSB_EEEvDpT0_,"ax",@progbits
	.align	128
        .global         _ZN6thrust24THRUST_300001_SM_1000_NS8cuda_cub4core6detail13_kernel_agentINS1_15__reduce_by_key9InitAgentIN3cub18CUB_300001_SM_100024ReduceByKeyScanTileStateIciLb1EEEiPiEEJSA_iSB_EEEvDpT0_
        .type           _ZN6thrust24THRUST_300001_SM_1000_NS8cuda_cub4core6detail13_kernel_agentINS1_15__reduce_by_key9InitAgentIN3cub18CUB_300001_SM_100024ReduceByKeyScanTileStateIciLb1EEEiPiEEJSA_iSB_EEEvDpT0_,@function
        .size           _ZN6thrust24THRUST_300001_SM_1000_NS8cuda_cub4core6detail13_kernel_agentINS1_15__reduce_by_key9InitAgentIN3cub18CUB_300001_SM_100024ReduceByKeyScanTileStateIciLb1EEEiPiEEJSA_iSB_EEEvDpT0_,(.L_x_948 - _ZN6thrust24THRUST_300001_SM_1000_NS8cuda_cub4core6detail13_kernel_agentINS1_15__reduce_by_key9InitAgentIN3cub18CUB_300001_SM_100024ReduceByKeyScanTileStateIciLb1EEEiPiEEJSA_iSB_EEEvDpT0_)
        .other          _ZN6thrust24THRUST_300001_SM_1000_NS8cuda_cub4core6detail13_kernel_agentINS1_15__reduce_by_key9InitAgentIN3cub18CUB_300001_SM_100024ReduceByKeyScanTileStateIciLb1EEEiPiEEJSA_iSB_EEEvDpT0_,@"STO_CUDA_ENTRY STV_DEFAULT"
_ZN6thrust24THRUST_300001_SM_1000_NS8cuda_cub4core6detail13_kernel_agentINS1_15__reduce_by_key9InitAgentIN3cub18CUB_300001_SM_100024ReduceByKeyScanTileStateIciLb1EEEiPiEEJSA_iSB_EEEvDpT0_:
.text._ZN6thrust24THRUST_300001_SM_1000_NS8cuda_cub4core6detail13_kernel_agentINS1_15__reduce_by_key9InitAgentIN3cub18CUB_300001_SM_100024ReduceByKeyScanTileStateIciLb1EEEiPiEEJSA_iSB_EEEvDpT0_:
[----:B------:R-:W-:Y:S01]  /*0000*/  LDC R1, c[0x0][0x37c] ;  /* 0x0000df00ff017b82 */ /* 0x000fe20000000800 */
[----:B------:R-:W0:Y:S07]  /*0010*/  S2R R0, SR_TID.X ;  /* 0x0000000000007919 */ /* 0x000e2e0000002100 */
[----:B------:R-:W1:Y:S01]  /*0020*/  S2UR UR6, SR_CTAID.X ;  /* 0x00000000000679c3 */ /* 0x000e620000002500 */
[----:B------:R-:W2:Y:S07]  /*0030*/  LDCU UR4, c[0x0][0x388] ;  /* 0x00007100ff0477ac */ /* 0x000eae0008000800 */
[----:B------:R-:W1:Y:S01]  /*0040*/  LDC R7, c[0x0][0x360] ;  /* 0x0000d800ff077b82 */ /* 0x000e620000000800 */
[C---:B0-----:R-:W-:Y:S01]  /*0050*/  ISETP.GT.U32.AND P0, PT, R0.reuse, 0x1f, PT ;  /* 0x0000001f0000780c */ /* 0x041fe20003f04070 */
[----:B-1----:R-:W-:Y:S01]  /*0060*/  IMAD R7, R7, UR6, R0 ;  /* 0x0000000607077c24 */ /* 0x002fe2000f8e0200 */
[----:B------:R-:W-:-:S02]  /*0070*/  LOP3.LUT P2, RZ, R0, UR6, RZ, 0xfc, !PT ;  /* 0x0000000600ff7c12 */ /* 0x000fc4000f84fcff */
[----:B------:R-:W-:Y:S02]  /*0080*/  ISETP.NE.OR P0, PT, RZ, UR6, P0 ;  /* 0x00000006ff007c0c */ /* 0x000fe40008705670 */
[----:B--2---:R-:W-:Y:S01]  /*0090*/  ISETP.GE.AND P1, PT, R7, UR4, PT ;  /* 0x0000000407007c0c */ /* 0x004fe2000bf26270 */
[----:B------:R-:W0:Y:S10]  /*00a0*/  LDCU.64 UR4, c[0x0][0x358] ;  /* 0x00006b00ff0477ac */ /* 0x000e340008000a00 */
[----:B------:R-:W1:Y:S02]  /*00b0*/  @!P0 LDC.64 R4, c[0x0][0x380] ;  /* 0x0000e000ff048b82 */ /* 0x000e640000000a00 */
[----:B------:R-:W-:-:S06]  /*00c0*/  @!P1 IMAD.MOV.U32 R6, RZ, RZ, 0x6300 ;  /* 0x00006300ff069424 */ /* 0x000fcc00078e00ff */
[----:B------:R-:W2:Y:S01]  /*00d0*/  @!P1 LDC.64 R2, c[0x0][0x380] ;  /* 0x0000e000ff029b82 */ /* 0x000ea20000000a00 */
[----:B-1----:R-:W-:-:S04]  /*00e0*/  @!P0 IMAD.WIDE.U32 R4, R0, 0x8, R4 ;  /* 0x0000000800048825 */ /* 0x002fc800078e0004 */
[----:B--2---:R-:W-:Y:S01]  /*00f0*/  @!P1 IMAD.WIDE R2, R7, 0x8, R2 ;  /* 0x0000000807029825 */ /* 0x004fe200078e0202 */
[----:B------:R-:W-:-:S05]  /*0100*/  @!P1 MOV R7, 0x0 ;  /* 0x0000000000079802 */ /* 0x000fca0000000f00 */
[----:B0-----:R0:W-:Y:S04]  /*0110*/  @!P1 STG.E.64 desc[UR4][R2.64+0x100], R6 ;  /* 0x0001000602009986 */ /* 0x0011e8000c101b04 */
[----:B------:R0:W-:Y:S01]  /*0120*/  @!P0 STG.E.64 desc[UR4][R4.64], RZ ;  /* 0x000000ff04008986 */ /* 0x0001e2000c101b04 */
[----:B------:R-:W-:Y:S05]  /*0130*/  @P2 EXIT ;  /* 0x000000000000294d */ /* 0x000fea0003800000 */
[----:B0-----:R-:W0:Y:S02]  /*0140*/  LDC.64 R2, c[0x0][0x390] ;  /* 0x0000e400ff027b82 */ /* 0x001e240000000a00 */
[----:B0-----:R-:W-:Y:S01]  /*0150*/  STG.E desc[UR4][R2.64], RZ ;  /* 0x000000ff02007986 */ /* 0x001fe2000c101904 */
[----:B------:R-:W-:Y:S05]  /*0160*/  EXIT ;  /* 0x000000000000794d */ /* 0x000fea0003800000 */
.L_x_931:
        /* <DEDUP_REMOVED lines=9> */
.L_x_948:


//--------------------- .text._Z13setNumInArrayIjEvPT_S1_S1_i --------------------------
	.section	.text._Z13setNumInArrayIjEvPT_S1_S1_i,"ax",@progbits
	.align	128
        .global         _Z13setNumInArrayIjEvPT_S1_S1_i
        .type           _Z13setNumInArrayIjEvPT_S1_S1_i,@function
        .size           _Z13setNumInArrayIjEvPT_S1_S1_i,(.L_x_949 - _Z13setNumInArrayIjEvPT_S1_S1_i)
        .other          _Z13setNumInArrayIjEvPT_S1_S1_i,@"STO_CUDA_ENTRY STV_DEFAULT"
_Z13setNumInArrayIjEvPT_S1_S1_i:
.text._Z13setNumInArrayIjEvPT_S1_S1_i:
[----:B------:R-:W-:Y:S01]  /*0000*/  LDC R1, c[0x0][0x37c] ;  /* 0x0000df00ff017b82 */ /* 0x000fe20000000800 */
[----:B------:R-:W0:Y:S01]  /*0010*/  S2R R5, SR_TID.X ;  /* 0x0000000000057919 */ /* 0x000e220000002100 */
[----:B------:R-:W0:Y:S01]  /*0020*/  LDCU UR4, c[0x0][0x360] ;  /* 0x00006c00ff0477ac */ /* 0x000e220008000800 */
[----:B------:R-:W0:Y:S01]  /*0030*/  S2R R0, SR_CTAID.X ;  /* 0x0000000000007919 */ /* 0x000e220000002500 */
[----:B------:R-:W1:Y:S01]  /*0040*/  LDCU UR5, c[0x0][0x398] ;  /* 0x00007300ff0577ac */ /* 0x000e620008000800 */
[----:B0-----:R-:W-:-:S05]  /*0050*/  IMAD R5, R0, UR4, R5 ;  /* 0x0000000400057c24 */ /* 0x001fca000f8e0205 */
[----:B-1----:R-:W-:-:S13]  /*0060*/  ISETP.GE.AND P0, PT, R5, UR5, PT ;  /* 0x0000000505007c0c */ /* 0x002fda000bf06270 */
[----:B------:R-:W-:Y:S05]  /*0070*/  @P0 EXIT ;  /* 0x000000000000094d */ /* 0x000fea0003800000 */
[----:B------:R-:W0:Y:S01]  /*0080*/  LDC.64 R2, c[0x0][0x388] ;  /* 0x0000e200ff027b82 */ /* 0x000e220000000a00 */
[----:B------:R-:W1:Y:S01]  /*0090*/  LDCU.64 UR4, c[0x0][0x358] ;  /* 0x00006b00ff0477ac */ /* 0x000e620008000a00 */
[----:B0-----:R-:W-:-:S05]  /*00a0*/  IMAD.WIDE R2, R5, 0x4, R2 ;  /* 0x0000000405027825 */ /* 0x001fca00078e0202 */
[----:B-1----:R-:W2:Y:S02]  /*00b0*/  LDG.E R0, desc[UR4][R2.64] ;  /* 0x0000000402007981 */ /* 0x002ea4000c1e1900 */
[----:B--2---:R-:W-:-:S13]  /*00c0*/  ISETP.GE.U32.AND P0, PT, R0, R5, PT ;  /* 0x000000050000720c */ /* 0x004fda0003f06070 */
[----:B------:R-:W-:Y:S05]  /*00d0*/  @!P0 EXIT ;  /* 0x000000000000894d */ /* 0x000fea0003800000 */
[----:B------:R-:W0:Y:S02]  /*00e0*/  LDC.64 R2, c[0x0][0x390] ;  /* 0x0000e400ff027b82 */ /* 0x000e240000000a00 */
[----:B0-----:R-:W-:-:S06]  /*00f0*/  IMAD.WIDE R2, R5, 0x4, R2 ;  /* 0x0000000405027825 */ /* 0x001fcc00078e0202 */
[----:B------:R-:W0:Y:S01]  /*0100*/  LDC.64 R4, c[0x0][0x380] ;  /* 0x0000e000ff047b82 */ /* 0x000e220000000a00 */
[----:B------:R-:W2:Y:S01]  /*0110*/  LDG.E R3, desc[UR4][R2.64] ;  /* 0x0000000402037981 */ /* 0x000ea2000c1e1900 */
[----:B0-----:R-:W-:-:S05]  /*0120*/  IMAD.WIDE.U32 R4, R0, 0x4, R4 ;  /* 0x0000000400047825 */ /* 0x001fca00078e0004 */
[----:B--2---:R-:W-:Y:S01]  /*0130*/  STG.E desc[UR4][R4.64], R3 ;  /* 0x0000000304007986 */ /* 0x004fe2000c101904 */
[----:B------:R-:W-:Y:S05]  /*0140*/  EXIT ;  /* 0x000000000000794d */ /* 0x000fea0003800000 */
.L_x_932:
        /* <DEDUP_REMOVED lines=11> */
.L_x_949:


//--------------------- .nv.shared._ZN3cub18CUB_300001_SM_10006detail10radix_sort29DeviceRadixSortOnesweepKernelINS1_5radix10policy_hubIjjyE10Policy1000ELNS0_9SortOrderE0EjjyiiNS1_21identity_decomposer_tEEEvPT5_SB_PT3_PKSC_PT1_PKSG_PT2_PKSK_T4_iiT6_ --------------------------
	.section	.nv.shared._ZN3cub18CUB_300001_SM_10006detail10radix_sort29DeviceRadixSortOnesweepKernelINS1_5radix10policy_hubIjjyE10Policy1000ELNS0_9SortOrderE0EjjyiiNS1_21identity_decomposer_tEEEvPT5_SB_PT3_PKSC_PT1_PKSG_PT2_PKSK_T4_iiT6_,"aw",@nobits
	.sectionflags	@""
	.align	16
.nv.shared._ZN3cub18CUB_300001_SM_10006detail10radix_sort29DeviceRadixSortOnesweepKernelINS1_5radix10policy_hubIjjyE10Policy1000ELNS0_9SortOrderE0EjjyiiNS1_21identity_decomposer_tEEEvPT5_SB_PT3_PKSC_PT1_PKSG_PT2_PKSK_T4_iiT6_:
	.zero		29184


//--------------------- .nv.shared.reserved.0     --------------------------
	.section	.nv.shared.reserved.0,"aw",@nobits
	.weak		__nv_reservedSMEM_offset_0_alias
	.size		__nv_reservedSMEM_offset_0_alias, 0, 64
	.other		__nv_reservedSMEM_offset_0_alias,@"STO_CUDA_RESERVED_SHARED STV_DEFAULT"
__nv_reservedSMEM_offset_0_alias:
	.zero		0
	.zero		64


//--------------------- .nv.global                --------------------------
	.section	.nv.global,"aw",@nobits
.nv.global:
	.type		_ZN40_INTERNAL_818a673c_4_k_cu_fe473d48_793276thrust24THRUST_300001_SM_1000_NS12placeholders2_8E,@object
	.size		_ZN40_INTERNAL_818a673c_4_k_cu_fe473d48_793276thrust24THRUST_300001_SM_1000_NS12placeholders2_8E,(_ZN40_INTERNAL_818a673c_4_k_cu_fe473d48_793274cuda3std3__442_GLOBAL__N__818a673c_4_k_cu_fe473d48_793276ignoreE - _ZN40_INTERNAL_818a673c_4_k_cu_fe473d48_793276thrust24THRUST_300001_SM_1000_NS12placeholders2_8E)
_ZN40_INTERNAL_818a673c_4_k_cu_fe473d48_793276thrust24THRUST_300001_SM_1000_NS12placeholders2_8E:
	.zero		1
	.type		_ZN40_INTERNAL_818a673c_4_k_cu_fe473d48_793274cuda3std3__442_GLOBAL__N__818a673c_4_k_cu_fe473d48_793276ignoreE,@object
	.size		_ZN40_INTERNAL_818a673c_4_k_cu_fe473d48_793274cuda3std3__442_GLOBAL__N__818a673c_4_k_cu_fe473d48_793276ignoreE,(_ZN40_INTERNAL_818a673c_4_k_cu_fe473d48_793274cuda3std6ranges3__45__cpo4dataE - _ZN40_INTERNAL_818a673c_4_k_cu_fe473d48_793274cuda3std3__442_GLOBAL__N__818a673c_4_k_cu_fe473d48_793276ignoreE)
_ZN40_INTERNAL_818a673c_4_k_cu_fe473d48_793274cuda3std3__442_GLOBAL__N__818a673c_4_k_cu_fe473d48_793276ignoreE:
	.zero		1
	.type		_ZN40_INTERNAL_818a673c_4_k_cu_fe473d48_793274cuda3std6ranges3__45__cpo4dataE,@object
	.size		_ZN40_INTERNAL_818a673c_4_k_cu_fe473d48_793274cuda3std6ranges3__45__cpo4dataE,(_ZN40_INTERNAL_818a673c_4_k_cu_fe473d48_793276thrust24THRUST_300001_SM_1000_NS6system3cpp3parE - _ZN40_INTERNAL_818a673c_4_k_cu_fe473d48_793274cuda3std6ranges3__45__cpo4dataE)
_ZN40_INTERNAL_818a673c_4_k_cu_fe473d48_793274cuda3std6ranges3__45__cpo4dataE:
	.zero		1
	.type		_ZN40_INTERNAL_818a673c_4_k_cu_fe473d48_793276thrust24THRUST_300001_SM_1000_NS6system3cpp3parE,@object
	.size		_ZN40_INTERNAL_818a673c_4_k_cu_fe473d48_793276thrust24THRUST_300001_SM_1000_NS6system3cpp3parE,(_ZN40_INTERNAL_818a673c_4_k_cu_fe473d48_793274cuda3std3__45__cpo5beginE - _ZN40_INTERNAL_818a673c_4_k_cu_fe473d48_793276thrust24THRUST_300001_SM_1000_NS6system3cpp3parE)
_ZN40_INTERNAL_818a673c_4_k_cu_fe473d48_793276thrust24THRUST_300001_SM_1000_NS6system3cpp3parE:
	.zero		1
	.type		_ZN40_INTERNAL_818a673c_4_k_cu_fe473d48_793274cuda3std3__45__cpo5beginE,@object
	.size		_ZN40_INTERNAL_818a673c_4_k_cu_fe473d48_793274cuda3std3__45__cpo5beginE,(_ZN40_INTERNAL_818a673c_4_k_cu_fe473d48_793274cuda3std6ranges3__45__cpo5beginE - _ZN40_INTERNAL_818a673c_4_k_cu_fe473d48_793274cuda3std3__45__cpo5beginE)
_ZN40_INTERNAL_818a673c_4_k_cu_fe473d48_793274cuda3std3__45__cpo5beginE:
	.zero		1
	.type		_ZN40_INTERNAL_818a673c_4_k_cu_fe473d48_793274cuda3std6ranges3__45__cpo5beginE,@object
	.size		_ZN40_INTERNAL_818a673c_4_k_cu_fe473d48_793274cuda3std6ranges3__45__cpo5beginE,(_ZN40_INTERNAL_818a673c_4_k_cu_fe473d48_793276thrust24THRUST_300001_SM_1000_NS6deviceE - _ZN40_INTERNAL_818a673c_4_k_cu_fe473d48_793274cuda3std6ranges3__45__cpo5beginE)
_ZN40_INTERNAL_818a673c_4_k_cu_fe473d48_793274cuda3std6ranges3__45__cpo5beginE:
	.zero		1
	.type		_ZN40_INTERNAL_818a673c_4_k_cu_fe473d48_793276thrust24THRUST_300001_SM_1000_NS6deviceE,@object
	.size		_ZN40_INTERNAL_818a673c_4_k_cu_fe473d48_793276thrust24THRUST_300001_SM_1000_NS6deviceE,(_ZN40_INTERNAL_818a673c_4_k_cu_fe473d48_793274cuda3std3__47nulloptE - _ZN40_INTERNAL_818a673c_4_k_cu_fe473d48_793276thrust24THRUST_300001_SM_1000_NS6deviceE)
_ZN40_INTERNAL_818a673c_4_k_cu_fe473d48_793276thrust24THRUST_300001_SM_1000_NS6deviceE:
	.zero		1
	.type		_ZN40_INTERNAL_818a673c_4_k_cu_fe473d48_793274cuda3std3__47nulloptE,@object
	.size		_ZN40_INTERNAL_818a673c_4_k_cu_fe473d48_793274cuda3std3__47nulloptE,(_ZN40_INTERNAL_818a673c_4_k_cu_fe473d48_793274cuda3std6ranges3__45__cpo8distanceE - _ZN40_INTERNAL_818a673c_4_k_cu_fe473d48_793274cuda3std3__47nulloptE)
_ZN40_INTERNAL_818a673c_4_k_cu_fe473d48_793274cuda3std3__47nulloptE:
	.zero		1
	.type		_ZN40_INTERNAL_818a673c_4_k_cu_fe473d48_793274cuda3std6ranges3__45__cpo8distanceE,@object
	.size		_ZN40_INTERNAL_818a673c_4_k_cu_fe473d48_793274cuda3std6ranges3__45__cpo8distanceE,(_ZN40_INTERNAL_818a673c_4_k_cu_fe473d48_793276thrust24THRUST_300001_SM_1000_NS12placeholders2_4E - _ZN40_INTERNAL_818a673c_4_k_cu_fe473d48_793274cuda3std6ranges3__45__cpo8distanceE)
_ZN40_INTERNAL_818a673c_4_k_cu_fe473d48_793274cuda3std6ranges3__45__cpo8distanceE:
	.zero		1
	.type		_ZN40_INTERNAL_818a673c_4_k_cu_fe473d48_793276thrust24THRUST_300001_SM_1000_NS12placeholders2_4E,@object
	.size		_ZN40_INTERNAL_818a673c_4_k_cu_fe473d48_793276thrust24THRUST_300001_SM_1000_NS12placeholders2_4E,(_ZN40_INTERNAL_818a673c_4_k_cu_fe473d48_793274cuda3std3__45__cpo6rbeginE - _ZN40_INTERNAL_818a673c_4_k_cu_fe473d48_793276thrust24THRUST_300001_SM_1000_NS12placeholders2_4E)
_ZN40_INTERNAL_818a673c_4_k_cu_fe473d48_793276thrust24THRUST_300001_SM_1000_NS12placeholders2_4E:
	.zero		1
	.type		_ZN40_INTERNAL_818a673c_4_k_cu_fe473d48_793274cuda3std3__45__cpo6rbeginE,@object
	.size		_ZN40_INTERNAL_818a673c_4_k_cu_fe473d48_793274cuda3std3__45__cpo6rbeginE,(_ZN40_INTERNAL_818a673c_4_k_cu_fe473d48_793274cuda3std6ranges3__45__cpo7advanceE - _ZN40_INTERNAL_818a673c_4_k_cu_fe473d48_793274cuda3std3__45__cpo6rbeginE)
_ZN40_INTERNAL_818a673c_4_k_cu_fe473d48_793274cuda3std3__45__cpo6rbeginE:
	.zero		1
	.type		_ZN40_INTERNAL_818a673c_4_k_cu_fe473d48_793274cuda3std6ranges3__45__cpo7advanceE,@object
	.size		_ZN40_INTERNAL_818a673c_4_k_cu_fe473d48_793274cuda3std6ranges3__45__cpo7advanceE,(_ZN40_INTERNAL_818a673c_4_k_cu_fe473d48_793276thrust24THRUST_300001_SM_1000_NS12placeholders3_10E - _ZN40_INTERNAL_818a673c_4_k_cu_fe473d48_793274cuda3std6ranges3__45__cpo7advanceE)
_ZN40_INTERNAL_818a673c_4_k_cu_fe473d48_793274cuda3std6ranges3__45__cpo7advanceE:
	.zero		1
	.type		_ZN40_INTERNAL_818a673c_4_k_cu_fe473d48_793276thrust24THRUST_300001_SM_1000_NS12placeholders3_10E,@object
	.size		_ZN40_INTERNAL_818a673c_4_k_cu_fe473d48_793276thrust24THRUST_300001_SM_1000_NS12placeholders3_10E,(_ZN40_INTERNAL_818a673c_4_k_cu_fe473d48_793274cuda3std3__48in_placeE - _ZN40_INTERNAL_818a673c_4_k_cu_fe473d48_793276thrust24THRUST_300001_SM_1000_NS12placeholders3_10E)
_ZN40_INTERNAL_818a673c_4_k_cu_fe473d48_793276thrust24THRUST_300001_SM_1000_NS12placeholders3_10E:
	.zero		1
	.type		_ZN40_INTERNAL_818a673c_4_k_cu_fe473d48_793274cuda3std3__48in_placeE,@object
	.size		_ZN40_INTERNAL_818a673c_4_k_cu_fe473d48_793274cuda3std3__48in_placeE,(_ZN40_INTERNAL_818a673c_4_k_cu_fe473d48_793274cuda3std6ranges3__45__cpo4sizeE - _ZN40_INTERNAL_818a673c_4_k_cu_fe473d48_793274cuda3std3__48in_placeE)
_ZN40_INTERNAL_818a673c_4_k_cu_fe473d48_793274cuda3std3__48in_placeE:
	.zero		1
	.type		_ZN40_INTERNAL_818a673c_4_k_cu_fe473d48_793274cuda3std6ranges3__45__cpo4sizeE,@object
	.size		_ZN40_INTERNAL_818a673c_4_k_cu_fe473d48_793274cuda3std6ranges3__45__cpo4sizeE,(_ZN40_INTERNAL_818a673c_4_k_cu_fe473d48_793276thrust24THRUST_300001_SM_1000_NS12placeholders2_2E - _ZN40_INTERNAL_818a673c_4_k_cu_fe473d48_793274cuda3std6ranges3__45__cpo4sizeE)
_ZN40_INTERNAL_818a673c_4_k_cu_fe473d48_793274cuda3std6ranges3__45__cpo4sizeE:
	.zero		1
	.type		_ZN40_INTERNAL_818a673c_4_k_cu_fe473d48_793276thrust24THRUST_300001_SM_1000_NS12placeholders2_2E,@object
	.size		_ZN40_INTERNAL_818a673c_4_k_cu_fe473d48_793276thrust24THRUST_300001_SM_1000_NS12placeholders2_2E,(_ZN40_INTERNAL_818a673c_4_k_cu_fe473d48_793274cuda3std3__45__cpo6cbeginE - _ZN40_INTERNAL_818a673c_4_k_cu_fe473d48_793276thrust24THRUST_300001_SM_1000_NS12placeholders2_2E)
_ZN40_INTERNAL_818a673c_4_k_cu_fe473d48_793276thrust24THRUST_300001_SM_1000_NS12placeholders2_2E:
	.zero		1
	.type		_ZN40_INTERNAL_818a673c_4_k_cu_fe473d48_793274cuda3std3__45__cpo6cbeginE,@object
	.size		_ZN40_INTERNAL_818a673c_4_k_cu_fe473d48_793274cuda3std3__45__cpo6cbeginE,(_ZN40_INTERNAL_818a673c_4_k_cu_fe473d48_793274cuda3std6ranges3__45__cpo6cbeginE - _ZN40_INTERNAL_818a673c_4_k_cu_fe473d48_793274cuda3std3__45__cpo6cbeginE)
_ZN40_INTERNAL_818a673c_4_k_cu_fe473d48_793274cuda3std3__45__cpo6cbeginE:
	.zero		1
	.type		_ZN40_INTERNAL_818a673c_4_k_cu_fe473d48_793274cuda3std6ranges3__45__cpo6cbeginE,@object
	.size		_ZN40_INTERNAL_818a673c_4_k_cu_fe473d48_793274cuda3std6ranges3__45__cpo6cbeginE,(_ZN40_INTERNAL_818a673c_4_k_cu_fe473d48_793276thrust24THRUST_300001_SM_1000_NS12placeholders2_6E - _ZN40_INTERNAL_818a673c_4_k_cu_fe473d48_793274cuda3std6ranges3__45__cpo6cbeginE)
_ZN40_INTERNAL_818a673c_4_k_cu_fe473d48_793274cuda3std6ranges3__45__cpo6cbeginE:
	.zero		1
	.type		_ZN40_INTERNAL_818a673c_4_k_cu_fe473d48_793276thrust24THRUST_300001_SM_1000_NS12placeholders2_6E,@object
	.size		_ZN40_INTERNAL_818a673c_4_k_cu_fe473d48_793276thrust24THRUST_300001_SM_1000_NS12placeholders2_6E,(_ZN40_INTERNAL_818a673c_4_k_cu_fe473d48_793274cuda3std3__45__cpo7crbeginE - _ZN40_INTERNAL_818a673c_4_k_cu_fe473d48_793276thrust24THRUST_300001_SM_1000_NS12placeholders2_6E)
_ZN40_INTERNAL_818a673c_4_k_cu_fe473d48_793276thrust24THRUST_300001_SM_1000_NS12placeholders2_6E:
	.zero		1
	.type		_ZN40_INTERNAL_818a673c_4_k_cu_fe473d48_793274cuda3std3__45__cpo7crbeginE,@object
	.size		_ZN40_INTERNAL_818a673c_4_k_cu_fe473d48_793274cuda3std3__45__cpo7crbeginE,(_ZN40_INTERNAL_818a673c_4_k_cu_fe473d48_793274cuda3std6ranges3__45__cpo4nextE - _ZN40_INTERNAL_818a673c_4_k_cu_fe473d48_793274cuda3std3__45__cpo7crbeginE)
_ZN40_INTERNAL_818a673c_4_k_cu_fe473d48_793274cuda3std3__45__cpo7crbeginE:
	.zero		1
	.type		_ZN40_INTERNAL_818a673c_4_k_cu_fe473d48_793274cuda3std6ranges3__45__cpo4nextE,@object
	.size		_ZN40_INTERNAL_818a673c_4_k_cu_fe473d48_793274cuda3std6ranges3__45__cpo4nextE,(_ZN40_INTERNAL_818a673c_4_k_cu_fe473d48_793274cuda3std6ranges3__45__cpo4swapE - _ZN40_INTERNAL_818a673c_4_k_cu_fe473d48_793274cuda3std6ranges3__45__cpo4nextE)
_ZN40_INTERNAL_818a673c_4_k_cu_fe473d48_793274cuda3std6ranges3__45__cpo4nextE:
	.zero		1
	.type		_ZN40_INTERNAL_818a673c_4_k_cu_fe473d48_793274cuda3std6ranges3__45__cpo4swapE,@object
	.size		_ZN40_INTERNAL_818a673c_4_k_cu_fe473d48_793274cuda3std6ranges3__45__cpo4swapE,(_ZN40_INTERNAL_818a673c_4_k_cu_fe473d48_793276thrust24THRUST_300001_SM_1000_NS8cuda_cub10par_nosyncE - _ZN40_INTERNAL_818a673c_4_k_cu_fe473d48_793274cuda3std6ranges3__45__cpo4swapE)
_ZN40_INTERNAL_818a673c_4_k_cu_fe473d48_793274cuda3std6ranges3__45__cpo4swapE:
	.zero		1
	.type		_ZN40_INTERNAL_818a673c_4_k_cu_fe473d48_793276thrust24THRUST_300001_SM_1000_NS8cuda_cub10par_nosyncE,@object
	.size		_ZN40_INTERNAL_818a673c_4_k_cu_fe473d48_793276thrust24THRUST_300001_SM_1000_NS8cuda_cub10par_nosyncE,(_ZN40_INTERNAL_818a673c_4_k_cu_fe473d48_793276thrust24THRUST_300001_SM_1000_NS3seqE - _ZN40_INTERNAL_818a673c_4_k_cu_fe473d48_793276thrust24THRUST_300001_SM_1000_NS8cuda_cub10par_nosyncE)
_ZN40_INTERNAL_818a673c_4_k_cu_fe473d48_793276thrust24THRUST_300001_SM_1000_NS8cuda_cub10par_nosyncE:
	.zero		1
	.type		_ZN40_INTERNAL_818a673c_4_k_cu_fe473d48_793276thrust24THRUST_300001_SM_1000_NS3seqE,@object
	.size		_ZN40_INTERNAL_818a673c_4_k_cu_fe473d48_793276thrust24THRUST_300001_SM_1000_NS3seqE,(_ZN40_INTERNAL_818a673c_4_k_cu_fe473d48_793274cuda3std3__420unreachable_sentinelE - _ZN40_INTERNAL_818a673c_4_k_cu_fe473d48_793276thrust24THRUST_300001_SM_1000_NS3seqE)
_ZN40_INTERNAL_818a673c_4_k_cu_fe473d48_793276thrust24THRUST_300001_SM_1000_NS3seqE:
	.zero		1
	.type		_ZN40_INTERNAL_818a673c_4_k_cu_fe473d48_793274cuda3std3__420unreachable_sentinelE,@object
	.size		_ZN40_INTERNAL_818a673c_4_k_cu_fe473d48_793274cuda3std3__420unreachable_sentinelE,(_ZN40_INTERNAL_818a673c_4_k_cu_fe473d48_793274cuda3std6ranges3__45__cpo5ssizeE - _ZN40_INTERNAL_818a673c_4_k_cu_fe473d48_793274cuda3std3__420unreachable_sentinelE)
_ZN40_INTERNAL_818a673c_4_k_cu_fe473d48_793274cuda3std3__420unreachable_sentinelE:
	.zero		1
	.type		_ZN40_INTERNAL_818a673c_4_k_cu_fe473d48_793274cuda3std6ranges3__45__cpo5ssizeE,@object
	.size		_ZN40_INTERNAL_818a673c_4_k_cu_fe473d48_793274cuda3std6ranges3__45__cpo5ssizeE,(_ZN40_INTERNAL_818a673c_4_k_cu_fe473d48_793276thrust24THRUST_300001_SM_1000_NS12placeholders2_3E - _ZN40_INTERNAL_818a673c_4_k_cu_fe473d48_793274cuda3std6ranges3__45__cpo5ssizeE)
_ZN40_INTERNAL_818a673c_4_k_cu_fe473d48_793274cuda3std6ranges3__45__cpo5ssizeE:
	.zero		1
	.type		_ZN40_INTERNAL_818a673c_4_k_cu_fe473d48_793276thrust24THRUST_300001_SM_1000_NS12placeholders2_3E,@object
	.size		_ZN40_INTERNAL_818a673c_4_k_cu_fe473d48_793276thrust24THRUST_300001_SM_1000_NS12placeholders2_3E,(_ZN40_INTERNAL_818a673c_4_k_cu_fe473d48_793274cuda3std3__45__cpo4cendE - _ZN40_INTERNAL_818a673c_4_k_cu_fe473d48_793276thrust24THRUST_300001_SM_1000_NS12placeholders2_3E)
_ZN40_INTERNAL_818a673c_4_k_cu_fe473d48_793276thrust24THRUST_300001_SM_1000_NS12placeholders2_3E:
	.zero		1
	.type		_ZN40_INTERNAL_818a673c_4_k_cu_fe473d48_793274cuda3std3__45__cpo4cendE,@object
	.size		_ZN40_INTERNAL_818a673c_4_k_cu_fe473d48_793274cuda3std3__45__cpo4cendE,(_ZN40_INTERNAL_818a673c_4_k_cu_fe473d48_793274cuda3std6ranges3__45__cpo4cendE - _ZN40_INTERNAL_818a673c_4_k_cu_fe473d48_793274cuda3std3__45__cpo4cendE)
_ZN40_INTERNAL_818a673c_4_k_cu_fe473d48_793274cuda3std3__45__cpo4cendE:
	.zero		1
	.type		_ZN40_INTERNAL_818a673c_4_k_cu_fe473d48_793274cuda3std6ranges3__45__cpo4cendE,@object
	.size		_ZN40_INTERNAL_818a673c_4_k_cu_fe473d48_793274cuda3std6ranges3__45__cpo4cendE,(_ZN40_INTERNAL_818a673c_4_k_cu_fe473d48_793276thrust24THRUST_300001_SM_1000_NS12placeholders2_7E - _ZN40_INTERNAL_818a673c_4_k_cu_fe473d48_793274cuda3std6ranges3__45__cpo4cendE)
_ZN40_INTERNAL_818a673c_4_k_cu_fe473d48_793274cuda3std6ranges3__45__cpo4cendE:
	.zero		1
	.type		_ZN40_INTERNAL_818a673c_4_k_cu_fe473d48_793276thrust24THRUST_300001_SM_1000_NS12placeholders2_7E,@object
	.size		_ZN40_INTERNAL_818a673c_4_k_cu_fe473d48_793276thrust24THRUST_300001_SM_1000_NS12placeholders2_7E,(_ZN40_INTERNAL_818a673c_4_k_cu_fe473d48_793274cuda3std3__45__cpo5crendE - _ZN40_INTERNAL_818a673c_4_k_cu_fe473d48_793276thrust24THRUST_300001_SM_1000_NS12placeholders2_7E)
_ZN40_INTERNAL_818a673c_4_k_cu_fe473d48_793276thrust24THRUST_300001_SM_1000_NS12placeholders2_7E:
	.zero		1
	.type		_ZN40_INTERNAL_818a673c_4_k_cu_fe473d48_793274cuda3std3__45__cpo5crendE,@object
	.size		_ZN40_INTERNAL_818a673c_4_k_cu_fe473d48_793274cuda3std3__45__cpo5crendE,(_ZN40_INTERNAL_818a673c_4_k_cu_fe473d48_793274cuda3std6ranges3__45__cpo4prevE - _ZN40_INTERNAL_818a673c_4_k_cu_fe473d48_793274cuda3std3__45__cpo5crendE)
_ZN40_INTERNAL_818a673c_4_k_cu_fe473d48_793274cuda3std3__45__cpo5crendE:
	.zero		1
	.type		_ZN40_INTERNAL_818a673c_4_k_cu_fe473d48_793274cuda3std6ranges3__45__cpo4prevE,@object
	.size		_ZN40_INTERNAL_818a673c_4_k_cu_fe473d48_793274cuda3std6ranges3__45__cpo4prevE,(_ZN40_INTERNAL_818a673c_4_k_cu_fe473d48_793274cuda3std6ranges3__45__cpo9iter_moveE - _ZN40_INTERNAL_818a673c_4_k_cu_fe473d48_793274cuda3std6ranges3__45__cpo4prevE)
_ZN40_INTERNAL_818a673c_4_k_cu_fe473d48_793274cuda3std6ranges3__45__cpo4prevE:
	.zero		1
	.type		_ZN40_INTERNAL_818a673c_4_k_cu_fe473d48_793274cuda3std6ranges3__45__cpo9iter_moveE,@object
	.size		_ZN40_INTERNAL_818a673c_4_k_cu_fe473d48_793274cuda3std6ranges3__45__cpo9iter_moveE,(_ZN40_INTERNAL_818a673c_4_k_cu_fe473d48_793276thrust24THRUST_300001_SM_1000_NS6system6detail10sequential3seqE - _ZN40_INTERNAL_818a673c_4_k_cu_fe473d48_793274cuda3std6ranges3__45__cpo9iter_moveE)
_ZN40_INTERNAL_818a673c_4_k_cu_fe473d48_793274cuda3std6ranges3__45__cpo9iter_moveE:
	.zero		1
	.type		_ZN40_INTERNAL_818a673c_4_k_cu_fe473d48_793276thrust24THRUST_300001_SM_1000_NS6system6detail10sequential3seqE,@object
	.size		_ZN40_INTERNAL_818a673c_4_k_cu_fe473d48_793276thrust24THRUST_300001_SM_1000_NS6system6detail10sequential3seqE,(_ZN40_INTERNAL_818a673c_4_k_cu_fe473d48_793276thrust24THRUST_300001_SM_1000_NS12placeholders2_9E - _ZN40_INTERNAL_818a673c_4_k_cu_fe473d48_793276thrust24THRUST_300001_SM_1000_NS6system6detail10sequential3seqE)
_ZN40_INTERNAL_818a673c_4_k_cu_fe473d48_793276thrust24THRUST_300001_SM_1000_NS6system6detail10sequential3seqE:
	.zero		1
	.type		_ZN40_INTERNAL_818a673c_4_k_cu_fe473d48_793276thrust24THRUST_300001_SM_1000_NS12placeholders2_9E,@object
	.size		_ZN40_INTERNAL_818a673c_4_k_cu_fe473d48_793276thrust24THRUST_300001_SM_1000_NS12placeholders2_9E,(_ZN40_INTERNAL_818a673c_4_k_cu_fe473d48_793274cuda3std3__419piecewise_constructE - _ZN40_INTERNAL_818a673c_4_k_cu_fe473d48_793276thrust24THRUST_300001_SM_1000_NS12placeholders2_9E)
_ZN40_INTERNAL_818a673c_4_k_cu_fe473d48_793276thrust24THRUST_300001_SM_1000_NS12placeholders2_9E:
	.zero		1
	.type		_ZN40_INTERNAL_818a673c_4_k_cu_fe473d48_793274cuda3std3__419piecewise_constructE,@object
	.size		_ZN40_INTERNAL_818a673c_4_k_cu_fe473d48_793274cuda3std3__419piecewise_constructE,(_ZN40_INTERNAL_818a673c_4_k_cu_fe473d48_793274cuda3std6ranges3__45__cpo5cdataE - _ZN40_INTERNAL_818a673c_4_k_cu_fe473d48_793274cuda3std3__419piecewise_constructE)
_ZN40_INTERNAL_818a673c_4_k_cu_fe473d48_793274cuda3std3__419piecewise_constructE:
	.zero		1
	.type		_ZN40_INTERNAL_818a673c_4_k_cu_fe473d48_793274cuda3std6ranges3__45__cpo5cdataE,@object
	.size		_ZN40_INTERNAL_818a673c_4_k_cu_fe473d48_793274cuda3std6ranges3__45__cpo5cdataE,(_ZN40_INTERNAL_818a673c_4_k_cu_fe473d48_793276thrust24THRUST_300001_SM_1000_NS12placeholders2_1E - _ZN40_INTERNAL_818a673c_4_k_cu_fe473d48_793274cuda3std6ranges3__45__cpo5cdataE)
_ZN40_INTERNAL_818a673c_4_k_cu_fe473d48_793274cuda3std6ranges3__45__cpo5cdataE:
	.zero		1
	.type		_ZN40_INTERNAL_818a673c_4_k_cu_fe473d48_793276thrust24THRUST_300001_SM_1000_NS12placeholders2_1E,@object
	.size		_ZN40_INTERNAL_818a673c_4_k_cu_fe473d48_793276thrust24THRUST_300001_SM_1000_NS12placeholders2_1E,(_ZN40_INTERNAL_818a673c_4_k_cu_fe473d48_793274cuda3std3__45__cpo3endE - _ZN40_INTERNAL_818a673c_4_k_cu_fe473d48_793276thrust24THRUST_300001_SM_1000_NS12placeholders2_1E)
_ZN40_INTERNAL_818a673c_4_k_cu_fe473d48_793276thrust24THRUST_300001_SM_1000_NS12placeholders2_1E:
	.zero		1
	.type		_ZN40_INTERNAL_818a673c_4_k_cu_fe473d48_793274cuda3std3__45__cpo3endE,@object
	.size		_ZN40_INTERNAL_818a673c_4_k_cu_fe473d48_793274cuda3std3__45__cpo3endE,(_ZN40_INTERNAL_818a673c_4_k_cu_fe473d48_793274cuda3std6ranges3__45__cpo3endE - _ZN40_INTERNAL_818a673c_4_k_cu_fe473d48_793274cuda3std3__45__cpo3endE)
_ZN40_INTERNAL_818a673c_4_k_cu_fe473d48_793274cuda3std3__45__cpo3endE:
	.zero		1
	.type		_ZN40_INTERNAL_818a673c_4_k_cu_fe473d48_793274cuda3std6ranges3__45__cpo3endE,@object
	.size		_ZN40_INTERNAL_818a673c_4_k_cu_fe473d48_793274cuda3std6ranges3__45__cpo3endE,(_ZN40_INTERNAL_818a673c_4_k_cu_fe473d48_793276thrust24THRUST_300001_SM_1000_NS12placeholders2_5E - _ZN40_INTERNAL_818a673c_4_k_cu_fe473d48_793274cuda3std6ranges3__45__cpo3endE)
_ZN40_INTERNAL_818a673c_4_k_cu_fe473d48_793274cuda3std6ranges3__45__cpo3endE:
	.zero		1
	.type		_ZN40_INTERNAL_818a673c_4_k_cu_fe473d48_793276thrust24THRUST_300001_SM_1000_NS12placeholders2_5E,@object
	.size		_ZN40_INTERNAL_818a673c_4_k_cu_fe473d48_793276thrust24THRUST_300001_SM_1000_NS12placeholders2_5E,(_ZN40_INTERNAL_818a673c_4_k_cu_fe473d48_793274cuda3std3__45__cpo4rendE - _ZN40_INTERNAL_818a673c_4_k_cu_fe473d48_793276thrust24THRUST_300001_SM_1000_NS12placeholders2_5E)
_ZN40_INTERNAL_818a673c_4_k_cu_fe473d48_793276thrust24THRUST_300001_SM_1000_NS12placeholders2_5E:
	.zero		1
	.type		_ZN40_INTERNAL_818a673c_4_k_cu_fe473d48_793274cuda3std3__45__cpo4rendE,@object
	.size		_ZN40_INTERNAL_818a673c_4_k_cu_fe473d48_793274cuda3std3__45__cpo4rendE,(_ZN40_INTERNAL_818a673c_4_k_cu_fe473d48_793274cuda3std6ranges3__45__cpo9iter_swapE - _ZN40_INTERNAL_818a673c_4_k_cu_fe473d48_793274cuda3std3__45__cpo4rendE)
_ZN40_INTERNAL_818a673c_4_k_cu_fe473d48_793274cuda3std3__45__cpo4rendE:
	.zero		1
	.type		_ZN40_INTERNAL_818a673c_4_k_cu_fe473d48_793274cuda3std6ranges3__45__cpo9iter_swapE,@object
	.size		_ZN40_INTERNAL_818a673c_4_k_cu_fe473d48_793274cuda3std6ranges3__45__cpo9iter_swapE,(_ZN40_INTERNAL_818a673c_4_k_cu_fe473d48_793274cuda3std3__48unexpectE - _ZN40_INTERNAL_818a673c_4_k_cu_fe473d48_793274cuda3std6ranges3__45__cpo9iter_swapE)
_ZN40_INTERNAL_818a673c_4_k_cu_fe473d48_793274cuda3std6ranges3__45__cpo9iter_swapE:
	.zero		1
	.type		_ZN40_INTERNAL_818a673c_4_k_cu_fe473d48_793274cuda3std3__48unexpectE,@object
	.size		_ZN40_INTERNAL_818a673c_4_k_cu_fe473d48_793274cuda3std3__48unexpectE,(_ZN40_INTERNAL_818a673c_4_k_cu_fe473d48_793276thrust24THRUST_300001_SM_1000_NS8cuda_cub3parE - _ZN40_INTERNAL_818a673c_4_k_cu_fe473d48_793274cuda3std3__48unexpectE)
_ZN40_INTERNAL_818a673c_4_k_cu_fe473d48_793274cuda3std3__48unexpectE:
	.zero		1
	.type		_ZN40_INTERNAL_818a673c_4_k_cu_fe473d48_793276thrust24THRUST_300001_SM_1000_NS8cuda_cub3parE,@object
	.size		_ZN40_INTERNAL_818a673c_4_k_cu_fe473d48_793276thrust24THRUST_300001_SM_1000_NS8cuda_cub3parE,(.L_29 - _ZN40_INTERNAL_818a673c_4_k_cu_fe473d48_793276thrust24THRUST_300001_SM_1000_NS8cuda_cub3parE)
_ZN40_INTERNAL_818a673c_4_k_cu_fe473d48_793276thrust24THRUST_300001_SM_1000_NS8cuda_cub3parE:
	.zero		1
.L_29:


//--------------------- .nv.shared._ZN3cub18CUB_300001_SM_10006detail10radix_sort33DeviceRadixSortExclusiveSumKernelINS1_5radix10policy_hubIjjyE10Policy1000EyEEvPT0_ --------------------------
	.section	.nv.shared._ZN3cub18CUB_300001_SM_10006detail10radix_sort33DeviceRadixSortExclusiveSumKernelINS1_5radix10policy_hubIjjyE10Policy1000EyEEvPT0_,"aw",@nobits
	.sectionflags	@""
	.align	16
.nv.shared._ZN3cub18CUB_300001_SM_10006detail10radix_sort33DeviceRadixSortExclusiveSumKernelINS1_5radix10policy_hubIjjyE10Policy1000EyEEvPT0_:
	.zero		3360


//--------------------- .nv.shared._ZN3cub18CUB_300001_SM_10006detail10radix_sort30DeviceRadixSortHistogramKernelINS1_5radix10policy_hubIjjyE10Policy1000ELNS0_9SortOrderE0EjyNS1_21identity_decomposer_tEEEvPT2_PKT1_SA_iiT3_ --------------------------
	.section	.nv.shared._ZN3cub18CUB_300001_SM_10006detail10radix_sort30DeviceRadixSortHistogramKernelINS1_5radix10policy_hubIjjyE10Policy1000ELNS0_9SortOrderE0EjyNS1_21identity_decomposer_tEEEvPT2_PKT1_SA_iiT3_,"aw",@nobits
	.sectionflags	@""
	.align	16
.nv.shared._ZN3cub18CUB_300001_SM_10006detail10radix_sort30DeviceRadixSortHistogramKernelINS1_5radix10policy_hubIjjyE10Policy1000ELNS0_9SortOrderE0EjyNS1_21identity_decomposer_tEEEvPT2_PKT1_SA_iiT3_:
	.zero		5120


//--------------------- .nv.shared._ZN3cub18CUB_300001_SM_10006detail10radix_sort31DeviceRadixSortSingleTileKernelINS1_5radix10policy_hubIjjyE10Policy1000ELNS0_9SortOrderE0EjjyNS1_21identity_decomposer_tEEEvPKT1_PSA_PKT2_PSE_T3_iiT4_ --------------------------
	.section	.nv.shared._ZN3cub18CUB_300001_SM_10006detail10radix_sort31DeviceRadixSortSingleTileKernelINS1_5radix10policy_hubIjjyE10Policy1000ELNS0_9SortOrderE0EjjyNS1_21identity_decomposer_tEEEvPKT1_PSA_PKT2_PSE_T3_iiT4_,"aw",@nobits
	.sectionflags	@""
	.align	16
.nv.shared._ZN3cub18CUB_300001_SM_10006detail10radix_sort31DeviceRadixSortSingleTileKernelINS1_5radix10policy_hubIjjyE10Policy1000ELNS0_9SortOrderE0EjjyNS1_21identity_decomposer_tEEEvPKT1_PSA_PKT2_PSE_T3_iiT4_:
	.zero		34880


//--------------------- .nv.shared._ZN3cub18CUB_300001_SM_10006detail4scan16DeviceScanKernelINS2_10policy_hubIjjjmN4cuda3std3__44plusIvEEE10Policy1000EN6thrust24THRUST_300001_SM_1000_NS6detail15normal_iteratorINSD_10device_ptrIjEEEESI_NS0_13ScanTileStateIjLb1EEES9_NS0_8NullTypeEmjLb0ESL_EEvT0_T1_T2_iT3_T4_T5_ --------------------------
	.section	.nv.shared._ZN3cub18CUB_300001_SM_10006detail4scan16DeviceScanKernelINS2_10policy_hubIjjjmN4cuda3std3__44plusIvEEE10Policy1000EN6thrust24THRUST_300001_SM_1000_NS6detail15normal_iteratorINSD_10device_ptrIjEEEESI_NS0_13ScanTileStateIjLb1EEES9_NS0_8NullTypeEmjLb0ESL_EEvT0_T1_T2_iT3_T4_T5_,"aw",@nobits
	.sectionflags	@""
	.align	16
.nv.shared._ZN3cub18CUB_300001_SM_10006detail4scan16DeviceScanKernelINS2_10policy_hubIjjjmN4cuda3std3__44plusIvEEE10Policy1000EN6thrust24THRUST_300001_SM_1000_NS6detail15normal_iteratorINSD_10device_ptrIjEEEESI_NS0_13ScanTileStateIjLb1EEES9_NS0_8NullTypeEmjLb0ESL_EEvT0_T1_T2_iT3_T4_T5_:
	.zero		32656


//--------------------- .nv.shared._ZN3cub18CUB_300001_SM_10006detail4scan16DeviceScanKernelINS2_10policy_hubIjjjjN4cuda3std3__44plusIvEEE10Policy1000EN6thrust24THRUST_300001_SM_1000_NS6detail15normal_iteratorINSD_10device_ptrIjEEEESI_NS0_13ScanTileStateIjLb1EEES9_NS0_8NullTypeEjjLb0ESL_EEvT0_T1_T2_iT3_T4_T5_ --------------------------
	.section	.nv.shared._ZN3cub18CUB_300001_SM_10006detail4scan16DeviceScanKernelINS2_10policy_hubIjjjjN4cuda3std3__44plusIvEEE10Policy1000EN6thrust24THRUST_300001_SM_1000_NS6detail15normal_iteratorINSD_10device_ptrIjEEEESI_NS0_13ScanTileStateIjLb1EEES9_NS0_8NullTypeEjjLb0ESL_EEvT0_T1_T2_iT3_T4_T5_,"aw",@nobits
	.sectionflags	@""
	.align	16
.nv.shared._ZN3cub18CUB_300001_SM_10006detail4scan16DeviceScanKernelINS2_10policy_hubIjjjjN4cuda3std3__44plusIvEEE10Policy1000EN6thrust24THRUST_300001_SM_1000_NS6detail15normal_iteratorINSD_10device_ptrIjEEEESI_NS0_13ScanTileStateIjLb1EEES9_NS0_8NullTypeEjjLb0ESL_EEvT0_T1_T2_iT3_T4_T5_:
	.zero		34832


//--------------------- .nv.shared._ZN3cub18CUB_300001_SM_10006detail4scan20DeviceScanInitKernelINS0_13ScanTileStateIjLb1EEEEEvT_i --------------------------
	.section	.nv.shared._ZN3cub18CUB_300001_SM_10006detail4scan20DeviceScanInitKernelINS0_13ScanTileStateIjLb1EEEEEvT_i,"aw",@nobits
	.sectionflags	@""
	.align	16
	.zero		1024


//--------------------- .nv.shared._ZN3cub18CUB_300001_SM_10006detail8for_each13static_kernelINS2_12policy_hub_t12policy_500_tElN6thrust24THRUST_300001_SM_1000_NS8cuda_cub6__fill7functorINS7_6detail15normal_iteratorINS7_10device_ptrIcEEEEcEEEEvT0_T1_ --------------------------
	.section	.nv.shared._ZN3cub18CUB_300001_SM_10006detail8for_each13static_kernelINS2_12policy_hub_t12policy_500_tElN6thrust24THRUST_300001_SM_1000_NS8cuda_cub6__fill7functorINS7_6detail15normal_iteratorINS7_10device_ptrIcEEEEcEEEEvT0_T1_,"aw",@nobits
	.sectionflags	@""
	.align	16
	.zero		1024


//--------------------- .nv.shared._ZN3cub18CUB_300001_SM_10006detail8for_each13static_kernelINS2_12policy_hub_t12policy_500_tEmN6thrust24THRUST_300001_SM_1000_NS8cuda_cub20__uninitialized_fill7functorINS7_10device_ptrIcEEcEEEEvT0_T1_ --------------------------
	.section	.nv.shared._ZN3cub18CUB_300001_SM_10006detail8for_each13static_kernelINS2_12policy_hub_t12policy_500_tEmN6thrust24THRUST_300001_SM_1000_NS8cuda_cub20__uninitialized_fill7functorINS7_10device_ptrIcEEcEEEEvT0_T1_,"aw",@nobits
	.sectionflags	@""
	.align	16
	.zero		1024


//--------------------- .nv.shared._ZN3cub18CUB_300001_SM_10006detail8for_each13static_kernelINS2_12policy_hub_t12policy_500_tEmN6thrust24THRUST_300001_SM_1000_NS8cuda_cub6__fill7functorINS7_6detail15normal_iteratorINS7_10device_ptrIcEEEEcEEEEvT0_T1_ --------------------------
	.section	.nv.shared._ZN3cub18CUB_300001_SM_10006detail8for_each13static_kernelINS2_12policy_hub_t12policy_500_tEmN6thrust24THRUST_300001_SM_1000_NS8cuda_cub6__fill7functorINS7_6detail15normal_iteratorINS7_10device_ptrIcEEEEcEEEEvT0_T1_,"aw",@nobits
	.sectionflags	@""
	.align	16
	.zero		1024


//--------------------- .nv.shared._ZN3cub18CUB_300001_SM_10006detail8for_each13static_kernelINS2_12policy_hub_t12policy_500_tEmN6thrust24THRUST_300001_SM_1000_NS8cuda_cub20__uninitialized_fill7functorINS7_10device_ptrIjEEjEEEEvT0_T1_ --------------------------
	.section	.nv.shared._ZN3cub18CUB_300001_SM_10006detail8for_each13static_kernelINS2_12policy_hub_t12policy_500_tEmN6thrust24THRUST_300001_SM_1000_NS8cuda_cub20__uninitialized_fill7functorINS7_10device_ptrIjEEjEEEEvT0_T1_,"aw",@nobits
	.sectionflags	@""
	.align	16
	.zero		1024


//--------------------- .nv.shared._ZN3cub18CUB_300001_SM_10006detail11EmptyKernelIvEEvv --------------------------
	.section	.nv.shared._ZN3cub18CUB_300001_SM_10006detail11EmptyKernelIvEEvv,"aw",@nobits
	.sectionflags	@""
	.align	16
	.zero		1024


//--------------------- .nv.shared._ZN6thrust24THRUST_300001_SM_1000_NS8cuda_cub4core6detail13_kernel_agentINS1_15__reduce_by_key16ReduceByKeyAgentINS0_6detail15normal_iteratorINS0_10device_ptrIjEEEENS8_INS9_IcEEEESB_SB_N4cuda3std3__48equal_toIjEENSG_4plusIjEEPllEEJSB_SD_SB_SB_SL_N3cub18CUB_300001_SM_100024ReduceByKeyScanTileStateIclLb1EEESI_SK_llEEEvDpT0_ --------------------------
	.section	.nv.shared._ZN6thrust24THRUST_300001_SM_1000_NS8cuda_cub4core6detail13_kernel_agentINS1_15__reduce_by_key16ReduceByKeyAgentINS0_6detail15normal_iteratorINS0_10device_ptrIjEEEENS8_INS9_IcEEEESB_SB_N4cuda3std3__48equal_toIjEENSG_4plusIjEEPllEEJSB_SD_SB_SB_SL_N3cub18CUB_300001_SM_100024ReduceByKeyScanTileStateIclLb1EEESI_SK_llEEEvDpT0_,"aw",@nobits
	.sectionflags	@""
	.align	16
	.zero		1024


//--------------------- .nv.shared._ZN6thrust24THRUST_300001_SM_1000_NS8cuda_cub4core6detail13_kernel_agentINS1_15__reduce_by_key9InitAgentIN3cub18CUB_300001_SM_100024ReduceByKeyScanTileStateIclLb1EEElPlEEJSA_lSB_EEEvDpT0_ --------------------------
	.section	.nv.shared._ZN6thrust24THRUST_300001_SM_1000_NS8cuda_cub4core6detail13_kernel_agentINS1_15__reduce_by_key9InitAgentIN3cub18CUB_300001_SM_100024ReduceByKeyScanTileStateIclLb1EEElPlEEJSA_lSB_EEEvDpT0_,"aw",@nobits
	.sectionflags	@""
	.align	16
	.zero		1024


//--------------------- .nv.shared._ZN6thrust24THRUST_300001_SM_1000_NS8cuda_cub4core6detail13_kernel_agentINS1_15__reduce_by_key16ReduceByKeyAgentINS0_6detail15normal_iteratorINS0_10device_ptrIjEEEENS8_INS9_IcEEEESB_SB_N4cuda3std3__48equal_toIjEENSG_4plusIjEEPiiEEJSB_SD_SB_SB_SL_N3cub18CUB_300001_SM_100024ReduceByKeyScanTileStateIciLb1EEESI_SK_iiEEEvDpT0_ --------------------------
	.section	.nv.shared._ZN6thrust24THRUST_300001_SM_1000_NS8cuda_cub4core6detail13_kernel_agentINS1_15__reduce_by_key16ReduceByKeyAgentINS0_6detail15normal_iteratorINS0_10device_ptrIjEEEENS8_INS9_IcEEEESB_SB_N4cuda3std3__48equal_toIjEENSG_4plusIjEEPiiEEJSB_SD_SB_SB_SL_N3cub18CUB_300001_SM_100024ReduceByKeyScanTileStateIciLb1EEESI_SK_iiEEEvDpT0_,"aw",@nobits
	.sectionflags	@""
	.align	16
	.zero		1024


//--------------------- .nv.shared._ZN6thrust24THRUST_300001_SM_1000_NS8cuda_cub4core6detail13_kernel_agentINS1_15__reduce_by_key9InitAgentIN3cub18CUB_300001_SM_100024ReduceByKeyScanTileStateIciLb1EEEiPiEEJSA_iSB_EEEvDpT0_ --------------------------
	.section	.nv.shared._ZN6thrust24THRUST_300001_SM_1000_NS8cuda_cub4core6detail13_kernel_agentINS1_15__reduce_by_key9InitAgentIN3cub18CUB_300001_SM_100024ReduceByKeyScanTileStateIciLb1EEEiPiEEJSA_iSB_EEEvDpT0_,"aw",@nobits
	.sectionflags	@""
	.align	16
	.zero		1024


//--------------------- .nv.shared._Z13setNumInArrayIjEvPT_S1_S1_i --------------------------
	.section	.nv.shared._Z13setNumInArrayIjEvPT_S1_S1_i,"aw",@nobits
	.sectionflags	@""
	.align	16
	.zero		1024


//--------------------- .nv.constant0._ZN3cub18CUB_300001_SM_10006detail10radix_sort29DeviceRadixSortOnesweepKernelINS1_5radix10policy_hubIjjyE10Policy1000ELNS0_9SortOrderE0EjjyiiNS1_21identity_decomposer_tEEEvPT5_SB_PT3_PKSC_PT1_PKSG_PT2_PKSK_T4_iiT6_ --------------------------
	.section	.nv.constant0._ZN3cub18CUB_300001_SM_10006detail10radix_sort29DeviceRadixSortOnesweepKernelINS1_5radix10policy_hubIjjyE10Policy1000ELNS0_9SortOrderE0EjjyiiNS1_21identity_decomposer_tEEEvPT5_SB_PT3_PKSC_PT1_PKSG_PT2_PKSK_T4_iiT6_,"a",@progbits
	.sectionflags	@""
	.align	4
.nv.constant0._ZN3cub18CUB_300001_SM_10006detail10radix_sort29DeviceRadixSortOnesweepKernelINS1_5radix10policy_hubIjjyE10Policy1000ELNS0_9SortOrderE0EjjyiiNS1_21identity_decomposer_tEEEvPT5_SB_PT3_PKSC_PT1_PKSG_PT2_PKSK_T4_iiT6_:
	.zero		973


//--------------------- .nv.constant0._ZN3cub18CUB_300001_SM_10006detail10radix_sort33DeviceRadixSortExclusiveSumKernelINS1_5radix10policy_hubIjjyE10Policy1000EyEEvPT0_ --------------------------
	.section	.nv.constant0._ZN3cub18CUB_300001_SM_10006detail10radix_sort33DeviceRadixSortExclusiveSumKernelINS1_5radix10policy_hubIjjyE10Policy1000EyEEvPT0_,"a",@progbits
	.sectionflags	@""
	.align	4
.nv.constant0._ZN3cub18CUB_300001_SM_10006detail10radix_sort33DeviceRadixSortExclusiveSumKernelINS1_5radix10policy_hubIjjyE10Policy1000EyEEvPT0_:
	.zero		904


//--------------------- .nv.constant0._ZN3cub18CUB_300001_SM_10006detail10radix_sort30DeviceRadixSortHistogramKernelINS1_5radix10policy_hubIjjyE10Policy1000ELNS0_9SortOrderE0EjyNS1_21identity_decomposer_tEEEvPT2_PKT1_SA_iiT3_ --------------------------
	.section	.nv.constant0._ZN3cub18CUB_300001_SM_10006detail10radix_sort30DeviceRadixSortHistogramKernelINS1_5radix10policy_hubIjjyE10Policy1000ELNS0_9SortOrderE0EjyNS1_21identity_decomposer_tEEEvPT2_PKT1_SA_iiT3_,"a",@progbits
	.sectionflags	@""
	.align	4
.nv.constant0._ZN3cub18CUB_300001_SM_10006detail10radix_sort30DeviceRadixSortHistogramKernelINS1_5radix10policy_hubIjjyE10Policy1000ELNS0_9SortOrderE0EjyNS1_21identity_decomposer_tEEEvPT2_PKT1_SA_iiT3_:
	.zero		929


//--------------------- .nv.constant0._ZN3cub18CUB_300001_SM_10006detail10radix_sort31DeviceRadixSortSingleTileKernelINS1_5radix10policy_hubIjjyE10Policy1000ELNS0_9SortOrderE0EjjyNS1_21identity_decomposer_tEEEvPKT1_PSA_PKT2_PSE_T3_iiT4_ --------------------------
	.section	.nv.constant0._ZN3cub18CUB_300001_SM_10006detail10radix_sort31DeviceRadixSortSingleTileKernelINS1_5radix10policy_hubIjjyE10Policy1000ELNS0_9SortOrderE0EjjyNS1_21identity_decomposer_tEEEvPKT1_PSA_PKT2_PSE_T3_iiT4_,"a",@progbits
	.sectionflags	@""
	.align	4
.nv.constant0._ZN3cub18CUB_300001_SM_10006detail10radix_sort31DeviceRadixSortSingleTileKernelINS1_5radix10policy_hubIjjyE10Policy1000ELNS0_9SortOrderE0EjjyNS1_21identity_decomposer_tEEEvPKT1_PSA_PKT2_PSE_T3_iiT4_:
	.zero		945


//--------------------- .nv.constant0._ZN3cub18CUB_300001_SM_10006detail4scan16DeviceScanKernelINS2_10policy_hubIjjjmN4cuda3std3__44plusIvEEE10Policy1000EN6thrust24THRUST_300001_SM_1000_NS6detail15normal_iteratorINSD_10device_ptrIjEEEESI_NS0_13ScanTileStateIjLb1EEES9_NS0_8NullTypeEmjLb0ESL_EEvT0_T1_T2_iT3_T4_T5_ --------------------------
	.section	.nv.constant0._ZN3cub18CUB_300001_SM_10006detail4scan16DeviceScanKernelINS2_10policy_hubIjjjmN4cuda3std3__44plusIvEEE10Policy1000EN6thrust24THRUST_300001_SM_1000_NS6detail15normal_iteratorINSD_10device_ptrIjEEEESI_NS0_13ScanTileStateIjLb1EEES9_NS0_8NullTypeEmjLb0ESL_EEvT0_T1_T2_iT3_T4_T5_,"a",@progbits
	.sectionflags	@""
	.align	4
.nv.constant0._ZN3cub18CUB_300001_SM_10006detail4scan16DeviceScanKernelINS2_10policy_hubIjjjmN4cuda3std3__44plusIvEEE10Policy1000EN6thrust24THRUST_300001_SM_1000_NS6detail15normal_iteratorINSD_10device_ptrIjEEEESI_NS0_13ScanTileStateIjLb1EEES9_NS0_8NullTypeEmjLb0ESL_EEvT0_T1_T2_iT3_T4_T5_:
	.zero		936


//--------------------- .nv.constant0._ZN3cub18CUB_300001_SM_10006detail4scan16DeviceScanKernelINS2_10policy_hubIjjjjN4cuda3std3__44plusIvEEE10Policy1000EN6thrust24THRUST_300001_SM_1000_NS6detail15normal_iteratorINSD_10device_ptrIjEEEESI_NS0_13ScanTileStateIjLb1EEES9_NS0_8NullTypeEjjLb0ESL_EEvT0_T1_T2_iT3_T4_T5_ --------------------------
	.section	.nv.constant0._ZN3cub18CUB_300001_SM_10006detail4scan16DeviceScanKernelINS2_10policy_hubIjjjjN4cuda3std3__44plusIvEEE10Policy1000EN6thrust24THRUST_300001_SM_1000_NS6detail15normal_iteratorINSD_10device_ptrIjEEEESI_NS0_13ScanTileStateIjLb1EEES9_NS0_8NullTypeEjjLb0ESL_EEvT0_T1_T2_iT3_T4_T5_,"a",@progbits
	.sectionflags	@""
	.align	4
.nv.constant0._ZN3cub18CUB_300001_SM_10006detail4scan16DeviceScanKernelINS2_10policy_hubIjjjjN4cuda3std3__44plusIvEEE10Policy1000EN6thrust24THRUST_300001_SM_1000_NS6detail15normal_iteratorINSD_10device_ptrIjEEEESI_NS0_13ScanTileStateIjLb1EEES9_NS0_8NullTypeEjjLb0ESL_EEvT0_T1_T2_iT3_T4_T5_:
	.zero		932


//--------------------- .nv.constant0._ZN3cub18CUB_300001_SM_10006detail4scan20DeviceScanInitKernelINS0_13ScanTileStateIjLb1EEEEEvT_i --------------------------
	.section	.nv.constant0._ZN3cub18CUB_300001_SM_10006detail4scan20DeviceScanInitKernelINS0_13ScanTileStateIjLb1EEEEEvT_i,"a",@progbits
	.sectionflags	@""
	.align	4
.nv.constant0._ZN3cub18CUB_300001_SM_10006detail4scan20DeviceScanInitKernelINS0_13ScanTileStateIjLb1EEEEEvT_i:
	.zero		908


//--------------------- .nv.constant0._ZN3cub18CUB_300001_SM_10006detail8for_each13static_kernelINS2_12policy_hub_t12policy_500_tElN6thrust24THRUST_300001_SM_1000_NS8cuda_cub6__fill7functorINS7_6detail15normal_iteratorINS7_10device_ptrIcEEEEcEEEEvT0_T1_ --------------------------
	.section	.nv.constant0._ZN3cub18CUB_300001_SM_10006detail8for_each13static_kernelINS2_12policy_hub_t12policy_500_tElN6thrust24THRUST_300001_SM_1000_NS8cuda_cub6__fill7functorINS7_6detail15normal_iteratorINS7_10device_ptrIcEEEEcEEEEvT0_T1_,"a",@progbits
	.sectionflags	@""
	.align	4
.nv.constant0._ZN3cub18CUB_300001_SM_10006detail8for_each13static_kernelINS2_12policy_hub_t12policy_500_tElN6thrust24THRUST_300001_SM_1000_NS8cuda_cub6__fill7functorINS7_6detail15normal_iteratorINS7_10device_ptrIcEEEEcEEEEvT0_T1_:
	.zero		920


//--------------------- .nv.constant0._ZN3cub18CUB_300001_SM_10006detail8for_each13static_kernelINS2_12policy_hub_t12policy_500_tEmN6thrust24THRUST_300001_SM_1000_NS8cuda_cub20__uninitialized_fill7functorINS7_10device_ptrIcEEcEEEEvT0_T1_ --------------------------
	.section	.nv.constant0._ZN3cub18CUB_300001_SM_10006detail8for_each13static_kernelINS2_12policy_hub_t12policy_500_tEmN6thrust24THRUST_300001_SM_1000_NS8cuda_cub20__uninitialized_fill7functorINS7_10device_ptrIcEEcEEEEvT0_T1_,"a",@progbits
	.sectionflags	@""
	.align	4
.nv.constant0._ZN3cub18CUB_300001_SM_10006detail8for_each13static_kernelINS2_12policy_hub_t12policy_500_tEmN6thrust24THRUST_300001_SM_1000_NS8cuda_cub20__uninitialized_fill7functorINS7_10device_ptrIcEEcEEEEvT0_T1_:
	.zero		920


//--------------------- .nv.constant0._ZN3cub18CUB_300001_SM_10006detail8for_each13static_kernelINS2_12policy_hub_t12policy_500_tEmN6thrust24THRUST_300001_SM_1000_NS8cuda_cub6__fill7functorINS7_6detail15normal_iteratorINS7_10device_ptrIcEEEEcEEEEvT0_T1_ --------------------------
	.section	.nv.constant0._ZN3cub18CUB_300001_SM_10006detail8for_each13static_kernelINS2_12policy_hub_t12policy_500_tEmN6thrust24THRUST_300001_SM_1000_NS8cuda_cub6__fill7functorINS7_6detail15normal_iteratorINS7_10device_ptrIcEEEEcEEEEvT0_T1_,"a",@progbits
	.sectionflags	@""
	.align	4
.nv.constant0._ZN3cub18CUB_300001_SM_10006detail8for_each13static_kernelINS2_12policy_hub_t12policy_500_tEmN6thrust24THRUST_300001_SM_1000_NS8cuda_cub6__fill7functorINS7_6detail15normal_iteratorINS7_10device_ptrIcEEEEcEEEEvT0_T1_:
	.zero		920


//--------------------- .nv.constant0._ZN3cub18CUB_300001_SM_10006detail8for_each13static_kernelINS2_12policy_hub_t12policy_500_tEmN6thrust24THRUST_300001_SM_1000_NS8cuda_cub20__uninitialized_fill7functorINS7_10device_ptrIjEEjEEEEvT0_T1_ --------------------------
	.section	.nv.constant0._ZN3cub18CUB_300001_SM_10006detail8for_each13static_kernelINS2_12policy_hub_t12policy_500_tEmN6thrust24THRUST_300001_SM_1000_NS8cuda_cub20__uninitialized_fill7functorINS7_10device_ptrIjEEjEEEEvT0_T1_,"a",@progbits
	.sectionflags	@""
	.align	4
.nv.constant0._ZN3cub18CUB_300001_SM_10006detail8for_each13static_kernelINS2_12policy_hub_t12policy_500_tEmN6thrust24THRUST_300001_SM_1000_NS8cuda_cub20__uninitialized_fill7functorINS7_10device_ptrIjEEjEEEEvT0_T1_:
	.zero		920


//--------------------- .nv.constant0._ZN3cub18CUB_300001_SM_10006detail11EmptyKernelIvEEvv --------------------------
	.section	.nv.constant0._ZN3cub18CUB_300001_SM_10006detail11EmptyKernelIvEEvv,"a",@progbits
	.sectionflags	@""
	.align	4
.nv.constant0._ZN3cub18CUB_300001_SM_10006detail11EmptyKernelIvEEvv:
	.zero		896


//--------------------- .nv.constant0._ZN6thrust24THRUST_300001_SM_1000_NS8cuda_cub4core6detail13_kernel_agentINS1_15__reduce_by_key16ReduceByKeyAgentINS0_6detail15normal_iteratorINS0_10device_ptrIjEEEENS8_INS9_IcEEEESB_SB_N4cuda3std3__48equal_toIjEENSG_4plusIjEEPllEEJSB_SD_SB_SB_SL_N3cub18CUB_300001_SM_100024ReduceByKeyScanTileStateIclLb1EEESI_SK_llEEEvDpT0_ --------------------------
	.section	.nv.constant0._ZN6thrust24THRUST_300001_SM_1000_NS8cuda_cub4core6detail13_kernel_agentINS1_15__reduce_by_key16ReduceByKeyAgentINS0_6detail15normal_iteratorINS0_10device_ptrIjEEEENS8_INS9_IcEEEESB_SB_N4cuda3std3__48equal_toIjEENSG_4plusIjEEPllEEJSB_SD_SB_SB_SL_N3cub18CUB_300001_SM_100024ReduceByKeyScanTileStateIclLb1EEESI_SK_llEEEvDpT0_,"a",@progbits
	.sectionflags	@""
	.align	4
.nv.constant0._ZN6thrust24THRUST_300001_SM_1000_NS8cuda_cub4core6detail13_kernel_agentINS1_15__reduce_by_key16ReduceByKeyAgentINS0_6detail15normal_iteratorINS0_10device_ptrIjEEEENS8_INS9_IcEEEESB_SB_N4cuda3std3__48equal_toIjEENSG_4plusIjEEPllEEJSB_SD_SB_SB_SL_N3cub18CUB_300001_SM_100024ReduceByKeyScanTileStateIclLb1EEESI_SK_llEEEvDpT0_:
	.zero		968


//--------------------- .nv.constant0._ZN6thrust24THRUST_300001_SM_1000_NS8cuda_cub4core6detail13_kernel_agentINS1_15__reduce_by_key9InitAgentIN3cub18CUB_300001_SM_100024ReduceByKeyScanTileStateIclLb1EEElPlEEJSA_lSB_EEEvDpT0_ --------------------------
	.section	.nv.constant0._ZN6thrust24THRUST_300001_SM_1000_NS8cuda_cub4core6detail13_kernel_agentINS1_15__reduce_by_key9InitAgentIN3cub18CUB_300001_SM_100024ReduceByKeyScanTileStateIclLb1EEElPlEEJSA_lSB_EEEvDpT0_,"a",@progbits
	.sectionflags	@""
	.align	4
.nv.constant0._ZN6thrust24THRUST_300001_SM_1000_NS8cuda_cub4core6detail13_kernel_agentINS1_15__reduce_by_key9InitAgentIN3cub18CUB_300001_SM_100024ReduceByKeyScanTileStateIclLb1EEElPlEEJSA_lSB_EEEvDpT0_:
	.zero		920


//--------------------- .nv.constant0._ZN6thrust24THRUST_300001_SM_1000_NS8cuda_cub4core6detail13_kernel_agentINS1_15__reduce_by_key16ReduceByKeyAgentINS0_6detail15normal_iteratorINS0_10device_ptrIjEEEENS8_INS9_IcEEEESB_SB_N4cuda3std3__48equal_toIjEENSG_4plusIjEEPiiEEJSB_SD_SB_SB_SL_N3cub18CUB_300001_SM_100024ReduceByKeyScanTileStateIciLb1EEESI_SK_iiEEEvDpT0_ --------------------------
	.section	.nv.constant0._ZN6thrust24THRUST_300001_SM_1000_NS8cuda_cub4core6detail13_kernel_agentINS1_15__reduce_by_key16ReduceByKeyAgentINS0_6detail15normal_iteratorINS0_10device_ptrIjEEEENS8_INS9_IcEEEESB_SB_N4cuda3std3__48equal_toIjEENSG_4plusIjEEPiiEEJSB_SD_SB_SB_SL_N3cub18CUB_300001_SM_100024ReduceByKeyScanTileStateIciLb1EEESI_SK_iiEEEvDpT0_,"a",@progbits
	.sectionflags	@""
	.align	4
.nv.constant0._ZN6thrust24THRUST_300001_SM_1000_NS8cuda_cub4core6detail13_kernel_agentINS1_15__reduce_by_key16ReduceByKeyAgentINS0_6detail15normal_iteratorINS0_10device_ptrIjEEEENS8_INS9_IcEEEESB_SB_N4cuda3std3__48equal_toIjEENSG_4plusIjEEPiiEEJSB_SD_SB_SB_SL_N3cub18CUB_300001_SM_100024ReduceByKeyScanTileStateIciLb1EEESI_SK_iiEEEvDpT0_:
	.zero		956


//--------------------- .nv.constant0._ZN6thrust24THRUST_300001_SM_1000_NS8cuda_cub4core6detail13_kernel_agentINS1_15__reduce_by_key9InitAgentIN3cub18CUB_300001_SM_100024ReduceByKeyScanTileStateIciLb1EEEiPiEEJSA_iSB_EEEvDpT0_ --------------------------
	.section	.nv.constant0._ZN6thrust24THRUST_300001_SM_1000_NS8cuda_cub4core6detail13_kernel_agentINS1_15__reduce_by_key9InitAgentIN3cub18CUB_300001_SM_100024ReduceByKeyScanTileStateIciLb1EEEiPiEEJSA_iSB_EEEvDpT0_,"a",@progbits
	.sectionflags	@""
	.align	4
.nv.constant0._ZN6thrust24THRUST_300001_SM_1000_NS8cuda_cub4core6detail13_kernel_agentINS1_15__reduce_by_key9InitAgentIN3cub18CUB_300001_SM_100024ReduceByKeyScanTileStateIciLb1EEEiPiEEJSA_iSB_EEEvDpT0_:
	.zero		920


//--------------------- .nv.constant0._Z13setNumInArrayIjEvPT_S1_S1_i --------------------------
	.section	.nv.constant0._Z13setNumInArrayIjEvPT_S1_S1_i,"a",@progbits
	.sectionflags	@""
	.align	4
.nv.constant0._Z13setNumInArrayIjEvPT_S1_S1_i:
	.zero		924


//--------------------- SYMBOLS --------------------------

	.type		.nv.reservedSmem.offset0,@object
	.size		.nv.reservedSmem.offset0,0x4
	.type		.nv.reservedSmem.cap,@object
	.size		.nv.reservedSmem.cap,0x4
